def matmul_kernel(
    a_ptr,
    b_ptr,
    c_ptr,
    M,
    N,
    K,
    stride_am,
    stride_ak,
    stride_bk,
    stride_bn,
    stride_cm,
    stride_cn,
    BLOCK_M: tl.constexpr,
    BLOCK_N: tl.constexpr,
    BLOCK_K: tl.constexpr,
    GROUP_M: tl.constexpr,
):
    pid = tl.program_id(axis=0)
    num_pid_m = tl.cdiv(M, BLOCK_M)
    num_pid_n = tl.cdiv(N, BLOCK_N)
    num_pid_in_group = GROUP_M * num_pid_n
    group_id = pid // num_pid_in_group
    first_pid_m = group_id * GROUP_M
    group_size_m = min(num_pid_m - first_pid_m, GROUP_M)
    pid_m = first_pid_m + ((pid % num_pid_in_group) % group_size_m)
    pid_n = (pid % num_pid_in_group) // group_size_m

    offs_am = (pid_m * BLOCK_M + tl.arange(0, BLOCK_M)) % M
    offs_bn = (pid_n * BLOCK_N + tl.arange(0, BLOCK_N)) % N
    offs_k = tl.arange(0, BLOCK_K)
    a_ptrs = a_ptr + offs_am[:, None] * stride_am + offs_k[None, :] * stride_ak
    b_ptrs = b_ptr + offs_k[:, None] * stride_bk + offs_bn[None, :] * stride_bn

    acc = tl.zeros((BLOCK_M, BLOCK_N), dtype=tl.float32)
    for kk in range(0, tl.cdiv(K, BLOCK_K)):
        a = tl.load(a_ptrs, mask=offs_k[None, :] < K - kk * BLOCK_K, other=0.0)
        b = tl.load(b_ptrs, mask=offs_k[:, None] < K - kk * BLOCK_K, other=0.0)
        acc = tl.dot(a, b, acc)
        a_ptrs += BLOCK_K * stride_ak
        b_ptrs += BLOCK_K * stride_bk

    c = acc.to(c_ptr.dtype.element_ty)
    offs_cm = pid_m * BLOCK_M + tl.arange(0, BLOCK_M)
    offs_cn = pid_n * BLOCK_N + tl.arange(0, BLOCK_N)
    c_ptrs = c_ptr + offs_cm[:, None] * stride_cm + offs_cn[None, :] * stride_cn
    mask = (offs_cm[:, None] < M) & (offs_cn[None, :] < N)
    tl.store(c_ptrs, c, mask=mask)

# config = {"BLOCK_K": 64, "BLOCK_M": 128, "BLOCK_N": 128, "GROUP_M": 8, "arch": "sm_100", "dtype": "fp32", "num_ctas": 1, "num_stages": 3, "num_warps": 2}
# arch = sm_100


// ===== COMPILED SASS (sm_100a) =====

	.target	sm_100a

	.elftype	@"ET_EXEC"


//--------------------- .note.nv.tkinfo           --------------------------
	.section	.note.nv.tkinfo,"",@"SHT_NOTE"
	.sectionflags	@"SHF_NOTE_NV_TKINFO"
	.tkinfo
        /*0018*/ 	.word	0x00000081
        /*0030*/ 	.string	""
        /*0030*/ 	.string	"ptxas-blackwell"
        /*0030*/ 	.string	"Cuda compilation tools, release 12.9, V12.9.86"
        /*0030*/ 	.string	"Build cuda_12.9.r12.9/compiler.36037853_0"
        /*0030*/ 	.string	"-v  -suppress-debug-info  -lineinfo  -arch sm_100a "



//--------------------- .note.nv.cuver            --------------------------
	.section	.note.nv.cuver,"",@"SHT_NOTE"
	.sectionflags	@"SHF_NOTE_NV_CUVER"
        /*0018*/ 	.short	0x0001
        /*001a*/ 	.short	0x0064
        /*001c*/ 	.short	0x0001
        /*001e*/ 	.short	0x0000
        /*0020*/ 	.short	0x0001
        /*0022*/ 	.short	0x0000


//--------------------- .nv.info                  --------------------------
	.section	.nv.info,"",@"SHT_CUDA_INFO"
	.align	4


	//----- nvinfo : EIATTR_REGCOUNT
	.align		4
        /*0000*/ 	.byte	0x04, 0x2f
        /*0002*/ 	.short	(.L_1 - .L_0)
	.align		4
.L_0:
        /*0004*/ 	.word	index@(matmul_kernel)
        /*0008*/ 	.word	0x000000ff


	//----- nvinfo : EIATTR_FRAME_SIZE
	.align		4
.L_1:
        /*000c*/ 	.byte	0x04, 0x11
        /*000e*/ 	.short	(.L_3 - .L_2)
	.align		4
.L_2:
        /*0010*/ 	.word	index@(matmul_kernel)
        /*0014*/ 	.word	0x000012f0


	//----- nvinfo : EIATTR_MIN_STACK_SIZE
	.align		4
.L_3:
        /*0018*/ 	.byte	0x04, 0x12
        /*001a*/ 	.short	(.L_5 - .L_4)
	.align		4
.L_4:
        /*001c*/ 	.word	index@(matmul_kernel)
        /*0020*/ 	.word	0x000012f0
.L_5:


//--------------------- .nv.info.matmul_kernel    --------------------------
	.section	.nv.info.matmul_kernel,"",@"SHT_CUDA_INFO"
	.sectionflags	@""
	.align	4


	//----- nvinfo : EIATTR_CUDA_API_VERSION
	.align		4
        /*0000*/ 	.byte	0x04, 0x37
        /*0002*/ 	.short	(.L_7 - .L_6)
.L_6:
        /*0004*/ 	.word	0x00000081


	//----- nvinfo : EIATTR_KPARAM_INFO
	.align		4
.L_7:
        /*0008*/ 	.byte	0x04, 0x17
        /*000a*/ 	.short	(.L_9 - .L_8)
.L_8:
        /*000c*/ 	.word	0x00000000
        /*0010*/ 	.short	0x000d
        /*0012*/ 	.short	0x0048
        /*0014*/ 	.byte	0x00, 0xf4, 0x21, 0x00


	//----- nvinfo : EIATTR_KPARAM_INFO
	.align		4
.L_9:
        /*0018*/ 	.byte	0x04, 0x17
        /*001a*/ 	.short	(.L_11 - .L_10)
.L_10:
        /*001c*/ 	.word	0x00000000
        /*0020*/ 	.short	0x000c
        /*0022*/ 	.short	0x0040
        /*0024*/ 	.byte	0x00, 0xf4, 0x21, 0x00


	//----- nvinfo : EIATTR_KPARAM_INFO
	.align		4
.L_11:
        /*0028*/ 	.byte	0x04, 0x17
        /*002a*/ 	.short	(.L_13 - .L_12)
.L_12:
        /*002c*/ 	.word	0x00000000
        /*0030*/ 	.short	0x000b
        /*0032*/ 	.short	0x0038
        /*0034*/ 	.byte	0x00, 0xf0, 0x11, 0x00


	//----- nvinfo : EIATTR_KPARAM_INFO
	.align		4
.L_13:
        /*0038*/ 	.byte	0x04, 0x17
        /*003a*/ 	.short	(.L_15 - .L_14)
.L_14:
        /*003c*/ 	.word	0x00000000
        /*0040*/ 	.short	0x000a
        /*0042*/ 	.short	0x0034
        /*0044*/ 	.byte	0x00, 0xf0, 0x11, 0x00


	//----- nvinfo : EIATTR_KPARAM_INFO
	.align		4
.L_15:
        /*0048*/ 	.byte	0x04, 0x17
        /*004a*/ 	.short	(.L_17 - .L_16)
.L_16:
        /*004c*/ 	.word	0x00000000
        /*0050*/ 	.short	0x0009
        /*0052*/ 	.short	0x0030
        /*0054*/ 	.byte	0x00, 0xf0, 0x11, 0x00


	//----- nvinfo : EIATTR_KPARAM_INFO
	.align		4
.L_17:
        /*0058*/ 	.byte	0x04, 0x17
        /*005a*/ 	.short	(.L_19 - .L_18)
.L_18:
        /*005c*/ 	.word	0x00000000
        /*0060*/ 	.short	0x0008
        /*0062*/ 	.short	0x002c
        /*0064*/ 	.byte	0x00, 0xf0, 0x11, 0x00


	//----- nvinfo : EIATTR_KPARAM_INFO
	.align		4
.L_19:
        /*0068*/ 	.byte	0x04, 0x17
        /*006a*/ 	.short	(.L_21 - .L_20)
.L_20:
        /*006c*/ 	.word	0x00000000
        /*0070*/ 	.short	0x0007
        /*0072*/ 	.short	0x0028
        /*0074*/ 	.byte	0x00, 0xf0, 0x11, 0x00


	//----- nvinfo : EIATTR_KPARAM_INFO
	.align		4
.L_21:
        /*0078*/ 	.byte	0x04, 0x17
        /*007a*/ 	.short	(.L_23 - .L_22)
.L_22:
        /*007c*/ 	.word	0x00000000
        /*0080*/ 	.short	0x0006
        /*0082*/ 	.short	0x0024
        /*0084*/ 	.byte	0x00, 0xf0, 0x11, 0x00


	//----- nvinfo : EIATTR_KPARAM_INFO
	.align		4
.L_23:
        /*0088*/ 	.byte	0x04, 0x17
        /*008a*/ 	.short	(.L_25 - .L_24)
.L_24:
        /*008c*/ 	.word	0x00000000
        /*0090*/ 	.short	0x0005
        /*0092*/ 	.short	0x0020
        /*0094*/ 	.byte	0x00, 0xf0, 0x11, 0x00


	//----- nvinfo : EIATTR_KPARAM_INFO
	.align		4
.L_25:
        /*0098*/ 	.byte	0x04, 0x17
        /*009a*/ 	.short	(.L_27 - .L_26)
.L_26:
        /*009c*/ 	.word	0x00000000
        /*00a0*/ 	.short	0x0004
        /*00a2*/ 	.short	0x001c
        /*00a4*/ 	.byte	0x00, 0xf0, 0x11, 0x00


	//----- nvinfo : EIATTR_KPARAM_INFO
	.align		4
.L_27:
        /*00a8*/ 	.byte	0x04, 0x17
        /*00aa*/ 	.short	(.L_29 - .L_28)
.L_28:
        /*00ac*/ 	.word	0x00000000
        /*00b0*/ 	.short	0x0003
        /*00b2*/ 	.short	0x0018
        /*00b4*/ 	.byte	0x00, 0xf0, 0x11, 0x00


	//----- nvinfo : EIATTR_KPARAM_INFO
	.align		4
.L_29:
        /*00b8*/ 	.byte	0x04, 0x17
        /*00ba*/ 	.short	(.L_31 - .L_30)
.L_30:
        /*00bc*/ 	.word	0x00000000
        /*00c0*/ 	.short	0x0002
        /*00c2*/ 	.short	0x0010
        /*00c4*/ 	.byte	0x00, 0xf4, 0x21, 0x00


	//----- nvinfo : EIATTR_KPARAM_INFO
	.align		4
.L_31:
        /*00c8*/ 	.byte	0x04, 0x17
        /*00ca*/ 	.short	(.L_33 - .L_32)
.L_32:
        /*00cc*/ 	.word	0x00000000
        /*00d0*/ 	.short	0x0001
        /*00d2*/ 	.short	0x0008
        /*00d4*/ 	.byte	0x00, 0xf4, 0x21, 0x00


	//----- nvinfo : EIATTR_KPARAM_INFO
	.align		4
.L_33:
        /*00d8*/ 	.byte	0x04, 0x17
        /*00da*/ 	.short	(.L_35 - .L_34)
.L_34:
        /*00dc*/ 	.word	0x00000000
        /*00e0*/ 	.short	0x0000
        /*00e2*/ 	.short	0x0000
        /*00e4*/ 	.byte	0x00, 0xf4, 0x21, 0x00


	//----- nvinfo : EIATTR_SPARSE_MMA_MASK
	.align		4
.L_35:
        /*00e8*/ 	.byte	0x03, 0x50
        /*00ea*/ 	.short	0x0000


	//----- nvinfo : EIATTR_MAXREG_COUNT
	.align		4
        /*00ec*/ 	.byte	0x03, 0x1b
        /*00ee*/ 	.short	0x00ff


	//----- nvinfo : EIATTR_NUM_BARRIERS
	.align		4
        /*00f0*/ 	.byte	0x02, 0x4c
        /*00f2*/ 	.byte	0x01
	.zero		1


	//----- nvinfo : EIATTR_ANNOTATIONS
	.align		4
        /*00f4*/ 	.byte	0x04, 0x55
        /*00f6*/ 	.short	(.L_37 - .L_36)


	//   ....[0]....
.L_36:
        /*00f8*/ 	.word	0x00000001
        /*00fc*/ 	.byte	0xa0, 0x00, 0x00, 0x00, 0x01, 0x00, 0x00, 0x00, 0x60, 0x07, 0x00, 0x00, 0x01, 0x00, 0x00, 0x00
        /* <DEDUP_REMOVED lines=1988> */
        /*7d4c*/ 	.byte	0x70, 0xeb, 0x02, 0x00, 0x01, 0x00, 0x00, 0x00, 0x00, 0xef, 0x02, 0x00


	//----- nvinfo : EIATTR_VRC_CTA_INIT_COUNT
	.align		4
.L_37:
        /*7d58*/ 	.byte	0x02, 0x4a
	.zero		1
	.zero		1


	//----- nvinfo : EIATTR_EXIT_INSTR_OFFSETS
	.align		4
        /*7d5c*/ 	.byte	0x04, 0x1c
        /*7d5e*/ 	.short	(.L_39 - .L_38)


	//   ....[0]....
.L_38:
        /*7d60*/ 	.word	0x000346c0


	//   ....[1]....
        /*7d64*/ 	.word	0x000346e0


	//----- nvinfo : EIATTR_REQNTID
	.align		4
.L_39:
        /*7d68*/ 	.byte	0x04, 0x10
        /*7d6a*/ 	.short	(.L_41 - .L_40)
.L_40:
        /*7d6c*/ 	.word	0x00000040
        /*7d70*/ 	.word	0x00000001
        /*7d74*/ 	.word	0x00000001


	//----- nvinfo : EIATTR_CBANK_PARAM_SIZE
	.align		4
.L_41:
        /*7d78*/ 	.byte	0x03, 0x19
        /*7d7a*/ 	.short	0x0050


	//----- nvinfo : EIATTR_PARAM_CBANK
	.align		4
        /*7d7c*/ 	.byte	0x04, 0x0a
        /*7d7e*/ 	.short	(.L_43 - .L_42)
	.align		4
.L_42:
        /*7d80*/ 	.word	index@(.nv.constant0.matmul_kernel)
        /*7d84*/ 	.short	0x0380
        /*7d86*/ 	.short	0x0050


	//----- nvinfo : EIATTR_SW_WAR
	.align		4
.L_43:
        /*7d88*/ 	.byte	0x04, 0x36
        /*7d8a*/ 	.short	(.L_45 - .L_44)
.L_44:
        /*7d8c*/ 	.word	0x00000008
.L_45:


//--------------------- .nv.compat                --------------------------
	.section	.nv.compat,"",@"SHT_CUDA_COMPAT_INFO"
	.align	4
        /*0000*/ 	.byte	0x02, 0x02, 0x01, 0x00, 0x02, 0x05, 0x05, 0x00, 0x02, 0x03, 0x00, 0x00, 0x02, 0x06, 0x01, 0x00


//--------------------- .nv.callgraph             --------------------------
	.section	.nv.callgraph,"",@"SHT_CUDA_CALLGRAPH"
	.align	4
	.sectionentsize	8
	.align		4
        /*0000*/ 	.word	0x00000000
	.align		4
        /*0004*/ 	.word	0xffffffff
	.align		4
        /*0008*/ 	.word	0x00000000
	.align		4
        /*000c*/ 	.word	0xfffffffe
	.align		4
        /*0010*/ 	.word	0x00000000
	.align		4
        /*0014*/ 	.word	0xfffffffd
	.align		4
        /*0018*/ 	.word	0x00000000
	.align		4
        /*001c*/ 	.word	0xfffffffc


//--------------------- .text.matmul_kernel       --------------------------
	.section	.text.matmul_kernel,"ax",@progbits
	.align	128
        .global         matmul_kernel
        .type           matmul_kernel,@function
        .size           matmul_kernel,(.L_x_3 - matmul_kernel)
        .other          matmul_kernel,@"STO_CUDA_ENTRY STV_DEFAULT"
matmul_kernel:
.text.matmul_kernel:
[----:B------:R-:W1:Y:S08]  /*0000*/  LDC R1, c[0x0][0x37c] ;  /* 0x0000df00ff017b82 */ /* 0x000e700000000800 */
[----:B------:R-:W2:Y:S01]  /*0010*/  LDC.64 R2, c[0x0][0x398] ;  /* 0x0000e600ff027b82 */ /* 0x000ea20000000a00 */
[----:B-1----:R-:W-:Y:S01]  /*0020*/  VIADD R1, R1, 0xffffed10 ;  /* 0xffffed1001017836 */ /* 0x002fe20000000000 */
[----:B------:R-:W1:Y:S01]  /*0030*/  S2R R5, SR_CTAID.X ;  /* 0x0000000000057919 */ /* 0x000e620000002500 */
[----:B------:R-:W3:Y:S01]  /*0040*/  LDCU UR4, c[0x0][0x3b0] ;  /* 0x00007600ff0477ac */ /* 0x000ee20008000800 */
[----:B------:R-:W4:Y:S01]  /*0050*/  S2R R249, SR_TID.X ;  /* 0x0000000000f97919 */ /* 0x000f220000002100 */
[----:B------:R-:W5:Y:S03]  /*0060*/  LDCU.128 UR8, c[0x0][0x380] ;  /* 0x00007000ff0877ac */ /* 0x000f660008000c00 */
[----:B------:R-:W3:Y:S08]  /*0070*/  LDC.64 R238, c[0x0][0x3a8] ;  /* 0x0000ea00ffee7b82 */ /* 0x000ef00000000a00 */
[----:B------:R-:W3:Y:S01]  /*0080*/  S2UR UR5, SR_CgaCtaId ;  /* 0x00000000000579c3 */ /* 0x000ee20000008800 */
[----:B--2---:R-:W-:Y:S01]  /*0090*/  IMAD.MOV.U32 R57, RZ, RZ, R3 ;  /* 0x000000ffff397224 */ /* 0x004fe200078e0003 */
[----:B------:R2:W-:Y:S01]  /*00a0*/  STL.64 [R1+0xbe8], R2 ;  /* 0x000be80201007387 */ /* 0x0005e20000100a00 */
[----:B------:R-:W-:-:S02]  /*00b0*/  MOV R55, R2 ;  /* 0x0000000200377202 */ /* 0x000fc40000000f00 */
[----:B------:R-:W-:Y:S01]  /*00c0*/  VIADD R0, R57, 0x7f ;  /* 0x0000007f39007836 */ /* 0x000fe20000000000 */
[----:B------:R-:W-:Y:S02]  /*00d0*/  LOP3.LUT R203, RZ, R57, RZ, 0x33, !PT ;  /* 0x00000039ffcb7212 */ /* 0x000fe400078e33ff */
[----:B------:R-:W-:Y:S02]  /*00e0*/  LOP3.LUT R241, RZ, R55, RZ, 0x33, !PT ;  /* 0x00000037fff17212 */ /* 0x000fe400078e33ff */
[----:B-1----:R-:W-:Y:S02]  /*00f0*/  IABS R8, R5 ;  /* 0x0000000500087213 */ /* 0x002fe40000000000 */
[----:B--2---:R-:W-:Y:S02]  /*0100*/  SHF.R.S32.HI R3, RZ, 0x1f, R0 ;  /* 0x0000001fff037819 */ /* 0x004fe40000011400 */
[----:B----4-:R-:W-:Y:S02]  /*0110*/  LOP3.LUT R53, R249, 0x3f, RZ, 0xc0, !PT ;  /* 0x0000003ff9357812 */ /* 0x010fe400078ec0ff */
[----:B------:R-:W-:-:S04]  /*0120*/  LEA.HI R3, R3, R0, RZ, 0x7 ;  /* 0x0000000003037211 */ /* 0x000fc800078f38ff */
[----:B------:R-:W-:-:S05]  /*0130*/  SHF.R.S32.HI R3, RZ, 0x7, R3 ;  /* 0x00000007ff037819 */ /* 0x000fca0000011403 */
[----:B------:R-:W-:-:S05]  /*0140*/  IMAD.SHL.U32 R4, R3, 0x8, RZ ;  /* 0x0000000803047824 */ /* 0x000fca00078e00ff */
[-C--:B------:R-:W-:Y:S02]  /*0150*/  IABS R7, R4.reuse ;  /* 0x0000000400077213 */ /* 0x080fe40000000000 */
[----:B------:R-:W-:Y:S02]  /*0160*/  IABS R10, R4 ;  /* 0x00000004000a7213 */ /* 0x000fe40000000000 */
[----:B------:R-:W1:Y:S08]  /*0170*/  I2F.RP R0, R7 ;  /* 0x0000000700007306 */ /* 0x000e700000209400 */
[----:B-1----:R-:W1:Y:S02]  /*0180*/  MUFU.RCP R0, R0 ;  /* 0x0000000000007308 */ /* 0x002e640000001000 */
[----:B-1----:R-:W-:Y:S01]  /*0190*/  IADD3 R2, PT, PT, R0, 0xffffffe, RZ ;  /* 0x0ffffffe00027810 */ /* 0x002fe20007ffe0ff */
[----:B------:R-:W-:-:S05]  /*01a0*/  IMAD.MOV R0, RZ, RZ, -R10 ;  /* 0x000000ffff007224 */ /* 0x000fca00078e0a0a */
[----:B------:R1:W2:Y:S02]  /*01b0*/  F2I.FTZ.U32.TRUNC.NTZ R3, R2 ;  /* 0x0000000200037305 */ /* 0x0002a4000021f000 */
[----:B-1----:R-:W-:Y:S01]  /*01c0*/  MOV R2, RZ ;  /* 0x000000ff00027202 */ /* 0x002fe20000000f00 */
[----:B--2---:R-:W-:-:S04]  /*01d0*/  IMAD.MOV R6, RZ, RZ, -R3 ;  /* 0x000000ffff067224 */ /* 0x004fc800078e0a03 */
[----:B------:R-:W-:Y:S02]  /*01e0*/  IMAD R9, R6, R7, RZ ;  /* 0x0000000706097224 */ /* 0x000fe400078e02ff */
[----:B------:R-:W-:Y:S02]  /*01f0*/  IMAD.MOV.U32 R6, RZ, RZ, R8 ;  /* 0x000000ffff067224 */ /* 0x000fe400078e0008 */
[----:B------:R-:W-:-:S06]  /*0200*/  IMAD.HI.U32 R3, R3, R9, R2 ;  /* 0x0000000903037227 */ /* 0x000fcc00078e0002 */
[----:B------:R-:W-:-:S04]  /*0210*/  IMAD.HI.U32 R3, R3, R6, RZ ;  /* 0x0000000603037227 */ /* 0x000fc800078e00ff */
[----:B------:R-:W-:-:S05]  /*0220*/  IMAD R0, R3, R0, R6 ;  /* 0x0000000003007224 */ /* 0x000fca00078e0206 */
[----:B------:R-:W-:-:S13]  /*0230*/  ISETP.GT.U32.AND P1, PT, R7, R0, PT ;  /* 0x000000000700720c */ /* 0x000fda0003f24070 */
[----:B------:R-:W-:Y:S01]  /*0240*/  @!P1 IMAD.IADD R0, R0, 0x1, -R7 ;  /* 0x0000000100009824 */ /* 0x000fe200078e0a07 */
[----:B------:R-:W-:Y:S02]  /*0250*/  @!P1 IADD3 R3, PT, PT, R3, 0x1, RZ ;  /* 0x0000000103039810 */ /* 0x000fe40007ffe0ff */
[----:B------:R-:W-:Y:S02]  /*0260*/  ISETP.NE.AND P1, PT, R4, RZ, PT ;  /* 0x000000ff0400720c */ /* 0x000fe40003f25270 */
[----:B------:R-:W-:Y:S02]  /*0270*/  ISETP.GE.U32.AND P0, PT, R0, R7, PT ;  /* 0x000000070000720c */ /* 0x000fe40003f06070 */
[----:B------:R-:W-:-:S04]  /*0280*/  LOP3.LUT R0, R5, R4, RZ, 0x3c, !PT ;  /* 0x0000000405007212 */ /* 0x000fc800078e3cff */
[----:B------:R-:W-:Y:S02]  /*0290*/  ISETP.GE.AND P2, PT, R0, RZ, PT ;  /* 0x000000ff0000720c */ /* 0x000fe40003f46270 */
[----:B------:R-:W-:-:S05]  /*02a0*/  IADD3 R0, PT, PT, R55, 0x7f, RZ ;  /* 0x0000007f37007810 */ /* 0x000fca0007ffe0ff */
[----:B------:R-:W-:-:S04]  /*02b0*/  @P0 VIADD R3, R3, 0x1 ;  /* 0x0000000103030836 */ /* 0x000fc80000000000 */
[----:B------:R-:W-:Y:S01]  /*02c0*/  IMAD.MOV.U32 R2, RZ, RZ, R3 ;  /* 0x000000ffff027224 */ /* 0x000fe200078e0003 */
[----:B------:R-:W-:-:S03]  /*02d0*/  SHF.R.S32.HI R3, RZ, 0x1f, R0 ;  /* 0x0000001fff037819 */ /* 0x000fc60000011400 */
[----:B------:R-:W-:Y:S01]  /*02e0*/  @!P2 IMAD.MOV R2, RZ, RZ, -R2 ;  /* 0x000000ffff02a224 */ /* 0x000fe200078e0a02 */
[----:B------:R-:W-:Y:S02]  /*02f0*/  @!P1 LOP3.LUT R2, RZ, R4, RZ, 0x33, !PT ;  /* 0x00000004ff029212 */ /* 0x000fe400078e33ff */
[----:B------:R-:W-:-:S03]  /*0300*/  LEA.HI R3, R3, R0, RZ, 0x7 ;  /* 0x0000000003037211 */ /* 0x000fc600078f38ff */
[----:B------:R-:W-:Y:S02]  /*0310*/  IMAD.SHL.U32 R252, R2, 0x8, RZ ;  /* 0x0000000802fc7824 */ /* 0x000fe400078e00ff */
[----:B------:R-:W-:-:S03]  /*0320*/  IMAD.MOV R2, RZ, RZ, -R2 ;  /* 0x000000ffff027224 */ /* 0x000fc600078e0a02 */
[----:B------:R-:W-:Y:S01]  /*0330*/  LEA.HI.SX32 R3, R3, -R252, 0x19 ;  /* 0x800000fc03037211 */ /* 0x000fe200078fcaff */
[----:B------:R-:W-:Y:S01]  /*0340*/  IMAD R8, R4, R2, R5 ;  /* 0x0000000204087224 */ /* 0x000fe200078e0205 */
[----:B------:R-:W-:Y:S02]  /*0350*/  MOV R2, RZ ;  /* 0x000000ff00027202 */ /* 0x000fe40000000f00 */
[----:B------:R-:W-:Y:S02]  /*0360*/  VIMNMX R11, PT, PT, R3, 0x8, PT ;  /* 0x00000008030b7848 */ /* 0x000fe40003fe0100 */
[----:B------:R-:W-:Y:S02]  /*0370*/  IABS R4, R8 ;  /* 0x0000000800047213 */ /* 0x000fe40000000000 */
[----:B------:R-:W-:-:S04]  /*0380*/  IABS R6, R11 ;  /* 0x0000000b00067213 */ /* 0x000fc80000000000 */
[----:B------:R-:W1:Y:S08]  /*0390*/  I2F.RP R0, R6 ;  /* 0x0000000600007306 */ /* 0x000e700000209400 */
[----:B-1----:R-:W1:Y:S02]  /*03a0*/  MUFU.RCP R0, R0 ;  /* 0x0000000000007308 */ /* 0x002e640000001000 */
[----:B-1----:R-:W-:-:S02]  /*03b0*/  IADD3 R3, PT, PT, R0, 0xffffffe, RZ ;  /* 0x0ffffffe00037810 */ /* 0x002fc40007ffe0ff */
[----:B------:R-:W-:-:S04]  /*03c0*/  IABS R0, R57 ;  /* 0x0000003900007213 */ /* 0x000fc80000000000 */
[----:B------:R-:W1:Y:S02]  /*03d0*/  F2I.FTZ.U32.TRUNC.NTZ R3, R3 ;  /* 0x0000000300037305 */ /* 0x000e64000021f000 */
[----:B-1----:R-:W-:-:S04]  /*03e0*/  IMAD.MOV R7, RZ, RZ, -R3 ;  /* 0x000000ffff077224 */ /* 0x002fc800078e0a03 */
[----:B------:R-:W-:Y:S01]  /*03f0*/  IMAD R5, R7, R6, RZ ;  /* 0x0000000607057224 */ /* 0x000fe200078e02ff */
[----:B------:R-:W-:-:S03]  /*0400*/  IABS R7, R11 ;  /* 0x0000000b00077213 */ /* 0x000fc60000000000 */
[----:B------:R-:W-:Y:S02]  /*0410*/  IMAD.HI.U32 R2, R3, R5, R2 ;  /* 0x0000000503027227 */ /* 0x000fe400078e0002 */
[----:B------:R-:W1:Y:S02]  /*0420*/  I2F.RP R5, R0 ;  /* 0x0000000000057306 */ /* 0x000e640000209400 */
[----:B------:R-:W-:Y:S02]  /*0430*/  IMAD.MOV.U32 R3, RZ, RZ, R4 ;  /* 0x000000ffff037224 */ /* 0x000fe400078e0004 */
[----:B------:R-:W-:Y:S01]  /*0440*/  IMAD.MOV R4, RZ, RZ, -R7 ;  /* 0x000000ffff047224 */ /* 0x000fe200078e0a07 */
[----:B------:R-:W-:Y:S01]  /*0450*/  IABS R7, R55 ;  /* 0x0000003700077213 */ /* 0x000fe20000000000 */
[----:B------:R-:W-:-:S04]  /*0460*/  IMAD.HI.U32 R2, R2, R3, RZ ;  /* 0x0000000302027227 */ /* 0x000fc800078e00ff */
[----:B------:R-:W-:Y:S02]  /*0470*/  IMAD R3, R2, R4, R3 ;  /* 0x0000000402037224 */ /* 0x000fe400078e0203 */
[----:B------:R-:W2:Y:S03]  /*0480*/  I2F.RP R4, R7 ;  /* 0x0000000700047306 */ /* 0x000ea60000209400 */
[----:B------:R-:W-:-:S05]  /*0490*/  ISETP.GT.U32.AND P1, PT, R6, R3, PT ;  /* 0x000000030600720c */ /* 0x000fca0003f24070 */
[----:B-1----:R-:W1:Y:S08]  /*04a0*/  MUFU.RCP R5, R5 ;  /* 0x0000000500057308 */ /* 0x002e700000001000 */
[----:B------:R-:W-:Y:S01]  /*04b0*/  @!P1 IADD3 R3, PT, PT, R3, -R6, RZ ;  /* 0x8000000603039210 */ /* 0x000fe20007ffe0ff */
[----:B--2---:R-:W2:Y:S01]  /*04c0*/  MUFU.RCP R4, R4 ;  /* 0x0000000400047308 */ /* 0x004ea20000001000 */
[----:B------:R-:W-:Y:S01]  /*04d0*/  @!P1 VIADD R2, R2, 0x1 ;  /* 0x0000000102029836 */ /* 0x000fe20000000000 */
[----:B------:R-:W-:-:S02]  /*04e0*/  ISETP.NE.AND P1, PT, R11, RZ, PT ;  /* 0x000000ff0b00720c */ /* 0x000fc40003f25270 */
[----:B------:R-:W-:Y:S02]  /*04f0*/  ISETP.GE.U32.AND P0, PT, R3, R6, PT ;  /* 0x000000060300720c */ /* 0x000fe40003f06070 */
[----:B------:R-:W-:Y:S01]  /*0500*/  LOP3.LUT R3, R8, R11, RZ, 0x3c, !PT ;  /* 0x0000000b08037212 */ /* 0x000fe200078e3cff */
[----:B-1----:R-:W-:-:S03]  /*0510*/  VIADD R6, R5, 0xffffffe ;  /* 0x0ffffffe05067836 */ /* 0x002fc60000000000 */
[----:B------:R-:W-:Y:S02]  /*0520*/  ISETP.GE.AND P2, PT, R3, RZ, PT ;  /* 0x000000ff0300720c */ /* 0x000fe40003f46270 */
[----:B------:R-:W1:Y:S05]  /*0530*/  F2I.FTZ.U32.TRUNC.NTZ R3, R6 ;  /* 0x0000000600037305 */ /* 0x000e6a000021f000 */
[----:B------:R-:W-:Y:S01]  /*0540*/  @P0 IADD3 R2, PT, PT, R2, 0x1, RZ ;  /* 0x0000000102020810 */ /* 0x000fe20007ffe0ff */
[----:B--2---:R-:W-:-:S04]  /*0550*/  VIADD R5, R4, 0xffffffe ;  /* 0x0ffffffe04057836 */ /* 0x004fc80000000000 */
[----:B------:R-:W-:Y:S02]  /*0560*/  IMAD.MOV.U32 R247, RZ, RZ, R2 ;  /* 0x000000fffff77224 */ /* 0x000fe400078e0002 */
[----:B------:R-:W2:Y:S01]  /*0570*/  F2I.FTZ.U32.TRUNC.NTZ R5, R5 ;  /* 0x0000000500057305 */ /* 0x000ea2000021f000 */
[----:B------:R-:W-:Y:S02]  /*0580*/  IMAD.MOV.U32 R2, RZ, RZ, RZ ;  /* 0x000000ffff027224 */ /* 0x000fe400078e00ff */
[----:B------:R-:W-:Y:S01]  /*0590*/  @!P2 IADD3 R247, PT, PT, -R247, RZ, RZ ;  /* 0x000000fff7f7a210 */ /* 0x000fe20007ffe1ff */
[----:B-1----:R-:W-:Y:S01]  /*05a0*/  IMAD.MOV R9, RZ, RZ, -R3 ;  /* 0x000000ffff097224 */ /* 0x002fe200078e0a03 */
[----:B------:R-:W-:-:S03]  /*05b0*/  @!P1 LOP3.LUT R247, RZ, R11, RZ, 0x33, !PT ;  /* 0x0000000bfff79212 */ /* 0x000fc600078e33ff */
[----:B------:R-:W-:Y:S02]  /*05c0*/  IMAD R9, R9, R0, RZ ;  /* 0x0000000009097224 */ /* 0x000fe400078e02ff */
[----:B------:R-:W-:Y:S02]  /*05d0*/  IMAD.MOV R4, RZ, RZ, -R247 ;  /* 0x000000ffff047224 */ /* 0x000fe400078e0af7 */
[----:B------:R-:W-:Y:S01]  /*05e0*/  IMAD.HI.U32 R3, R3, R9, R2 ;  /* 0x0000000903037227 */ /* 0x000fe200078e0002 */
[----:B--2---:R-:W-:-:S03]  /*05f0*/  IADD3 R6, PT, PT, RZ, -R5, RZ ;  /* 0x80000005ff067210 */ /* 0x004fc60007ffe0ff */
[----:B------:R-:W-:Y:S02]  /*0600*/  IMAD R4, R11, R4, R8 ;  /* 0x000000040b047224 */ /* 0x000fe400078e0208 */
[----:B------:R-:W-:Y:S01]  /*0610*/  IMAD.SHL.U32 R247, R247, 0x80, RZ ;  /* 0x00000080f7f77824 */ /* 0x000fe200078e00ff */
[----:B------:R-:W-:Y:S01]  /*0620*/  MOV R2, R6 ;  /* 0x0000000600027202 */ /* 0x000fe20000000f00 */
[----:B------:R-:W-:Y:S01]  /*0630*/  IMAD.IADD R252, R252, 0x1, R4 ;  /* 0x00000001fcfc7824 */ /* 0x000fe200078e0204 */
[----:B------:R-:W-:Y:S01]  /*0640*/  MOV R4, RZ ;  /* 0x000000ff00047202 */ /* 0x000fe20000000f00 */
[C---:B------:R-:W-:Y:S01]  /*0650*/  VIADD R6, R247.reuse, 0x7f ;  /* 0x0000007ff7067836 */ /* 0x040fe20000000000 */
[C---:B------:R-:W-:Y:S01]  /*0660*/  IADD3 R10, PT, PT, R247.reuse, 0x3, RZ ;  /* 0x00000003f70a7810 */ /* 0x040fe20007ffe0ff */
[----:B------:R-:W-:Y:S01]  /*0670*/  IMAD R252, R252, 0x80, R53 ;  /* 0x00000080fcfc7824 */ /* 0x000fe200078e0235 */
[C---:B------:R-:W-:Y:S01]  /*0680*/  IADD3 R11, PT, PT, R247.reuse, 0x5, RZ ;  /* 0x00000005f70b7810 */ /* 0x040fe20007ffe0ff */
[----:B------:R-:W-:Y:S01]  /*0690*/  IMAD R9, R2, R7, RZ ;  /* 0x0000000702097224 */ /* 0x000fe200078e02ff */
[----:B------:R-:W-:Y:S01]  /*06a0*/  IABS R44, R6 ;  /* 0x00000006002c7213 */ /* 0x000fe20000000000 */
[----:B------:R-:W-:Y:S01]  /*06b0*/  VIADD R2, R247, 0x1 ;  /* 0x00000001f7027836 */ /* 0x000fe20000000000 */
[----:B------:R-:W-:Y:S01]  /*06c0*/  IADD3 R51, PT, PT, R252, 0x40, RZ ;  /* 0x00000040fc337810 */ /* 0x000fe20007ffe0ff */
[----:B------:R-:W-:Y:S01]  /*06d0*/  IMAD.HI.U32 R4, R5, R9, R4 ;  /* 0x0000000905047227 */ /* 0x000fe200078e0004 */
[----:B------:R-:W-:-:S02]  /*06e0*/  IABS R240, R252 ;  /* 0x000000fc00f07213 */ /* 0x000fc40000000000 */
[----:B------:R-:W-:Y:S01]  /*06f0*/  IABS R8, R51 ;  /* 0x0000003300087213 */ /* 0x000fe20000000000 */
[C---:B------:R-:W-:Y:S01]  /*0700*/  VIADD R12, R247.reuse, 0x10 ;  /* 0x00000010f70c7836 */ /* 0x040fe20000000000 */
[----:B------:R-:W-:Y:S01]  /*0710*/  IABS R38, R2 ;  /* 0x0000000200267213 */ /* 0x000fe20000000000 */
[----:B------:R-:W-:Y:S01]  /*0720*/  VIADD R13, R247, 0x14 ;  /* 0x00000014f70d7836 */ /* 0x000fe20000000000 */
[----:B------:R-:W-:Y:S01]  /*0730*/  ISETP.GE.AND P0, PT, R2, RZ, PT ;  /* 0x000000ff0200720c */ /* 0x000fe20003f06270 */
[----:B------:R-:W-:Y:S01]  /*0740*/  IMAD.HI.U32 R2, R4, R240, RZ ;  /* 0x000000f004027227 */ /* 0x000fe200078e00ff */
[----:B------:R-:W-:Y:S01]  /*0750*/  ISETP.GE.AND P2, PT, R6, RZ, PT ;  /* 0x000000ff0600720c */ /* 0x000fe20003f46270 */
[----:B------:R-:W-:Y:S01]  /*0760*/  STL [R1+0x3c0], R51 ;  /* 0x0003c03301007387 */ /* 0x000fe20000100800 */
[----:B------:R-:W-:Y:S01]  /*0770*/  IABS R46, R10 ;  /* 0x0000000a002e7213 */ /* 0x000fe20000000000 */
[----:B------:R-:W-:Y:S01]  /*0780*/  IMAD.HI.U32 R4, R4, R8, RZ ;  /* 0x0000000804047227 */ /* 0x000fe200078e00ff */
[----:B------:R-:W-:Y:S01]  /*0790*/  IABS R50, R11 ;  /* 0x0000000b00327213 */ /* 0x000fe20000000000 */
[----:B---3--:R1:W-:Y:S01]  /*07a0*/  STL.64 [R1+0xca8], R238 ;  /* 0x000ca8ee01007387 */ /* 0x0083e20000100a00 */
[----:B------:R-:W-:Y:S01]  /*07b0*/  IABS R84, R12 ;  /* 0x0000000c00547213 */ /* 0x000fe20000000000 */
[----:B------:R-:W-:Y:S01]  /*07c0*/  IMAD.HI.U32 R6, R3, R44, RZ ;  /* 0x0000002c03067227 */ /* 0x000fe200078e00ff */
[----:B------:R-:W-:-:S02]  /*07d0*/  IABS R82, R13 ;  /* 0x0000000d00527213 */ /* 0x000fc40000000000 */
[C---:B------:R-:W-:Y:S01]  /*07e0*/  IADD3 R15, PT, PT, R247.reuse, 0x69, RZ ;  /* 0x00000069f70f7810 */ /* 0x040fe20007ffe0ff */
[----:B------:R-:W-:Y:S01]  /*07f0*/  IMAD.MOV R2, RZ, RZ, -R2 ;  /* 0x000000ffff027224 */ /* 0x000fe200078e0a02 */
[C---:B------:R-:W-:Y:S01]  /*0800*/  IADD3 R33, PT, PT, R247.reuse, 0x77, RZ ;  /* 0x00000077f7217810 */ /* 0x040fe20007ffe0ff */
[----:B------:R-:W-:Y:S01]  /*0810*/  IMAD.MOV R4, RZ, RZ, -R4 ;  /* 0x000000ffff047224 */ /* 0x000fe200078e0a04 */
[----:B------:R-:W-:Y:S01]  /*0820*/  IADD3 R31, PT, PT, R247, 0x76, RZ ;  /* 0x00000076f71f7810 */ /* 0x000fe20007ffe0ff */
[----:B------:R-:W-:Y:S01]  /*0830*/  IMAD.MOV R9, RZ, RZ, -R6 ;  /* 0x000000ffff097224 */ /* 0x000fe200078e0a06 */
[----:B------:R-:W-:Y:S01]  /*0840*/  IABS R20, R33 ;  /* 0x0000002100147213 */ /* 0x000fe20000000000 */
[C---:B------:R-:W-:Y:S01]  /*0850*/  IMAD R240, R7.reuse, R2, R240 ;  /* 0x0000000207f07224 */ /* 0x040fe200078e02f0 */
[----:B------:R-:W-:Y:S01]  /*0860*/  IABS R22, R31 ;  /* 0x0000001f00167213 */ /* 0x000fe20000000000 */
[----:B------:R-:W-:Y:S01]  /*0870*/  IMAD R2, R7, R4, R8 ;  /* 0x0000000407027224 */ /* 0x000fe200078e0208 */
[----:B------:R-:W-:Y:S01]  /*0880*/  IADD3 R43, PT, PT, R247, 0x7b, RZ ;  /* 0x0000007bf72b7810 */ /* 0x000fe20007ffe0ff */
[----:B------:R-:W-:Y:S01]  /*0890*/  IMAD R44, R0, R9, R44 ;  /* 0x00000009002c7224 */ /* 0x000fe200078e022c */
[----:B------:R-:W-:Y:S01]  /*08a0*/  ISETP.GT.U32.AND P1, PT, R7, R240, PT ;  /* 0x000000f00700720c */ /* 0x000fe20003f24070 */
[----:B------:R-:W-:Y:S01]  /*08b0*/  IMAD.HI.U32 R5, R3, R38, RZ ;  /* 0x0000002603057227 */ /* 0x000fe200078e00ff */
[----:B------:R-:W-:-:S02]  /*08c0*/  ISETP.GT.U32.AND P4, PT, R7, R2, PT ;  /* 0x000000020700720c */ /* 0x000fc40003f84070 */
[C---:B------:R-:W-:Y:S01]  /*08d0*/  ISETP.GT.U32.AND P5, PT, R0.reuse, R44, PT ;  /* 0x0000002c0000720c */ /* 0x040fe20003fa4070 */
[----:B------:R-:W-:Y:S01]  /*08e0*/  VIADD R6, R247, 0x2 ;  /* 0x00000002f7067836 */ /* 0x000fe20000000000 */
[----:B------:R-:W-:Y:S01]  /*08f0*/  IADD3 R5, PT, PT, -R5, RZ, RZ ;  /* 0x000000ff05057210 */ /* 0x000fe20007ffe1ff */
[C---:B------:R-:W-:Y:S01]  /*0900*/  VIADD R8, R247.reuse, 0x4 ;  /* 0x00000004f7087836 */ /* 0x040fe20000000000 */
[C---:B------:R-:W-:Y:S01]  /*0910*/  IADD3 R49, PT, PT, R247.reuse, 0x7e, RZ ;  /* 0x0000007ef7317810 */ /* 0x040fe20007ffe0ff */
[C---:B------:R-:W-:Y:S01]  /*0920*/  VIADD R14, R247.reuse, 0x68 ;  /* 0x00000068f70e7836 */ /* 0x040fe20000000000 */
[----:B------:R-:W-:Y:S01]  /*0930*/  IABS R18, R6 ;  /* 0x0000000600127213 */ /* 0x000fe20000000000 */
[----:B------:R-:W-:Y:S01]  /*0940*/  IMAD R38, R0, R5, R38 ;  /* 0x0000000500267224 */ /* 0x000fe200078e0226 */
[----:B------:R-:W-:Y:S01]  /*0950*/  IABS R48, R8 ;  /* 0x0000000800307213 */ /* 0x000fe20000000000 */
[----:B------:R-:W-:Y:S01]  /*0960*/  VIADD R29, R247, 0x75 ;  /* 0x00000075f71d7836 */ /* 0x000fe20000000000 */
[----:B------:R-:W-:Y:S01]  /*0970*/  @!P1 IADD3 R240, PT, PT, R240, -R7, RZ ;  /* 0x80000007f0f09210 */ /* 0x000fe20007ffe0ff */
[----:B------:R-:W-:Y:S01]  /*0980*/  IMAD.HI.U32 R4, R3, R18, RZ ;  /* 0x0000001203047227 */ /* 0x000fe200078e00ff */
[----:B------:R-:W-:-:S02]  /*0990*/  ISETP.GT.U32.AND P3, PT, R0, R38, PT ;  /* 0x000000260000720c */ /* 0x000fc40003f64070 */
[----:B------:R-:W-:Y:S01]  /*09a0*/  IABS R24, R29 ;  /* 0x0000001d00187213 */ /* 0x000fe20000000000 */
[----:B------:R-:W-:Y:S01]  /*09b0*/  @!P4 IMAD.IADD R2, R2, 0x1, -R7 ;  /* 0x000000010202c824 */ /* 0x000fe200078e0a07 */
[----:B------:R-:W-:Y:S01]  /*09c0*/  IABS R23, R49 ;  /* 0x0000003100177213 */ /* 0x000fe20000000000 */
[----:B------:R-:W-:Y:S02]  /*09d0*/  IMAD.MOV R5, RZ, RZ, -R4 ;  /* 0x000000ffff057224 */ /* 0x000fe400078e0a04 */
[----:B------:R-:W-:Y:S01]  /*09e0*/  @!P5 IMAD.IADD R44, R44, 0x1, -R0 ;  /* 0x000000012c2cd824 */ /* 0x000fe200078e0a00 */
[C---:B------:R-:W-:Y:S01]  /*09f0*/  ISETP.GT.U32.AND P6, PT, R7.reuse, R2, PT ;  /* 0x000000020700720c */ /* 0x040fe20003fc4070 */
[C---:B------:R-:W-:Y:S01]  /*0a00*/  IMAD R18, R0.reuse, R5, R18 ;  /* 0x0000000500127224 */ /* 0x040fe200078e0212 */
[----:B------:R-:W-:Y:S01]  /*0a10*/  ISETP.GT.U32.AND P5, PT, R7, R240, PT ;  /* 0x000000f00700720c */ /* 0x000fe20003fa4070 */
[----:B------:R-:W-:Y:S01]  /*0a20*/  IMAD.HI.U32 R5, R3, R48, RZ ;  /* 0x0000003003057227 */ /* 0x000fe200078e00ff */
[----:B------:R-:W-:-:S02]  /*0a30*/  ISETP.GT.U32.AND P1, PT, R0, R44, PT ;  /* 0x0000002c0000720c */ /* 0x000fc40003f24070 */
[----:B------:R-:W-:Y:S01]  /*0a40*/  @!P3 IADD3 R38, PT, PT, R38, -R0, RZ ;  /* 0x800000002626b210 */ /* 0x000fe20007ffe0ff */
[C---:B------:R-:W-:Y:S01]  /*0a50*/  IMAD.HI.U32 R4, R3.reuse, R46, RZ ;  /* 0x0000002e03047227 */ /* 0x040fe200078e00ff */
[C---:B------:R-:W-:Y:S02]  /*0a60*/  ISETP.GT.U32.AND P3, PT, R0.reuse, R18, PT ;  /* 0x000000120000720c */ /* 0x040fe40003f64070 */
[C---:B------:R-:W-:Y:S01]  /*0a70*/  ISETP.GT.U32.AND P4, PT, R0.reuse, R38, PT ;  /* 0x000000260000720c */ /* 0x040fe20003f84070 */
[----:B------:R-:W-:Y:S02]  /*0a80*/  IMAD.MOV R5, RZ, RZ, -R5 ;  /* 0x000000ffff057224 */ /* 0x000fe400078e0a05 */
[----:B------:R-:W-:Y:S02]  /*0a90*/  IMAD.MOV R9, RZ, RZ, -R4 ;  /* 0x000000ffff097224 */ /* 0x000fe400078e0a04 */
[----:B------:R-:W-:Y:S01]  /*0aa0*/  IMAD R48, R0, R5, R48 ;  /* 0x0000000500307224 */ /* 0x000fe200078e0230 */
[----:B------:R-:W-:Y:S01]  /*0ab0*/  @!P5 IADD3 R240, PT, PT, R240, -R7, RZ ;  /* 0x80000007f0f0d210 */ /* 0x000fe20007ffe0ff */
[----:B------:R-:W-:Y:S01]  /*0ac0*/  IMAD R46, R0, R9, R46 ;  /* 0x00000009002e7224 */ /* 0x000fe200078e022e */
[----:B------:R-:W-:Y:S01]  /*0ad0*/  ISETP.GE.AND P5, PT, R6, RZ, PT ;  /* 0x000000ff0600720c */ /* 0x000fe20003fa6270 */
[----:B------:R-:W-:Y:S01]  /*0ae0*/  @!P6 IMAD.IADD R2, R2, 0x1, -R7 ;  /* 0x000000010202e824 */ /* 0x000fe200078e0a07 */
[----:B------:R-:W-:Y:S01]  /*0af0*/  ISETP.GT.U32.AND P6, PT, R0, R48, PT ;  /* 0x000000300000720c */ /* 0x000fe20003fc4070 */
[----:B------:R-:W-:Y:S01]  /*0b00*/  @!P1 IMAD.IADD R44, R44, 0x1, -R0 ;  /* 0x000000012c2c9824 */ /* 0x000fe200078e0a00 */
[----:B------:R-:W-:Y:S01]  /*0b10*/  ISETP.GT.U32.AND P1, PT, R0, R46, PT ;  /* 0x0000002e0000720c */ /* 0x000fe20003f24070 */
[----:B------:R-:W-:Y:S01]  /*0b20*/  IMAD.HI.U32 R4, R3, R50, RZ ;  /* 0x0000003203047227 */ /* 0x000fe200078e00ff */
[----:B------:R-:W-:-:S02]  /*0b30*/  @!P4 IADD3 R38, PT, PT, R38, -R0, RZ ;  /* 0x800000002626c210 */ /* 0x000fc40007ffe0ff */
[C---:B------:R-:W-:Y:S01]  /*0b40*/  IADD3 R6, PT, PT, R247.reuse, 0x7, RZ ;  /* 0x00000007f7067810 */ /* 0x040fe20007ffe0ff */
[----:B------:R-:W-:Y:S01]  /*0b50*/  IMAD.MOV R5, RZ, RZ, -R4 ;  /* 0x000000ffff057224 */ /* 0x000fe200078e0a04 */
[----:B------:R-:W-:Y:S01]  /*0b60*/  ISETP.GE.AND P4, PT, R10, RZ, PT ;  /* 0x000000ff0a00720c */ /* 0x000fe20003f86270 */
[----:B------:R-:W-:Y:S01]  /*0b70*/  @!P3 IMAD.IADD R18, R18, 0x1, -R0 ;  /* 0x000000011212b824 */ /* 0x000fe200078e0a00 */
[----:B------:R-:W-:Y:S01]  /*0b80*/  ISETP.GE.AND P3, PT, R8, RZ, PT ;  /* 0x000000ff0800720c */ /* 0x000fe20003f66270 */
[----:B------:R-:W-:Y:S01]  /*0b90*/  IMAD R50, R0, R5, R50 ;  /* 0x0000000500327224 */ /* 0x000fe200078e0232 */
[----:B------:R-:W-:Y:S01]  /*0ba0*/  IABS R60, R6 ;  /* 0x00000006003c7213 */ /* 0x000fe20000000000 */
[--C-:B------:R-:W-:Y:S01]  /*0bb0*/  @!P6 IMAD.IADD R48, R48, 0x1, -R0.reuse ;  /* 0x000000013030e824 */ /* 0x100fe200078e0a00 */
[C---:B------:R-:W-:Y:S01]  /*0bc0*/  IADD3 R10, PT, PT, R247.reuse, 0xf, RZ ;  /* 0x0000000ff70a7810 */ /* 0x040fe20007ffe0ff */
[C---:B------:R-:W-:Y:S02]  /*0bd0*/  VIADD R9, R247.reuse, 0x6 ;  /* 0x00000006f7097836 */ /* 0x040fe40000000000 */
[----:B------:R-:W-:Y:S01]  /*0be0*/  @!P1 IMAD.IADD R46, R46, 0x1, -R0 ;  /* 0x000000012e2e9824 */ /* 0x000fe200078e0a00 */
[C---:B------:R-:W-:Y:S01]  /*0bf0*/  ISETP.GT.U32.AND P1, PT, R0.reuse, R18, PT ;  /* 0x000000120000720c */ /* 0x040fe20003f24070 */
[----:B------:R-:W-:Y:S01]  /*0c00*/  @!P2 IMAD.MOV R44, RZ, RZ, -R44 ;  /* 0x000000ffff2ca224 */ /* 0x000fe200078e0a2c */
[C---:B------:R-:W-:Y:S01]  /*0c10*/  ISETP.GT.U32.AND P2, PT, R0.reuse, R48, PT ;  /* 0x000000300000720c */ /* 0x040fe20003f44070 */
[----:B------:R-:W-:Y:S01]  /*0c20*/  @!P0 IMAD.MOV R38, RZ, RZ, -R38 ;  /* 0x000000ffff268224 */ /* 0x000fe200078e0a26 */
[C---:B------:R-:W-:Y:S01]  /*0c30*/  ISETP.GT.U32.AND P0, PT, R0.reuse, R50, PT ;  /* 0x000000320000720c */ /* 0x040fe20003f04070 */
[C---:B------:R-:W-:Y:S01]  /*0c40*/  VIADD R8, R247.reuse, 0x8 ;  /* 0x00000008f7087836 */ /* 0x040fe20000000000 */
[----:B------:R-:W-:Y:S01]  /*0c50*/  IABS R54, R9 ;  /* 0x0000000900367213 */ /* 0x000fe20000000000 */
[C---:B------:R-:W-:Y:S01]  /*0c60*/  VIADD R25, R247.reuse, 0x73 ;  /* 0x00000073f7197836 */ /* 0x040fe20000000000 */
[----:B------:R-:W-:Y:S01]  /*0c70*/  ISETP.GT.U32.AND P6, PT, R0, R46, PT ;  /* 0x0000002e0000720c */ /* 0x000fe20003fc4070 */
[----:B------:R-:W-:Y:S01]  /*0c80*/  VIADD R27, R247, 0x74 ;  /* 0x00000074f71b7836 */ /* 0x000fe20000000000 */
[----:B------:R-:W-:Y:S01]  /*0c90*/  IABS R56, R8 ;  /* 0x0000000800387213 */ /* 0x000fe20000000000 */
[----:B------:R-:W-:Y:S01]  /*0ca0*/  IMAD.HI.U32 R4, R3, R54, RZ ;  /* 0x0000003603047227 */ /* 0x000fe200078e00ff */
[----:B------:R-:W-:-:S02]  /*0cb0*/  IABS R74, R10 ;  /* 0x0000000a004a7213 */ /* 0x000fc40000000000 */
[----:B------:R-:W-:Y:S01]  /*0cc0*/  @!P1 IADD3 R18, PT, PT, R18, -R0, RZ ;  /* 0x8000000012129210 */ /* 0x000fe20007ffe0ff */
[--C-:B------:R-:W-:Y:S01]  /*0cd0*/  @!P2 IMAD.IADD R48, R48, 0x1, -R0.reuse ;  /* 0x000000013030a824 */ /* 0x100fe200078e0a00 */
[----:B------:R-:W-:Y:S01]  /*0ce0*/  IADD3 R5, PT, PT, -R4, RZ, RZ ;  /* 0x000000ff04057210 */ /* 0x000fe20007ffe1ff */
[----:B------:R-:W-:Y:S01]  /*0cf0*/  @!P0 IMAD.IADD R50, R50, 0x1, -R0 ;  /* 0x0000000132328824 */ /* 0x000fe200078e0a00 */
[----:B------:R-:W-:Y:S01]  /*0d00*/  ISETP.GE.AND P2, PT, R9, RZ, PT ;  /* 0x000000ff0900720c */ /* 0x000fe20003f46270 */
[----:B------:R-:W-:Y:S01]  /*0d10*/  @!P5 IMAD.MOV R18, RZ, RZ, -R18 ;  /* 0x000000ffff12d224 */ /* 0x000fe200078e0a12 */
[----:B------:R-:W-:Y:S01]  /*0d20*/  IADD3 R9, PT, PT, R247, 0x9, RZ ;  /* 0x00000009f7097810 */ /* 0x000fe20007ffe0ff */
[C---:B------:R-:W-:Y:S01]  /*0d30*/  IMAD R54, R0.reuse, R5, R54 ;  /* 0x0000000500367224 */ /* 0x040fe200078e0236 */
[----:B------:R-:W-:Y:S01]  /*0d40*/  ISETP.GT.U32.AND P5, PT, R0, R50, PT ;  /* 0x000000320000720c */ /* 0x000fe20003fa4070 */
[----:B------:R-:W-:Y:S01]  /*0d50*/  IMAD.HI.U32 R5, R3, R56, RZ ;  /* 0x0000003803057227 */ /* 0x000fe200078e00ff */
[----:B------:R-:W-:-:S02]  /*0d60*/  IABS R62, R9 ;  /* 0x00000009003e7213 */ /* 0x000fc40000000000 */
[----:B------:R-:W-:Y:S01]  /*0d70*/  ISETP.GE.AND P1, PT, R11, RZ, PT ;  /* 0x000000ff0b00720c */ /* 0x000fe20003f26270 */
[----:B------:R-:W-:Y:S01]  /*0d80*/  IMAD.HI.U32 R4, R3, R60, RZ ;  /* 0x0000003c03047227 */ /* 0x000fe200078e00ff */
[----:B------:R-:W-:Y:S02]  /*0d90*/  IADD3 R5, PT, PT, -R5, RZ, RZ ;  /* 0x000000ff05057210 */ /* 0x000fe40007ffe1ff */
[----:B------:R-:W-:Y:S01]  /*0da0*/  ISETP.GE.AND P0, PT, R6, RZ, PT ;  /* 0x000000ff0600720c */ /* 0x000fe20003f06270 */
[----:B------:R-:W-:Y:S01]  /*0db0*/  IMAD.MOV R7, RZ, RZ, -R4 ;  /* 0x000000ffff077224 */ /* 0x000fe200078e0a04 */
[----:B------:R-:W-:Y:S01]  /*0dc0*/  IABS R32, R25 ;  /* 0x0000001900207213 */ /* 0x000fe20000000000 */
[----:B------:R-:W-:Y:S01]  /*0dd0*/  IMAD.HI.U32 R4, R3, R62, RZ ;  /* 0x0000003e03047227 */ /* 0x000fe200078e00ff */
[----:B------:R-:W-:Y:S02]  /*0de0*/  IABS R26, R27 ;  /* 0x0000001b001a7213 */ /* 0x000fe40000000000 */
[----:B------:R-:W-:Y:S01]  /*0df0*/  @!P5 IADD3 R50, PT, PT, R50, -R0, RZ ;  /* 0x800000003232d210 */ /* 0x000fe20007ffe0ff */
[----:B------:R-:W-:Y:S01]  /*0e00*/  @!P6 IMAD.IADD R46, R46, 0x1, -R0 ;  /* 0x000000012e2ee824 */ /* 0x000fe200078e0a00 */
[C---:B------:R-:W-:Y:S01]  /*0e10*/  ISETP.GT.U32.AND P6, PT, R0.reuse, R54, PT ;  /* 0x000000360000720c */ /* 0x040fe20003fc4070 */
[----:B------:R-:W-:-:S02]  /*0e20*/  IMAD R56, R0, R5, R56 ;  /* 0x0000000500387224 */ /* 0x000fc400078e0238 */
[----:B------:R-:W-:Y:S01]  /*0e30*/  IMAD.MOV R5, RZ, RZ, -R4 ;  /* 0x000000ffff057224 */ /* 0x000fe200078e0a04 */
[----:B------:R-:W-:Y:S01]  /*0e40*/  @!P4 IADD3 R46, PT, PT, -R46, RZ, RZ ;  /* 0x000000ff2e2ec210 */ /* 0x000fe20007ffe1ff */
[C---:B------:R-:W-:Y:S01]  /*0e50*/  IMAD R60, R0.reuse, R7, R60 ;  /* 0x00000007003c7224 */ /* 0x040fe200078e023c */
[C---:B------:R-:W-:Y:S01]  /*0e60*/  ISETP.GT.U32.AND P5, PT, R0.reuse, R56, PT ;  /* 0x000000380000720c */ /* 0x040fe20003fa4070 */
[C---:B------:R-:W-:Y:S01]  /*0e70*/  IMAD R62, R0.reuse, R5, R62 ;  /* 0x00000005003e7224 */ /* 0x040fe200078e023e */
[C---:B------:R-:W-:Y:S01]  /*0e80*/  IADD3 R7, PT, PT, R247.reuse, 0xb, RZ ;  /* 0x0000000bf7077810 */ /* 0x040fe20007ffe0ff */
[----:B------:R-:W-:Y:S01]  /*0e90*/  @!P1 IMAD.MOV R50, RZ, RZ, -R50 ;  /* 0x000000ffff329224 */ /* 0x000fe200078e0a32 */
[C---:B------:R-:W-:Y:S01]  /*0ea0*/  ISETP.GT.U32.AND P4, PT, R0.reuse, R60, PT ;  /* 0x0000003c0000720c */ /* 0x040fe20003f84070 */
[C---:B------:R-:W-:Y:S01]  /*0eb0*/  VIADD R4, R247.reuse, 0xa ;  /* 0x0000000af7047836 */ /* 0x040fe20000000000 */
[----:B------:R-:W-:Y:S01]  /*0ec0*/  ISETP.GT.U32.AND P1, PT, R0, R62, PT ;  /* 0x0000003e0000720c */ /* 0x000fe20003f24070 */
[----:B------:R-:W-:Y:S01]  /*0ed0*/  @!P6 IMAD.IADD R54, R54, 0x1, -R0 ;  /* 0x000000013636e824 */ /* 0x000fe200078e0a00 */
[----:B------:R-:W-:Y:S01]  /*0ee0*/  IABS R64, R7 ;  /* 0x0000000700407213 */ /* 0x000fe20000000000 */
[----:B------:R-:W-:Y:S01]  /*0ef0*/  @!P3 IMAD.MOV R48, RZ, RZ, -R48 ;  /* 0x000000ffff30b224 */ /* 0x000fe200078e0a30 */
[----:B------:R-:W-:Y:S01]  /*0f00*/  IABS R66, R4 ;  /* 0x0000000400427213 */ /* 0x000fe20000000000 */
[----:B------:R-:W-:Y:S01]  /*0f10*/  VIADD R35, R247, 0x78 ;  /* 0x00000078f7237836 */ /* 0x000fe20000000000 */
[----:B------:R-:W-:Y:S01]  /*0f20*/  ISETP.GT.U32.AND P6, PT, R0, R54, PT ;  /* 0x000000360000720c */ /* 0x000fe20003fc4070 */
[----:B------:R-:W-:Y:S01]  /*0f30*/  IMAD.HI.U32 R5, R3, R64, RZ ;  /* 0x0000004003057227 */ /* 0x000fe200078e00ff */
[----:B------:R-:W-:-:S02]  /*0f40*/  @!P5 IADD3 R56, PT, PT, R56, -R0, RZ ;  /* 0x800000003838d210 */ /* 0x000fc40007ffe0ff */
[----:B------:R-:W-:Y:S01]  /*0f50*/  ISETP.GE.AND P3, PT, R8, RZ, PT ;  /* 0x000000ff0800720c */ /* 0x000fe20003f66270 */
[--C-:B------:R-:W-:Y:S01]  /*0f60*/  @!P4 IMAD.IADD R60, R60, 0x1, -R0.reuse ;  /* 0x000000013c3cc824 */ /* 0x100fe200078e0a00 */
[----:B------:R-:W-:Y:S01]  /*0f70*/  ISETP.GT.U32.AND P5, PT, R0, R56, PT ;  /* 0x000000380000720c */ /* 0x000fe20003fa4070 */
[--C-:B------:R-:W-:Y:S01]  /*0f80*/  @!P1 IMAD.IADD R62, R62, 0x1, -R0.reuse ;  /* 0x000000013e3e9824 */ /* 0x100fe200078e0a00 */
[----:B------:R-:W-:Y:S01]  /*0f90*/  IABS R16, R35 ;  /* 0x0000002300107213 */ /* 0x000fe20000000000 */
[----:B------:R-:W-:Y:S01]  /*0fa0*/  IMAD.MOV R5, RZ, RZ, -R5 ;  /* 0x000000ffff057224 */ /* 0x000fe200078e0a05 */
[C---:B------:R-:W-:Y:S01]  /*0fb0*/  ISETP.GT.U32.AND P4, PT, R0.reuse, R60, PT ;  /* 0x0000003c0000720c */ /* 0x040fe20003f84070 */
[----:B------:R-:W-:Y:S01]  /*0fc0*/  VIADD R8, R247, 0xc ;  /* 0x0000000cf7087836 */ /* 0x000fe20000000000 */
[----:B------:R-:W-:Y:S01]  /*0fd0*/  ISETP.GT.U32.AND P1, PT, R0, R62, PT ;  /* 0x0000003e0000720c */ /* 0x000fe20003f24070 */
[----:B------:R-:W-:Y:S01]  /*0fe0*/  @!P6 IMAD.IADD R54, R54, 0x1, -R0 ;  /* 0x000000013636e824 */ /* 0x000fe200078e0a00 */
[----:B------:R-:W-:Y:S01]  /*0ff0*/  ISETP.GE.AND P6, PT, R9, RZ, PT ;  /* 0x000000ff0900720c */ /* 0x000fe20003fc6270 */
[----:B------:R-:W-:Y:S01]  /*1000*/  IMAD R64, R0, R5, R64 ;  /* 0x0000000500407224 */ /* 0x000fe200078e0240 */
[----:B------:R-:W-:Y:S01]  /*1010*/  IABS R68, R8 ;  /* 0x0000000800447213 */ /* 0x000fe20000000000 */
[----:B------:R-:W-:Y:S01]  /*1020*/  @!P2 IMAD.MOV R54, RZ, RZ, -R54 ;  /* 0x000000ffff36a224 */ /* 0x000fe200078e0a36 */
[----:B------:R-:W-:Y:S01]  /*1030*/  ISETP.GE.AND P2, PT, R4, RZ, PT ;  /* 0x000000ff0400720c */ /* 0x000fe20003f46270 */
[----:B------:R-:W-:-:S04]  /*1040*/  IMAD.HI.U32 R4, R3, R66, RZ ;  /* 0x0000004203047227 */ /* 0x000fc800078e00ff */
[----:B------:R-:W-:Y:S01]  /*1050*/  @!P4 IADD3 R60, PT, PT, R60, -R0, RZ ;  /* 0x800000003c3cc210 */ /* 0x000fe20007ffe0ff */
[----:B------:R-:W-:Y:S01]  /*1060*/  IMAD.HI.U32 R6, R3, R68, RZ ;  /* 0x0000004403067227 */ /* 0x000fe200078e00ff */
[----:B------:R-:W-:Y:S02]  /*1070*/  ISETP.GE.AND P4, PT, R7, RZ, PT ;  /* 0x000000ff0700720c */ /* 0x000fe40003f86270 */
[----:B------:R-:W-:Y:S01]  /*1080*/  @!P1 IADD3 R62, PT, PT, R62, -R0, RZ ;  /* 0x800000003e3e9210 */ /* 0x000fe20007ffe0ff */
[----:B------:R-:W-:Y:S01]  /*1090*/  IMAD.MOV R7, RZ, RZ, -R4 ;  /* 0x000000ffff077224 */ /* 0x000fe200078e0a04 */
[----:B------:R-:W-:Y:S01]  /*10a0*/  ISETP.GT.U32.AND P1, PT, R0, R64, PT ;  /* 0x000000400000720c */ /* 0x000fe20003f24070 */
[----:B------:R-:W-:Y:S01]  /*10b0*/  @!P5 IMAD.IADD R56, R56, 0x1, -R0 ;  /* 0x000000013838d824 */ /* 0x000fe200078e0a00 */
[----:B------:R-:W-:Y:S01]  /*10c0*/  IADD3 R9, PT, PT, -R6, RZ, RZ ;  /* 0x000000ff06097210 */ /* 0x000fe20007ffe1ff */
[----:B------:R-:W-:Y:S01]  /*10d0*/  IMAD R66, R0, R7, R66 ;  /* 0x0000000700427224 */ /* 0x000fe200078e0242 */
[----:B------:R-:W-:Y:S01]  /*10e0*/  ISETP.GE.AND P5, PT, R8, RZ, PT ;  /* 0x000000ff0800720c */ /* 0x000fe20003fa6270 */
[----:B------:R-:W-:Y:S01]  /*10f0*/  @!P0 IMAD.MOV R60, RZ, RZ, -R60 ;  /* 0x000000ffff3c8224 */ /* 0x000fe200078e0a3c */
[C---:B------:R-:W-:Y:S01]  /*1100*/  IADD3 R4, PT, PT, R247.reuse, 0xd, RZ ;  /* 0x0000000df7047810 */ /* 0x040fe20007ffe0ff */
[----:B------:R-:W-:Y:S01]  /*1110*/  VIADD R8, R247, 0xe ;  /* 0x0000000ef7087836 */ /* 0x000fe20000000000 */
[C---:B------:R-:W-:Y:S01]  /*1120*/  ISETP.GT.U32.AND P0, PT, R0.reuse, R66, PT ;  /* 0x000000420000720c */ /* 0x040fe20003f04070 */
[----:B------:R-:W-:Y:S01]  /*1130*/  IMAD R68, R0, R9, R68 ;  /* 0x0000000900447224 */ /* 0x000fe200078e0244 */
[----:B------:R-:W-:Y:S01]  /*1140*/  IABS R70, R4 ;  /* 0x0000000400467213 */ /* 0x000fe20000000000 */
[----:B------:R-:W-:Y:S01]  /*1150*/  @!P3 IMAD.MOV R56, RZ, RZ, -R56 ;  /* 0x000000ffff38b224 */ /* 0x000fe200078e0a38 */
[----:B------:R-:W-:Y:S01]  /*1160*/  IABS R72, R8 ;  /* 0x0000000800487213 */ /* 0x000fe20000000000 */
[----:B------:R-:W-:Y:S01]  /*1170*/  @!P1 IMAD.IADD R64, R64, 0x1, -R0 ;  /* 0x0000000140409824 */ /* 0x000fe200078e0a00 */
[----:B------:R-:W-:Y:S01]  /*1180*/  ISETP.GE.AND P3, PT, R4, RZ, PT ;  /* 0x000000ff0400720c */ /* 0x000fe20003f66270 */
[----:B------:R-:W-:Y:S01]  /*1190*/  @!P6 IMAD.MOV R62, RZ, RZ, -R62 ;  /* 0x000000ffff3ee224 */ /* 0x000fe200078e0a3e */
[C---:B------:R-:W-:Y:S01]  /*11a0*/  ISETP.GT.U32.AND P6, PT, R0.reuse, R68, PT ;  /* 0x000000440000720c */ /* 0x040fe20003fc4070 */
[----:B------:R-:W-:Y:S01]  /*11b0*/  IMAD.HI.U32 R4, R3, R70, RZ ;  /* 0x0000004603047227 */ /* 0x000fe200078e00ff */
[----:B------:R-:W-:-:S03]  /*11c0*/  ISETP.GT.U32.AND P1, PT, R0, R64, PT ;  /* 0x000000400000720c */ /* 0x000fc60003f24070 */
[----:B------:R-:W-:Y:S01]  /*11d0*/  IMAD.HI.U32 R5, R3, R72, RZ ;  /* 0x0000004803057227 */ /* 0x000fe200078e00ff */
[----:B------:R-:W-:-:S03]  /*11e0*/  IADD3 R9, PT, PT, -R4, RZ, RZ ;  /* 0x000000ff04097210 */ /* 0x000fc60007ffe1ff */
[----:B------:R-:W-:Y:S02]  /*11f0*/  @!P0 IMAD.IADD R66, R66, 0x1, -R0 ;  /* 0x0000000142428824 */ /* 0x000fe400078e0a00 */
[----:B------:R-:W-:Y:S02]  /*1200*/  IMAD.MOV R5, RZ, RZ, -R5 ;  /* 0x000000ffff057224 */ /* 0x000fe400078e0a05 */
[C---:B------:R-:W-:Y:S01]  /*1210*/  IMAD R70, R0.reuse, R9, R70 ;  /* 0x0000000900467224 */ /* 0x040fe200078e0246 */
[C---:B------:R-:W-:Y:S01]  /*1220*/  ISETP.GT.U32.AND P0, PT, R0.reuse, R66, PT ;  /* 0x000000420000720c */ /* 0x040fe20003f04070 */
[----:B------:R-:W-:Y:S02]  /*1230*/  IMAD R72, R0, R5, R72 ;  /* 0x0000000500487224 */ /* 0x000fe400078e0248 */
[--C-:B------:R-:W-:Y:S02]  /*1240*/  @!P6 IMAD.IADD R68, R68, 0x1, -R0.reuse ;  /* 0x000000014444e824 */ /* 0x100fe400078e0a00 */
[----:B------:R-:W-:Y:S01]  /*1250*/  @!P1 IMAD.IADD R64, R64, 0x1, -R0 ;  /* 0x0000000140409824 */ /* 0x000fe200078e0a00 */
[C---:B------:R-:W-:Y:S01]  /*1260*/  ISETP.GT.U32.AND P6, PT, R0.reuse, R72, PT ;  /* 0x000000480000720c */ /* 0x040fe20003fc4070 */
[----:B------:R-:W-:Y:S01]  /*1270*/  IMAD.HI.U32 R6, R3, R74, RZ ;  /* 0x0000004a03067227 */ /* 0x000fe200078e00ff */
[----:B------:R-:W-:-:S03]  /*1280*/  ISETP.GT.U32.AND P1, PT, R0, R70, PT ;  /* 0x000000460000720c */ /* 0x000fc60003f24070 */
[----:B------:R-:W-:Y:S01]  /*1290*/  IMAD.MOV R11, RZ, RZ, -R6 ;  /* 0x000000ffff0b7224 */ /* 0x000fe200078e0a06 */
[C---:B------:R-:W-:Y:S01]  /*12a0*/  IADD3 R6, PT, PT, R247.reuse, 0x11, RZ ;  /* 0x00000011f7067810 */ /* 0x040fe20007ffe0ff */
[----:B------:R-:W-:Y:S01]  /*12b0*/  @!P0 IMAD.IADD R66, R66, 0x1, -R0 ;  /* 0x0000000142428824 */ /* 0x000fe200078e0a00 */
[----:B------:R-:W-:Y:S01]  /*12c0*/  ISETP.GE.AND P0, PT, R8, RZ, PT ;  /* 0x000000ff0800720c */ /* 0x000fe20003f06270 */
[----:B------:R-:W-:Y:S01]  /*12d0*/  VIADD R8, R247, 0x12 ;  /* 0x00000012f7087836 */ /* 0x000fe20000000000 */
[----:B------:R-:W-:Y:S01]  /*12e0*/  IABS R78, R6 ;  /* 0x00000006004e7213 */ /* 0x000fe20000000000 */
[----:B------:R-:W-:-:S03]  /*12f0*/  IMAD.HI.U32 R7, R3, R84, RZ ;  /* 0x0000005403077227 */ /* 0x000fc600078e00ff */
[----:B------:R-:W-:Y:S01]  /*1300*/  IABS R80, R8 ;  /* 0x0000000800507213 */ /* 0x000fe20000000000 */
[----:B------:R-:W-:Y:S01]  /*1310*/  @!P6 IMAD.IADD R72, R72, 0x1, -R0 ;  /* 0x000000014848e824 */ /* 0x000fe200078e0a00 */
[----:B------:R-:W-:Y:S01]  /*1320*/  @!P1 IADD3 R70, PT, PT, R70, -R0, RZ ;  /* 0x8000000046469210 */ /* 0x000fe20007ffe0ff */
[----:B------:R-:W-:Y:S01]  /*1330*/  IMAD.HI.U32 R4, R3, R78, RZ ;  /* 0x0000004e03047227 */ /* 0x000fe200078e00ff */
[C---:B------:R-:W-:Y:S02]  /*1340*/  ISETP.GT.U32.AND P1, PT, R0.reuse, R68, PT ;  /* 0x000000440000720c */ /* 0x040fe40003f24070 */
[----:B------:R-:W-:Y:S01]  /*1350*/  IADD3 R7, PT, PT, -R7, RZ, RZ ;  /* 0x000000ff07077210 */ /* 0x000fe20007ffe1ff */
[----:B------:R-:W-:Y:S01]  /*1360*/  @!P2 IMAD.MOV R66, RZ, RZ, -R66 ;  /* 0x000000ffff42a224 */ /* 0x000fe200078e0a42 */
[C---:B------:R-:W-:Y:S01]  /*1370*/  ISETP.GT.U32.AND P2, PT, R0.reuse, R70, PT ;  /* 0x000000460000720c */ /* 0x040fe20003f44070 */
[----:B------:R-:W-:Y:S01]  /*1380*/  IMAD.HI.U32 R5, R3, R80, RZ ;  /* 0x0000005003057227 */ /* 0x000fe200078e00ff */
[----:B------:R-:W-:-:S03]  /*1390*/  ISETP.GT.U32.AND P6, PT, R0, R72, PT ;  /* 0x000000480000720c */ /* 0x000fc60003fc4070 */
[----:B------:R-:W-:Y:S01]  /*13a0*/  IMAD R84, R0, R7, R84 ;  /* 0x0000000700547224 */ /* 0x000fe200078e0254 */
[----:B------:R-:W-:Y:S01]  /*13b0*/  IADD3 R7, PT, PT, -R4, RZ, RZ ;  /* 0x000000ff04077210 */ /* 0x000fe20007ffe1ff */
[----:B------:R-:W-:Y:S01]  /*13c0*/  IMAD R74, R0, R11, R74 ;  /* 0x0000000b004a7224 */ /* 0x000fe200078e024a */
[----:B------:R-:W-:Y:S01]  /*13d0*/  IADD3 R11, PT, PT, R247, 0x13, RZ ;  /* 0x00000013f70b7810 */ /* 0x000fe20007ffe0ff */
[----:B------:R-:W-:Y:S01]  /*13e0*/  IMAD.MOV R9, RZ, RZ, -R5 ;  /* 0x000000ffff097224 */ /* 0x000fe200078e0a05 */
[----:B------:R-:W-:Y:S01]  /*13f0*/  @!P1 IADD3 R68, PT, PT, R68, -R0, RZ ;  /* 0x8000000044449210 */ /* 0x000fe20007ffe0ff */
[----:B------:R-:W-:Y:S01]  /*1400*/  @!P4 IMAD.MOV R64, RZ, RZ, -R64 ;  /* 0x000000ffff40c224 */ /* 0x000fe200078e0a40 */
[C---:B------:R-:W-:Y:S01]  /*1410*/  ISETP.GT.U32.AND P4, PT, R0.reuse, R74, PT ;  /* 0x0000004a0000720c */ /* 0x040fe20003f84070 */
[C---:B------:R-:W-:Y:S01]  /*1420*/  IMAD R78, R0.reuse, R7, R78 ;  /* 0x00000007004e7224 */ /* 0x040fe200078e024e */
[C---:B------:R-:W-:Y:S01]  /*1430*/  ISETP.GT.U32.AND P1, PT, R0.reuse, R84, PT ;  /* 0x000000540000720c */ /* 0x040fe20003f24070 */
[----:B------:R-:W-:Y:S01]  /*1440*/  IMAD R80, R0, R9, R80 ;  /* 0x0000000900507224 */ /* 0x000fe200078e0250 */
[----:B------:R-:W-:Y:S01]  /*1450*/  IABS R76, R11 ;  /* 0x0000000b004c7213 */ /* 0x000fe20000000000 */
[--C-:B------:R-:W-:Y:S01]  /*1460*/  @!P2 IMAD.IADD R70, R70, 0x1, -R0.reuse ;  /* 0x000000014646a824 */ /* 0x100fe200078e0a00 */
[----:B------:R-:W-:Y:S01]  /*1470*/  ISETP.GT.U32.AND P2, PT, R0, R78, PT ;  /* 0x0000004e0000720c */ /* 0x000fe20003f44070 */
[----:B------:R-:W-:Y:S01]  /*1480*/  @!P6 IMAD.IADD R72, R72, 0x1, -R0 ;  /* 0x000000014848e824 */ /* 0x000fe200078e0a00 */
[----:B------:R-:W-:Y:S01]  /*1490*/  ISETP.GT.U32.AND P6, PT, R0, R80, PT ;  /* 0x000000500000720c */ /* 0x000fe20003fc4070 */
[----:B------:R-:W-:Y:S01]  /*14a0*/  IMAD.HI.U32 R5, R3, R82, RZ ;  /* 0x0000005203057227 */ /* 0x000fe200078e00ff */
[----:B------:R-:W-:-:S03]  /*14b0*/  @!P3 IADD3 R70, PT, PT, -R70, RZ, RZ ;  /* 0x000000ff4646b210 */ /* 0x000fc60007ffe1ff */
[----:B------:R-:W-:Y:S01]  /*14c0*/  @!P4 IMAD.IADD R74, R74, 0x1, -R0 ;  /* 0x000000014a4ac824 */ /* 0x000fe200078e0a00 */
[----:B------:R-:W-:Y:S01]  /*14d0*/  IADD3 R5, PT, PT, -R5, RZ, RZ ;  /* 0x000000ff05057210 */ /* 0x000fe20007ffe1ff */
[----:B------:R-:W-:Y:S01]  /*14e0*/  @!P5 IMAD.MOV R68, RZ, RZ, -R68 ;  /* 0x000000ffff44d224 */ /* 0x000fe200078e0a44 */
[-C--:B------:R-:W-:Y:S01]  /*14f0*/  @!P1 IADD3 R84, PT, PT, R84, -R0.reuse, RZ ;  /* 0x8000000054549210 */ /* 0x080fe20007ffe0ff */
[C---:B------:R-:W-:Y:S01]  /*1500*/  VIADD R9, R247.reuse, 0x15 ;  /* 0x00000015f7097836 */ /* 0x040fe20000000000 */
[----:B------:R-:W-:Y:S01]  /*1510*/  ISETP.GE.AND P4, PT, R10, RZ, PT ;  /* 0x000000ff0a00720c */ /* 0x000fe20003f86270 */
[----:B------:R-:W-:Y:S01]  /*1520*/  VIADD R10, R247, 0x16 ;  /* 0x00000016f70a7836 */ /* 0x000fe20000000000 */
[----:B------:R-:W-:Y:S01]  /*1530*/  @!P2 IADD3 R78, PT, PT, R78, -R0, RZ ;  /* 0x800000004e4ea210 */ /* 0x000fe20007ffe0ff */
[----:B------:R-:W-:Y:S01]  /*1540*/  @!P6 IMAD.IADD R80, R80, 0x1, -R0 ;  /* 0x000000015050e824 */ /* 0x000fe200078e0a00 */
[C---:B------:R-:W-:Y:S01]  /*1550*/  ISETP.GT.U32.AND P2, PT, R0.reuse, R74, PT ;  /* 0x0000004a0000720c */ /* 0x040fe20003f44070 */
[C---:B------:R-:W-:Y:S01]  /*1560*/  IMAD R82, R0.reuse, R5, R82 ;  /* 0x0000000500527224 */ /* 0x040fe200078e0252 */
[C---:B------:R-:W-:Y:S01]  /*1570*/  ISETP.GT.U32.AND P6, PT, R0.reuse, R84, PT ;  /* 0x000000540000720c */ /* 0x040fe20003fc4070 */
[----:B------:R-:W-:Y:S01]  /*1580*/  IMAD.HI.U32 R4, R3, R76, RZ ;  /* 0x0000004c03047227 */ /* 0x000fe200078e00ff */
[----:B------:R-:W-:-:S02]  /*1590*/  ISETP.GT.U32.AND P5, PT, R0, R78, PT ;  /* 0x0000004e0000720c */ /* 0x000fc40003fa4070 */
[----:B------:R-:W-:Y:S01]  /*15a0*/  IABS R86, R9 ;  /* 0x0000000900567213 */ /* 0x000fe20000000000 */
[----:B------:R-:W-:Y:S01]  /*15b0*/  IMAD.MOV R7, RZ, RZ, -R4 ;  /* 0x000000ffff077224 */ /* 0x000fe200078e0a04 */
[----:B------:R-:W-:Y:S01]  /*15c0*/  ISETP.GT.U32.AND P3, PT, R0, R80, PT ;  /* 0x000000500000720c */ /* 0x000fe20003f64070 */
[----:B------:R-:W-:Y:S01]  /*15d0*/  @!P0 IMAD.MOV R72, RZ, RZ, -R72 ;  /* 0x000000ffff488224 */ /* 0x000fe200078e0a48 */
[----:B------:R-:W-:Y:S01]  /*15e0*/  IABS R88, R10 ;  /* 0x0000000a00587213 */ /* 0x000fe20000000000 */
[----:B------:R-:W-:Y:S01]  /*15f0*/  IMAD.HI.U32 R4, R3, R86, RZ ;  /* 0x0000005603047227 */ /* 0x000fe200078e00ff */
[----:B------:R-:W-:-:S03]  /*1600*/  ISETP.GE.AND P1, PT, R12, RZ, PT ;  /* 0x000000ff0c00720c */ /* 0x000fc60003f26270 */
[--C-:B------:R-:W-:Y:S01]  /*1610*/  @!P2 IMAD.IADD R74, R74, 0x1, -R0.reuse ;  /* 0x000000014a4aa824 */ /* 0x100fe200078e0a00 */
[----:B------:R-:W-:Y:S01]  /*1620*/  @!P6 IADD3 R84, PT, PT, R84, -R0, RZ ;  /* 0x800000005454e210 */ /* 0x000fe20007ffe0ff */
[----:B------:R-:W-:Y:S01]  /*1630*/  @!P5 IMAD.IADD R78, R78, 0x1, -R0 ;  /* 0x000000014e4ed824 */ /* 0x000fe200078e0a00 */
[----:B------:R-:W-:Y:S01]  /*1640*/  ISETP.GE.AND P2, PT, R6, RZ, PT ;  /* 0x000000ff0600720c */ /* 0x000fe20003f46270 */
[C---:B------:R-:W-:Y:S01]  /*1650*/  IMAD R76, R0.reuse, R7, R76 ;  /* 0x00000007004c7224 */ /* 0x040fe200078e024c */
[----:B------:R-:W-:Y:S01]  /*1660*/  ISETP.GT.U32.AND P6, PT, R0, R82, PT ;  /* 0x000000520000720c */ /* 0x000fe20003fc4070 */
[----:B------:R-:W-:Y:S01]  /*1670*/  IMAD.HI.U32 R5, R3, R88, RZ ;  /* 0x0000005803057227 */ /* 0x000fe200078e00ff */
[----:B------:R-:W-:Y:S02]  /*1680*/  ISETP.GE.AND P5, PT, R8, RZ, PT ;  /* 0x000000ff0800720c */ /* 0x000fe40003fa6270 */
[----:B------:R-:W-:Y:S01]  /*1690*/  ISETP.GT.U32.AND P0, PT, R0, R76, PT ;  /* 0x0000004c0000720c */ /* 0x000fe20003f04070 */
[----:B------:R-:W-:Y:S01]  /*16a0*/  IMAD.MOV R7, RZ, RZ, -R4 ;  /* 0x000000ffff077224 */ /* 0x000fe200078e0a04 */
[----:B------:R-:W-:Y:S01]  /*16b0*/  IADD3 R6, PT, PT, R247, 0x19, RZ ;  /* 0x00000019f7067810 */ /* 0x000fe20007ffe0ff */
[----:B------:R-:W-:-:S02]  /*16c0*/  IMAD.MOV R5, RZ, RZ, -R5 ;  /* 0x000000ffff057224 */ /* 0x000fc400078e0a05 */
[----:B------:R-:W-:Y:S01]  /*16d0*/  IMAD R86, R0, R7, R86 ;  /* 0x0000000700567224 */ /* 0x000fe200078e0256 */
[----:B------:R-:W-:Y:S01]  /*16e0*/  IABS R96, R6 ;  /* 0x0000000600607213 */ /* 0x000fe20000000000 */
[----:B------:R-:W-:Y:S01]  /*16f0*/  @!P3 IMAD.IADD R80, R80, 0x1, -R0 ;  /* 0x000000015050b824 */ /* 0x000fe200078e0a00 */
[----:B------:R-:W-:Y:S01]  /*1700*/  @!P2 IADD3 R78, PT, PT, -R78, RZ, RZ ;  /* 0x000000ff4e4ea210 */ /* 0x000fe20007ffe1ff */
[----:B------:R-:W-:Y:S01]  /*1710*/  IMAD R88, R0, R5, R88 ;  /* 0x0000000500587224 */ /* 0x000fe200078e0258 */
[----:B------:R-:W-:Y:S01]  /*1720*/  @!P6 IADD3 R82, PT, PT, R82, -R0, RZ ;  /* 0x800000005252e210 */ /* 0x000fe20007ffe0ff */
[----:B------:R-:W-:Y:S01]  /*1730*/  @!P1 IMAD.MOV R84, RZ, RZ, -R84 ;  /* 0x000000ffff549224 */ /* 0x000fe200078e0a54 */
[----:B------:R-:W-:Y:S01]  /*1740*/  ISETP.GT.U32.AND P2, PT, R0, R86, PT ;  /* 0x000000560000720c */ /* 0x000fe20003f44070 */
[C---:B------:R-:W-:Y:S01]  /*1750*/  VIADD R4, R247.reuse, 0x17 ;  /* 0x00000017f7047836 */ /* 0x040fe20000000000 */
[----:B------:R-:W-:Y:S01]  /*1760*/  @!P5 IADD3 R80, PT, PT, -R80, RZ, RZ ;  /* 0x000000ff5050d210 */ /* 0x000fe20007ffe1ff */
[----:B------:R-:W-:Y:S01]  /*1770*/  @!P4 IMAD.MOV R74, RZ, RZ, -R74 ;  /* 0x000000ffff4ac224 */ /* 0x000fe200078e0a4a */
[C---:B------:R-:W-:Y:S01]  /*1780*/  ISETP.GT.U32.AND P1, PT, R0.reuse, R82, PT ;  /* 0x000000520000720c */ /* 0x040fe20003f24070 */
[C---:B------:R-:W-:Y:S01]  /*1790*/  VIADD R5, R247.reuse, 0x18 ;  /* 0x00000018f7057836 */ /* 0x040fe20000000000 */
[----:B------:R-:W-:Y:S01]  /*17a0*/  ISETP.GT.U32.AND P5, PT, R0, R88, PT ;  /* 0x000000580000720c */ /* 0x000fe20003fa4070 */
[C---:B------:R-:W-:Y:S01]  /*17b0*/  VIADD R8, R247.reuse, 0x1c ;  /* 0x0000001cf7087836 */ /* 0x040fe20000000000 */
[----:B------:R-:W-:Y:S01]  /*17c0*/  @!P0 IADD3 R76, PT, PT, R76, -R0, RZ ;  /* 0x800000004c4c8210 */ /* 0x000fe20007ffe0ff */
[C---:B------:R-:W-:Y:S01]  /*17d0*/  VIADD R12, R247.reuse, 0x3e ;  /* 0x0000003ef70c7836 */ /* 0x040fe20000000000 */
[----:B------:R-:W-:Y:S01]  /*17e0*/  IABS R90, R4 ;  /* 0x00000004005a7213 */ /* 0x000fe20000000000 */
[C---:B------:R-:W-:Y:S01]  /*17f0*/  VIADD R37, R247.reuse, 0x79 ;  /* 0x00000079f7257836 */ /* 0x040fe20000000000 */
[----:B------:R-:W-:Y:S01]  /*1800*/  ISETP.GT.U32.AND P4, PT, R0, R76, PT ;  /* 0x0000004c0000720c */ /* 0x000fe20003f84070 */
[C---:B------:R-:W-:Y:S01]  /*1810*/  VIADD R41, R247.reuse, 0x7a ;  /* 0x0000007af7297836 */ /* 0x040fe20000000000 */
[----:B------:R-:W-:Y:S01]  /*1820*/  @!P2 IADD3 R86, PT, PT, R86, -R0, RZ ;  /* 0x800000005656a210 */ /* 0x000fe20007ffe0ff */
[----:B------:R-:W-:Y:S01]  /*1830*/  VIADD R45, R247, 0x7c ;  /* 0x0000007cf72d7836 */ /* 0x000fe20000000000 */
[----:B------:R-:W-:Y:S01]  /*1840*/  ISETP.GE.AND P3, PT, R11, RZ, PT ;  /* 0x000000ff0b00720c */ /* 0x000fe20003f66270 */
[--C-:B------:R-:W-:Y:S01]  /*1850*/  @!P1 IMAD.IADD R82, R82, 0x1, -R0.reuse ;  /* 0x0000000152529824 */ /* 0x100fe200078e0a00 */
[----:B------:R-:W-:Y:S01]  /*1860*/  ISETP.GE.AND P1, PT, R4, RZ, PT ;  /* 0x000000ff0400720c */ /* 0x000fe20003f26270 */
[----:B------:R-:W-:Y:S01]  /*1870*/  @!P5 IMAD.IADD R88, R88, 0x1, -R0 ;  /* 0x000000015858d824 */ /* 0x000fe200078e0a00 */
[----:B------:R-:W-:Y:S01]  /*1880*/  ISETP.GT.U32.AND P5, PT, R0, R86, PT ;  /* 0x000000560000720c */ /* 0x000fe20003fa4070 */
[----:B------:R-:W-:Y:S01]  /*1890*/  IMAD.HI.U32 R4, R3, R90, RZ ;  /* 0x0000005a03047227 */ /* 0x000fe200078e00ff */
[----:B------:R-:W-:-:S02]  /*18a0*/  IABS R92, R5 ;  /* 0x00000005005c7213 */ /* 0x000fc40000000000 */
[----:B------:R-:W-:Y:S01]  /*18b0*/  ISETP.GE.AND P6, PT, R9, RZ, PT ;  /* 0x000000ff0900720c */ /* 0x000fe20003fc6270 */
[----:B------:R-:W-:Y:S01]  /*18c0*/  IMAD.MOV R7, RZ, RZ, -R4 ;  /* 0x000000ffff077224 */ /* 0x000fe200078e0a04 */
[----:B------:R-:W-:Y:S01]  /*18d0*/  ISETP.GE.AND P2, PT, R5, RZ, PT ;  /* 0x000000ff0500720c */ /* 0x000fe20003f46270 */
[----:B------:R-:W-:Y:S01]  /*18e0*/  @!P4 IMAD.IADD R76, R76, 0x1, -R0 ;  /* 0x000000014c4cc824 */ /* 0x000fe200078e0a00 */
[----:B------:R-:W-:Y:S01]  /*18f0*/  ISETP.GE.AND P0, PT, R13, RZ, PT ;  /* 0x000000ff0d00720c */ /* 0x000fe20003f06270 */
[----:B------:R-:W-:Y:S01]  /*1900*/  IMAD R90, R0, R7, R90 ;  /* 0x00000007005a7224 */ /* 0x000fe200078e025a */
[----:B------:R-:W-:Y:S01]  /*1910*/  IABS R100, R8 ;  /* 0x0000000800647213 */ /* 0x000fe20000000000 */
[----:B------:R-:W-:Y:S01]  /*1920*/  IMAD.HI.U32 R5, R3, R92, RZ ;  /* 0x0000005c03057227 */ /* 0x000fe200078e00ff */
[----:B------:R-:W-:Y:S02]  /*1930*/  ISETP.GE.AND P4, PT, R10, RZ, PT ;  /* 0x000000ff0a00720c */ /* 0x000fe40003f86270 */
[----:B------:R-:W-:Y:S01]  /*1940*/  IABS R168, R12 ;  /* 0x0000000c00a87213 */ /* 0x000fe20000000000 */
[----:B------:R-:W-:Y:S01]  /*1950*/  @!P3 IMAD.MOV R76, RZ, RZ, -R76 ;  /* 0x000000ffff4cb224 */ /* 0x000fe200078e0a4c */
[----:B------:R-:W-:Y:S01]  /*1960*/  ISETP.GT.U32.AND P3, PT, R0, R88, PT ;  /* 0x000000580000720c */ /* 0x000fe20003f64070 */
[----:B------:R-:W-:Y:S01]  /*1970*/  @!P5 IMAD.IADD R86, R86, 0x1, -R0 ;  /* 0x000000015656d824 */ /* 0x000fe200078e0a00 */
[----:B------:R-:W-:Y:S01]  /*1980*/  ISETP.GT.U32.AND P5, PT, R0, R90, PT ;  /* 0x0000005a0000720c */ /* 0x000fe20003fa4070 */
[----:B------:R-:W-:Y:S01]  /*1990*/  IMAD.MOV R5, RZ, RZ, -R5 ;  /* 0x000000ffff057224 */ /* 0x000fe200078e0a05 */
[----:B------:R-:W-:Y:S01]  /*19a0*/  IABS R244, R37 ;  /* 0x0000002500f47213 */ /* 0x000fe20000000000 */
[C---:B------:R-:W-:Y:S01]  /*19b0*/  VIADD R4, R247.reuse, 0x1a ;  /* 0x0000001af7047836 */ /* 0x040fe20000000000 */
[----:B------:R-:W-:Y:S01]  /*19c0*/  @!P0 IADD3 R82, PT, PT, -R82, RZ, RZ ;  /* 0x000000ff52528210 */ /* 0x000fe20007ffe1ff */
[----:B------:R-:W-:Y:S01]  /*19d0*/  IMAD R92, R0, R5, R92 ;  /* 0x00000005005c7224 */ /* 0x000fe200078e025c */
[----:B------:R-:W-:Y:S01]  /*19e0*/  ISETP.GE.AND P0, PT, R6, RZ, PT ;  /* 0x000000ff0600720c */ /* 0x000fe20003f06270 */
[----:B------:R-:W-:Y:S01]  /*19f0*/  @!P6 IMAD.MOV R86, RZ, RZ, -R86 ;  /* 0x000000ffff56e224 */ /* 0x000fe200078e0a56 */
[----:B------:R-:W-:Y:S01]  /*1a00*/  IABS R94, R4 ;  /* 0x00000004005e7213 */ /* 0x000fe20000000000 */
[C---:B------:R-:W-:Y:S01]  /*1a10*/  VIADD R6, R247.reuse, 0x1b ;  /* 0x0000001bf7067836 */ /* 0x040fe20000000000 */
[----:B------:R-:W-:Y:S01]  /*1a20*/  ISETP.GT.U32.AND P6, PT, R0, R92, PT ;  /* 0x0000005c0000720c */ /* 0x000fe20003fc4070 */
[----:B------:R-:W-:Y:S01]  /*1a30*/  VIADD R9, R247, 0x1e ;  /* 0x0000001ef7097836 */ /* 0x000fe20000000000 */
[----:B------:R-:W-:Y:S01]  /*1a40*/  @!P3 IADD3 R88, PT, PT, R88, -R0, RZ ;  /* 0x800000005858b210 */ /* 0x000fe20007ffe0ff */
[----:B------:R-:W-:Y:S01]  /*1a50*/  @!P5 IMAD.IADD R90, R90, 0x1, -R0 ;  /* 0x000000015a5ad824 */ /* 0x000fe200078e0a00 */
[----:B------:R-:W-:Y:S01]  /*1a60*/  ISETP.GE.AND P3, PT, R4, RZ, PT ;  /* 0x000000ff0400720c */ /* 0x000fe20003f66270 */
[----:B------:R-:W-:Y:S01]  /*1a70*/  IMAD.HI.U32 R4, R3, R96, RZ ;  /* 0x0000006003047227 */ /* 0x000fe200078e00ff */
[----:B------:R-:W-:-:S02]  /*1a80*/  IABS R98, R6 ;  /* 0x0000000600627213 */ /* 0x000fc40000000000 */
[----:B------:R-:W-:Y:S01]  /*1a90*/  ISETP.GT.U32.AND P5, PT, R0, R90, PT ;  /* 0x0000005a0000720c */ /* 0x000fe20003fa4070 */
[----:B------:R-:W-:Y:S01]  /*1aa0*/  VIADD R10, R247, 0x1f ;  /* 0x0000001ff70a7836 */ /* 0x000fe20000000000 */
[----:B------:R-:W-:Y:S01]  /*1ab0*/  IADD3 R5, PT, PT, -R4, RZ, RZ ;  /* 0x000000ff04057210 */ /* 0x000fe20007ffe1ff */
[C---:B------:R-:W-:Y:S01]  /*1ac0*/  IMAD.HI.U32 R4, R3.reuse, R94, RZ ;  /* 0x0000005e03047227 */ /* 0x040fe200078e00ff */
[----:B------:R-:W-:Y:S02]  /*1ad0*/  @!P4 IADD3 R88, PT, PT, -R88, RZ, RZ ;  /* 0x000000ff5858c210 */ /* 0x000fe40007ffe1ff */
[----:B------:R-:W-:Y:S01]  /*1ae0*/  @!P6 IADD3 R92, PT, PT, R92, -R0, RZ ;  /* 0x800000005c5ce210 */ /* 0x000fe20007ffe0ff */
[----:B------:R-:W-:Y:S01]  /*1af0*/  IMAD R96, R0, R5, R96 ;  /* 0x0000000500607224 */ /* 0x000fe200078e0260 */
[----:B------:R-:W-:Y:S01]  /*1b00*/  ISETP.GE.AND P4, PT, R6, RZ, PT ;  /* 0x000000ff0600720c */ /* 0x000fe20003f86270 */
[----:B------:R-:W-:Y:S01]  /*1b10*/  IMAD.MOV R5, RZ, RZ, -R4 ;  /* 0x000000ffff057224 */ /* 0x000fe200078e0a04 */
[----:B------:R-:W-:Y:S01]  /*1b20*/  ISETP.GT.U32.AND P6, PT, R0, R92, PT ;  /* 0x0000005c0000720c */ /* 0x000fe20003fc4070 */
[----:B------:R-:W-:Y:S01]  /*1b30*/  IMAD.HI.U32 R4, R3, R98, RZ ;  /* 0x0000006203047227 */ /* 0x000fe200078e00ff */
[----:B------:R-:W-:-:S02]  /*1b40*/  IABS R104, R9 ;  /* 0x0000000900687213 */ /* 0x000fc40000000000 */
[----:B------:R-:W-:Y:S01]  /*1b50*/  IABS R106, R10 ;  /* 0x0000000a006a7213 */ /* 0x000fe20000000000 */
[----:B------:R-:W-:Y:S01]  /*1b60*/  IMAD R94, R0, R5, R94 ;  /* 0x00000005005e7224 */ /* 0x000fe200078e025e */
[----:B------:R-:W-:Y:S01]  /*1b70*/  IABS R242, R45 ;  /* 0x0000002d00f27213 */ /* 0x000fe20000000000 */
[----:B------:R-:W-:-:S04]  /*1b80*/  IMAD.HI.U32 R5, R3, R100, RZ ;  /* 0x0000006403057227 */ /* 0x000fc800078e00ff */
[----:B------:R-:W-:Y:S01]  /*1b90*/  @!P5 IMAD.IADD R90, R90, 0x1, -R0 ;  /* 0x000000015a5ad824 */ /* 0x000fe200078e0a00 */
[----:B------:R-:W-:Y:S01]  /*1ba0*/  ISETP.GT.U32.AND P5, PT, R0, R96, PT ;  /* 0x000000600000720c */ /* 0x000fe20003fa4070 */
[----:B------:R-:W-:Y:S01]  /*1bb0*/  IMAD.MOV R7, RZ, RZ, -R4 ;  /* 0x000000ffff077224 */ /* 0x000fe200078e0a04 */
[----:B------:R-:W-:Y:S01]  /*1bc0*/  IADD3 R5, PT, PT, -R5, RZ, RZ ;  /* 0x000000ff05057210 */ /* 0x000fe20007ffe1ff */
[----:B------:R-:W-:Y:S02]  /*1bd0*/  @!P6 IMAD.IADD R92, R92, 0x1, -R0 ;  /* 0x000000015c5ce824 */ /* 0x000fe400078e0a00 */
[C---:B------:R-:W-:Y:S02]  /*1be0*/  IMAD R98, R0.reuse, R7, R98 ;  /* 0x0000000700627224 */ /* 0x040fe400078e0262 */
[C---:B------:R-:W-:Y:S02]  /*1bf0*/  IMAD R100, R0.reuse, R5, R100 ;  /* 0x0000000500647224 */ /* 0x040fe400078e0264 */
[C---:B------:R-:W-:Y:S01]  /*1c00*/  VIADD R6, R247.reuse, 0x1d ;  /* 0x0000001df7067836 */ /* 0x040fe20000000000 */
[C---:B------:R-:W-:Y:S01]  /*1c10*/  ISETP.GT.U32.AND P6, PT, R0.reuse, R98, PT ;  /* 0x000000620000720c */ /* 0x040fe20003fc4070 */
[----:B------:R-:W-:Y:S01]  /*1c20*/  @!P1 IMAD.MOV R90, RZ, RZ, -R90 ;  /* 0x000000ffff5a9224 */ /* 0x000fe200078e0a5a */
[----:B------:R-:W-:Y:S01]  /*1c30*/  ISETP.GT.U32.AND P1, PT, R0, R94, PT ;  /* 0x0000005e0000720c */ /* 0x000fe20003f24070 */
[C---:B------:R-:W-:Y:S01]  /*1c40*/  VIADD R11, R247.reuse, 0x20 ;  /* 0x00000020f70b7836 */ /* 0x040fe20000000000 */
[----:B------:R-:W-:Y:S01]  /*1c50*/  @!P5 IADD3 R96, PT, PT, R96, -R0, RZ ;  /* 0x800000006060d210 */ /* 0x000fe20007ffe0ff */
[----:B------:R-:W-:Y:S01]  /*1c60*/  @!P2 IMAD.MOV R92, RZ, RZ, -R92 ;  /* 0x000000ffff5ca224 */ /* 0x000fe200078e0a5c */
[----:B------:R-:W-:Y:S01]  /*1c70*/  ISETP.GT.U32.AND P5, PT, R0, R100, PT ;  /* 0x000000640000720c */ /* 0x000fe20003fa4070 */
[C---:B------:R-:W-:Y:S01]  /*1c80*/  VIADD R13, R247.reuse, 0x40 ;  /* 0x00000040f70d7836 */ /* 0x040fe20000000000 */
[----:B------:R-:W-:Y:S01]  /*1c90*/  IABS R102, R6 ;  /* 0x0000000600667213 */ /* 0x000fe20000000000 */
[----:B------:R-:W-:Y:S01]  /*1ca0*/  VIADD R47, R247, 0x7d ;  /* 0x0000007df72f7836 */ /* 0x000fe20000000000 */
[----:B------:R-:W-:-:S02]  /*1cb0*/  IABS R110, R11 ;  /* 0x0000000b006e7213 */ /* 0x000fc40000000000 */
[----:B------:R-:W-:Y:S01]  /*1cc0*/  IABS R172, R13 ;  /* 0x0000000d00ac7213 */ /* 0x000fe20000000000 */
[C---:B------:R-:W-:Y:S01]  /*1cd0*/  IMAD.HI.U32 R4, R3.reuse, R102, RZ ;  /* 0x0000006603047227 */ /* 0x040fe200078e00ff */
[----:B------:R-:W-:Y:S02]  /*1ce0*/  @!P6 IADD3 R98, PT, PT, R98, -R0, RZ ;  /* 0x800000006262e210 */ /* 0x000fe40007ffe0ff */
[----:B------:R-:W-:Y:S01]  /*1cf0*/  IABS R19, R47 ;  /* 0x0000002f00137213 */ /* 0x000fe20000000000 */
[--C-:B------:R-:W-:Y:S01]  /*1d00*/  @!P1 IMAD.IADD R94, R94, 0x1, -R0.reuse ;  /* 0x000000015e5e9824 */ /* 0x100fe200078e0a00 */
[----:B------:R-:W-:Y:S01]  /*1d10*/  IADD3 R5, PT, PT, -R4, RZ, RZ ;  /* 0x000000ff04057210 */ /* 0x000fe20007ffe1ff */
[C---:B------:R-:W-:Y:S01]  /*1d20*/  IMAD.HI.U32 R4, R3.reuse, R104, RZ ;  /* 0x0000006803047227 */ /* 0x040fe200078e00ff */
[C---:B------:R-:W-:Y:S02]  /*1d30*/  ISETP.GT.U32.AND P1, PT, R0.reuse, R96, PT ;  /* 0x000000600000720c */ /* 0x040fe40003f24070 */
[----:B------:R-:W-:Y:S01]  /*1d40*/  ISETP.GT.U32.AND P6, PT, R0, R94, PT ;  /* 0x0000005e0000720c */ /* 0x000fe20003fc4070 */
[----:B------:R-:W-:Y:S01]  /*1d50*/  @!P5 IMAD.IADD R100, R100, 0x1, -R0 ;  /* 0x000000016464d824 */ /* 0x000fe200078e0a00 */
[C---:B------:R-:W-:Y:S01]  /*1d60*/  ISETP.GT.U32.AND P5, PT, R0.reuse, R98, PT ;  /* 0x000000620000720c */ /* 0x040fe20003fa4070 */
[----:B------:R-:W-:Y:S01]  /*1d70*/  IMAD R102, R0, R5, R102 ;  /* 0x0000000500667224 */ /* 0x000fe200078e0266 */
[----:B------:R-:W-:Y:S01]  /*1d80*/  IADD3 R5, PT, PT, -R4, RZ, RZ ;  /* 0x000000ff04057210 */ /* 0x000fe20007ffe1ff */
[----:B------:R-:W-:Y:S01]  /*1d90*/  IMAD.HI.U32 R4, R3, R106, RZ ;  /* 0x0000006a03047227 */ /* 0x000fe200078e00ff */
[----:B------:R-:W-:-:S03]  /*1da0*/  ISETP.GT.U32.AND P2, PT, R0, R100, PT ;  /* 0x000000640000720c */ /* 0x000fc60003f44070 */
[----:B------:R-:W-:Y:S01]  /*1db0*/  IMAD R104, R0, R5, R104 ;  /* 0x0000000500687224 */ /* 0x000fe200078e0268 */
[----:B------:R-:W-:Y:S01]  /*1dc0*/  IADD3 R7, PT, PT, -R4, RZ, RZ ;  /* 0x000000ff04077210 */ /* 0x000fe20007ffe1ff */
[----:B------:R-:W-:-:S04]  /*1dd0*/  IMAD.HI.U32 R5, R3, R110, RZ ;  /* 0x0000006e03057227 */ /* 0x000fc800078e00ff */
[--C-:B------:R-:W-:Y:S01]  /*1de0*/  @!P5 IMAD.IADD R98, R98, 0x1, -R0.reuse ;  /* 0x000000016262d824 */ /* 0x100fe200078e0a00 */
[----:B------:R-:W-:Y:S01]  /*1df0*/  ISETP.GT.U32.AND P5, PT, R0, R104, PT ;  /* 0x000000680000720c */ /* 0x000fe20003fa4070 */
[--C-:B------:R-:W-:Y:S01]  /*1e00*/  @!P6 IMAD.IADD R94, R94, 0x1, -R0.reuse ;  /* 0x000000015e5ee824 */ /* 0x100fe200078e0a00 */
[----:B------:R-:W-:Y:S01]  /*1e10*/  ISETP.GE.AND P6, PT, R8, RZ, PT ;  /* 0x000000ff0800720c */ /* 0x000fe20003fc6270 */
[----:B------:R-:W-:Y:S01]  /*1e20*/  IMAD.MOV R5, RZ, RZ, -R5 ;  /* 0x000000ffff057224 */ /* 0x000fe200078e0a05 */
[C---:B------:R-:W-:Y:S01]  /*1e30*/  IADD3 R8, PT, PT, R247.reuse, 0x21, RZ ;  /* 0x00000021f7087810 */ /* 0x040fe20007ffe0ff */
[----:B------:R-:W-:Y:S01]  /*1e40*/  @!P1 IMAD.IADD R96, R96, 0x1, -R0 ;  /* 0x0000000160609824 */ /* 0x000fe200078e0a00 */
[C---:B------:R-:W-:Y:S01]  /*1e50*/  ISETP.GT.U32.AND P1, PT, R0.reuse, R102, PT ;  /* 0x000000660000720c */ /* 0x040fe20003f24070 */
[----:B------:R-:W-:Y:S01]  /*1e60*/  IMAD R110, R0, R5, R110 ;  /* 0x00000005006e7224 */ /* 0x000fe200078e026e */
[----:B------:R-:W-:Y:S01]  /*1e70*/  IABS R112, R8 ;  /* 0x0000000800707213 */ /* 0x000fe20000000000 */
[----:B------:R-:W-:Y:S01]  /*1e80*/  @!P2 IMAD.IADD R100, R100, 0x1, -R0 ;  /* 0x000000016464a824 */ /* 0x000fe200078e0a00 */
[----:B------:R-:W-:Y:S01]  /*1e90*/  ISETP.GE.AND P2, PT, R6, RZ, PT ;  /* 0x000000ff0600720c */ /* 0x000fe20003f46270 */
[----:B------:R-:W-:Y:S01]  /*1ea0*/  @!P0 IMAD.MOV R96, RZ, RZ, -R96 ;  /* 0x000000ffff608224 */ /* 0x000fe200078e0a60 */
[----:B------:R-:W-:Y:S01]  /*1eb0*/  IADD3 R6, PT, PT, R247, 0x22, RZ ;  /* 0x00000022f7067810 */ /* 0x000fe20007ffe0ff */
[----:B------:R-:W-:-:S02]  /*1ec0*/  @!P5 IMAD.IADD R104, R104, 0x1, -R0 ;  /* 0x000000016868d824 */ /* 0x000fc400078e0a00 */
[----:B------:R-:W-:Y:S01]  /*1ed0*/  IMAD.HI.U32 R4, R3, R112, RZ ;  /* 0x0000007003047227 */ /* 0x000fe200078e00ff */
[----:B------:R-:W-:Y:S02]  /*1ee0*/  @!P6 IADD3 R100, PT, PT, -R100, RZ, RZ ;  /* 0x000000ff6464e210 */ /* 0x000fe40007ffe1ff */
[----:B------:R-:W-:Y:S01]  /*1ef0*/  ISETP.GT.U32.AND P5, PT, R0, R104, PT ;  /* 0x000000680000720c */ /* 0x000fe20003fa4070 */
[----:B------:R-:W-:Y:S01]  /*1f00*/  @!P1 IMAD.IADD R102, R102, 0x1, -R0 ;  /* 0x0000000166669824 */ /* 0x000fe200078e0a00 */
[----:B------:R-:W-:Y:S01]  /*1f10*/  IADD3 R5, PT, PT, -R4, RZ, RZ ;  /* 0x000000ff04057210 */ /* 0x000fe20007ffe1ff */
[C---:B------:R-:W-:Y:S01]  /*1f20*/  IMAD R106, R0.reuse, R7, R106 ;  /* 0x00000007006a7224 */ /* 0x040fe200078e026a */
[----:B------:R-:W-:Y:S01]  /*1f30*/  ISETP.GE.AND P1, PT, R9, RZ, PT ;  /* 0x000000ff0900720c */ /* 0x000fe20003f26270 */
[----:B------:R-:W-:Y:S01]  /*1f40*/  VIADD R9, R247, 0x23 ;  /* 0x00000023f7097836 */ /* 0x000fe20000000000 */
[C---:B------:R-:W-:Y:S01]  /*1f50*/  ISETP.GT.U32.AND P0, PT, R0.reuse, R102, PT ;  /* 0x000000660000720c */ /* 0x040fe20003f04070 */
[C---:B------:R-:W-:Y:S01]  /*1f60*/  IMAD R112, R0.reuse, R5, R112 ;  /* 0x0000000500707224 */ /* 0x040fe200078e0270 */
[----:B------:R-:W-:Y:S01]  /*1f70*/  IABS R108, R6 ;  /* 0x00000006006c7213 */ /* 0x000fe20000000000 */
[----:B------:R-:W-:Y:S01]  /*1f80*/  @!P3 IMAD.MOV R94, RZ, RZ, -R94 ;  /* 0x000000ffff5eb224 */ /* 0x000fe200078e0a5e */
[----:B------:R-:W-:Y:S01]  /*1f90*/  ISETP.GT.U32.AND P6, PT, R0, R110, PT ;  /* 0x0000006e0000720c */ /* 0x000fe20003fc4070 */
[----:B------:R-:W-:Y:S01]  /*1fa0*/  @!P4 IMAD.MOV R98, RZ, RZ, -R98 ;  /* 0x000000ffff62c224 */ /* 0x000fe200078e0a62 */
[----:B------:R-:W-:Y:S01]  /*1fb0*/  IABS R114, R9 ;  /* 0x0000000900727213 */ /* 0x000fe20000000000 */
[----:B------:R-:W-:Y:S01]  /*1fc0*/  IMAD.HI.U32 R4, R3, R108, RZ ;  /* 0x0000006c03047227 */ /* 0x000fe200078e00ff */
[----:B------:R-:W-:-:S02]  /*1fd0*/  @!P5 IADD3 R104, PT, PT, R104, -R0, RZ ;  /* 0x800000006868d210 */ /* 0x000fc40007ffe0ff */
[C---:B------:R-:W-:Y:S01]  /*1fe0*/  ISETP.GT.U32.AND P5, PT, R0.reuse, R112, PT ;  /* 0x000000700000720c */ /* 0x040fe20003fa4070 */
[----:B------:R-:W-:Y:S01]  /*1ff0*/  IMAD.MOV R5, RZ, RZ, -R4 ;  /* 0x000000ffff057224 */ /* 0x000fe200078e0a04 */
[----:B------:R-:W-:Y:S01]  /*2000*/  ISETP.GT.U32.AND P3, PT, R0, R106, PT ;  /* 0x0000006a0000720c */ /* 0x000fe20003f64070 */
[----:B------:R-:W-:Y:S01]  /*2010*/  IMAD.HI.U32 R4, R3, R114, RZ ;  /* 0x0000007203047227 */ /* 0x000fe200078e00ff */
[----:B------:R-:W-:Y:S02]  /*2020*/  ISETP.GE.AND P4, PT, R10, RZ, PT ;  /* 0x000000ff0a00720c */ /* 0x000fe40003f86270 */
[----:B------:R-:W-:Y:S01]  /*2030*/  IADD3 R10, PT, PT, R247, 0x25, RZ ;  /* 0x00000025f70a7810 */ /* 0x000fe20007ffe0ff */
[----:B------:R-:W-:Y:S01]  /*2040*/  @!P0 IMAD.IADD R102, R102, 0x1, -R0 ;  /* 0x0000000166668824 */ /* 0x000fe200078e0a00 */
[----:B------:R-:W-:Y:S01]  /*2050*/  @!P6 IADD3 R110, PT, PT, R110, -R0, RZ ;  /* 0x800000006e6ee210 */ /* 0x000fe20007ffe0ff */
[----:B------:R-:W-:Y:S01]  /*2060*/  IMAD R108, R0, R5, R108 ;  /* 0x00000005006c7224 */ /* 0x000fe200078e026c */
[----:B------:R-:W-:Y:S01]  /*2070*/  IABS R118, R10 ;  /* 0x0000000a00767213 */ /* 0x000fe20000000000 */
[----:B------:R-:W-:Y:S01]  /*2080*/  IMAD.MOV R5, RZ, RZ, -R4 ;  /* 0x000000ffff057224 */ /* 0x000fe200078e0a04 */
[----:B------:R-:W-:Y:S01]  /*2090*/  @!P1 IADD3 R104, PT, PT, -R104, RZ, RZ ;  /* 0x000000ff68689210 */ /* 0x000fe20007ffe1ff */
[----:B------:R-:W-:Y:S01]  /*20a0*/  @!P5 IMAD.IADD R112, R112, 0x1, -R0 ;  /* 0x000000017070d824 */ /* 0x000fe200078e0a00 */
[----:B------:R-:W-:Y:S01]  /*20b0*/  ISETP.GE.AND P0, PT, R11, RZ, PT ;  /* 0x000000ff0b00720c */ /* 0x000fe20003f06270 */
[----:B------:R-:W-:Y:S01]  /*20c0*/  @!P2 IMAD.MOV R102, RZ, RZ, -R102 ;  /* 0x000000ffff66a224 */ /* 0x000fe200078e0a66 */
[C---:B------:R-:W-:Y:S01]  /*20d0*/  ISETP.GT.U32.AND P2, PT, R0.reuse, R110, PT ;  /* 0x0000006e0000720c */ /* 0x040fe20003f44070 */
[C---:B------:R-:W-:Y:S01]  /*20e0*/  IMAD R114, R0.reuse, R5, R114 ;  /* 0x0000000500727224 */ /* 0x040fe200078e0272 */
[----:B------:R-:W-:Y:S01]  /*20f0*/  ISETP.GT.U32.AND P5, PT, R0, R112, PT ;  /* 0x000000700000720c */ /* 0x000fe20003fa4070 */
[----:B------:R-:W-:Y:S01]  /*2100*/  @!P3 IMAD.IADD R106, R106, 0x1, -R0 ;  /* 0x000000016a6ab824 */ /* 0x000fe200078e0a00 */
[----:B------:R-:W-:Y:S01]  /*2110*/  ISETP.GE.AND P3, PT, R8, RZ, PT ;  /* 0x000000ff0800720c */ /* 0x000fe20003f66270 */
[----:B------:R-:W-:-:S02]  /*2120*/  VIADD R8, R247, 0x24 ;  /* 0x00000024f7087836 */ /* 0x000fc40000000000 */
[----:B------:R-:W-:Y:S01]  /*2130*/  IMAD.HI.U32 R5, R3, R118, RZ ;  /* 0x0000007603057227 */ /* 0x000fe200078e00ff */
[----:B------:R-:W-:Y:S02]  /*2140*/  ISETP.GT.U32.AND P6, PT, R0, R106, PT ;  /* 0x0000006a0000720c */ /* 0x000fe40003fc4070 */
[----:B------:R-:W-:Y:S01]  /*2150*/  IABS R116, R8 ;  /* 0x0000000800747213 */ /* 0x000fe20000000000 */
[----:B------:R-:W-:Y:S02]  /*2160*/  IMAD.MOV R5, RZ, RZ, -R5 ;  /* 0x000000ffff057224 */ /* 0x000fe400078e0a05 */
[----:B------:R-:W-:Y:S01]  /*2170*/  @!P2 IMAD.IADD R110, R110, 0x1, -R0 ;  /* 0x000000016e6ea824 */ /* 0x000fe200078e0a00 */
[----:B------:R-:W-:Y:S01]  /*2180*/  ISETP.GE.AND P2, PT, R6, RZ, PT ;  /* 0x000000ff0600720c */ /* 0x000fe20003f46270 */
[----:B------:R-:W-:Y:S01]  /*2190*/  VIADD R6, R247, 0x26 ;  /* 0x00000026f7067836 */ /* 0x000fe20000000000 */
[----:B------:R-:W-:Y:S01]  /*21a0*/  @!P5 IADD3 R112, PT, PT, R112, -R0, RZ ;  /* 0x800000007070d210 */ /* 0x000fe20007ffe0ff */
[----:B------:R-:W-:Y:S01]  /*21b0*/  IMAD.HI.U32 R4, R3, R116, RZ ;  /* 0x0000007403047227 */ /* 0x000fe200078e00ff */
[----:B------:R-:W-:-:S02]  /*21c0*/  ISETP.GT.U32.AND P5, PT, R0, R114, PT ;  /* 0x000000720000720c */ /* 0x000fc40003fa4070 */
[----:B------:R-:W-:Y:S01]  /*21d0*/  IABS R120, R6 ;  /* 0x0000000600787213 */ /* 0x000fe20000000000 */
[----:B------:R-:W-:Y:S01]  /*21e0*/  IMAD.MOV R7, RZ, RZ, -R4 ;  /* 0x000000ffff077224 */ /* 0x000fe200078e0a04 */
[----:B------:R-:W-:Y:S01]  /*21f0*/  @!P6 IADD3 R106, PT, PT, R106, -R0, RZ ;  /* 0x800000006a6ae210 */ /* 0x000fe20007ffe0ff */
[C---:B------:R-:W-:Y:S01]  /*2200*/  IMAD R118, R0.reuse, R5, R118 ;  /* 0x0000000500767224 */ /* 0x040fe200078e0276 */
[----:B------:R-:W-:Y:S01]  /*2210*/  ISETP.GT.U32.AND P6, PT, R0, R108, PT ;  /* 0x0000006c0000720c */ /* 0x000fe20003fc4070 */
[----:B------:R-:W-:Y:S01]  /*2220*/  IMAD.HI.U32 R4, R3, R120, RZ ;  /* 0x0000007803047227 */ /* 0x000fe200078e00ff */
[----:B------:R-:W-:Y:S02]  /*2230*/  @!P0 IADD3 R110, PT, PT, -R110, RZ, RZ ;  /* 0x000000ff6e6e8210 */ /* 0x000fe40007ffe1ff */
[----:B------:R-:W-:Y:S01]  /*2240*/  ISETP.GE.AND P0, PT, R8, RZ, PT ;  /* 0x000000ff0800720c */ /* 0x000fe20003f06270 */
[----:B------:R-:W-:Y:S02]  /*2250*/  IMAD.MOV R5, RZ, RZ, -R4 ;  /* 0x000000ffff057224 */ /* 0x000fe400078e0a04 */
[----:B------:R-:W-:-:S02]  /*2260*/  @!P5 IMAD.IADD R114, R114, 0x1, -R0 ;  /* 0x000000017272d824 */ /* 0x000fc400078e0a00 */
[C---:B------:R-:W-:Y:S02]  /*2270*/  IMAD R120, R0.reuse, R5, R120 ;  /* 0x0000000500787224 */ /* 0x040fe400078e0278 */
[C---:B------:R-:W-:Y:S01]  /*2280*/  IMAD R116, R0.reuse, R7, R116 ;  /* 0x0000000700747224 */ /* 0x040fe200078e0274 */
[----:B------:R-:W-:Y:S01]  /*2290*/  ISETP.GT.U32.AND P5, PT, R0, R114, PT ;  /* 0x000000720000720c */ /* 0x000fe20003fa4070 */
[----:B------:R-:W-:Y:S01]  /*22a0*/  @!P4 IMAD.MOV R106, RZ, RZ, -R106 ;  /* 0x000000ffff6ac224 */ /* 0x000fe200078e0a6a */
[----:B------:R-:W-:Y:S01]  /*22b0*/  @!P6 IADD3 R108, PT, PT, R108, -R0, RZ ;  /* 0x800000006c6ce210 */ /* 0x000fe20007ffe0ff */
[----:B------:R-:W-:Y:S01]  /*22c0*/  @!P3 IMAD.MOV R112, RZ, RZ, -R112 ;  /* 0x000000ffff70b224 */ /* 0x000fe200078e0a70 */
[----:B------:R-:W-:Y:S01]  /*22d0*/  ISETP.GE.AND P6, PT, R9, RZ, PT ;  /* 0x000000ff0900720c */ /* 0x000fe20003fc6270 */
[C---:B------:R-:W-:Y:S01]  /*22e0*/  VIADD R9, R247.reuse, 0x27 ;  /* 0x00000027f7097836 */ /* 0x040fe20000000000 */
[C---:B------:R-:W-:Y:S01]  /*22f0*/  ISETP.GT.U32.AND P4, PT, R0.reuse, R116, PT ;  /* 0x000000740000720c */ /* 0x040fe20003f84070 */
[C---:B------:R-:W-:Y:S01]  /*2300*/  VIADD R8, R247.reuse, 0x2b ;  /* 0x0000002bf7087836 */ /* 0x040fe20000000000 */
[C---:B------:R-:W-:Y:S01]  /*2310*/  ISETP.GT.U32.AND P1, PT, R0.reuse, R108, PT ;  /* 0x0000006c0000720c */ /* 0x040fe20003f24070 */
[----:B------:R-:W-:Y:S01]  /*2320*/  VIADD R11, R247, 0x3d ;  /* 0x0000003df70b7836 */ /* 0x000fe20000000000 */
[----:B------:R-:W-:-:S02]  /*2330*/  ISETP.GT.U32.AND P3, PT, R0, R118, PT ;  /* 0x000000760000720c */ /* 0x000fc40003f64070 */
[----:B------:R-:W-:Y:S01]  /*2340*/  IABS R122, R9 ;  /* 0x00000009007a7213 */ /* 0x000fe20000000000 */
[--C-:B------:R-:W-:Y:S01]  /*2350*/  @!P5 IMAD.IADD R114, R114, 0x1, -R0.reuse ;  /* 0x000000017272d824 */ /* 0x100fe200078e0a00 */
[----:B------:R-:W-:Y:S02]  /*2360*/  ISETP.GT.U32.AND P5, PT, R0, R120, PT ;  /* 0x000000780000720c */ /* 0x000fe40003fa4070 */
[----:B------:R-:W-:Y:S01]  /*2370*/  IADD3 R7, PT, PT, R247, 0x28, RZ ;  /* 0x00000028f7077810 */ /* 0x000fe20007ffe0ff */
[----:B------:R-:W-:Y:S01]  /*2380*/  IMAD.HI.U32 R4, R3, R122, RZ ;  /* 0x0000007a03047227 */ /* 0x000fe200078e00ff */
[----:B------:R-:W-:Y:S02]  /*2390*/  IABS R128, R8 ;  /* 0x0000000800807213 */ /* 0x000fe40000000000 */
[----:B------:R-:W-:Y:S01]  /*23a0*/  IABS R124, R7 ;  /* 0x00000007007c7213 */ /* 0x000fe20000000000 */
[----:B------:R-:W-:Y:S01]  /*23b0*/  @!P4 IMAD.IADD R116, R116, 0x1, -R0 ;  /* 0x000000017474c824 */ /* 0x000fe200078e0a00 */
[----:B------:R-:W-:Y:S01]  /*23c0*/  ISETP.GE.AND P4, PT, R6, RZ, PT ;  /* 0x000000ff0600720c */ /* 0x000fe20003f86270 */
[----:B------:R-:W-:Y:S01]  /*23d0*/  IMAD.MOV R5, RZ, RZ, -R4 ;  /* 0x000000ffff057224 */ /* 0x000fe200078e0a04 */
[----:B------:R-:W-:Y:S01]  /*23e0*/  IADD3 R6, PT, PT, R247, 0x29, RZ ;  /* 0x00000029f7067810 */ /* 0x000fe20007ffe0ff */
[----:B------:R-:W-:Y:S01]  /*23f0*/  IMAD.HI.U32 R4, R3, R124, RZ ;  /* 0x0000007c03047227 */ /* 0x000fe200078e00ff */
[----:B------:R-:W-:-:S02]  /*2400*/  IABS R166, R11 ;  /* 0x0000000b00a67213 */ /* 0x000fc40000000000 */
[----:B------:R-:W-:Y:S01]  /*2410*/  IABS R126, R6 ;  /* 0x00000006007e7213 */ /* 0x000fe20000000000 */
[--C-:B------:R-:W-:Y:S02]  /*2420*/  @!P5 IMAD.IADD R120, R120, 0x1, -R0.reuse ;  /* 0x000000017878d824 */ /* 0x100fe400078e0a00 */
[--C-:B------:R-:W-:Y:S01]  /*2430*/  @!P1 IMAD.IADD R108, R108, 0x1, -R0.reuse ;  /* 0x000000016c6c9824 */ /* 0x100fe200078e0a00 */
[----:B------:R-:W-:Y:S01]  /*2440*/  ISETP.GE.AND P1, PT, R10, RZ, PT ;  /* 0x000000ff0a00720c */ /* 0x000fe20003f26270 */
[----:B------:R-:W-:Y:S01]  /*2450*/  @!P3 IMAD.IADD R118, R118, 0x1, -R0 ;  /* 0x000000017676b824 */ /* 0x000fe200078e0a00 */
[C---:B------:R-:W-:Y:S01]  /*2460*/  ISETP.GT.U32.AND P5, PT, R0.reuse, R120, PT ;  /* 0x000000780000720c */ /* 0x040fe20003fa4070 */
[C---:B------:R-:W-:Y:S01]  /*2470*/  IMAD R122, R0.reuse, R5, R122 ;  /* 0x00000005007a7224 */ /* 0x040fe200078e027a */
[----:B------:R-:W-:Y:S01]  /*2480*/  ISETP.GT.U32.AND P3, PT, R0, R116, PT ;  /* 0x000000740000720c */ /* 0x000fe20003f64070 */
[----:B------:R-:W-:Y:S01]  /*2490*/  @!P6 IMAD.MOV R114, RZ, RZ, -R114 ;  /* 0x000000ffff72e224 */ /* 0x000fe200078e0a72 */
[----:B------:R-:W-:Y:S01]  /*24a0*/  IADD3 R5, PT, PT, -R4, RZ, RZ ;  /* 0x000000ff04057210 */ /* 0x000fe20007ffe1ff */
[----:B------:R-:W-:Y:S01]  /*24b0*/  IMAD.HI.U32 R4, R3, R126, RZ ;  /* 0x0000007e03047227 */ /* 0x000fe200078e00ff */
[----:B------:R-:W-:-:S02]  /*24c0*/  @!P2 IADD3 R108, PT, PT, -R108, RZ, RZ ;  /* 0x000000ff6c6ca210 */ /* 0x000fc40007ffe1ff */
[C---:B------:R-:W-:Y:S01]  /*24d0*/  ISETP.GT.U32.AND P2, PT, R0.reuse, R118, PT ;  /* 0x000000760000720c */ /* 0x040fe20003f44070 */
[----:B------:R-:W-:Y:S01]  /*24e0*/  IMAD R124, R0, R5, R124 ;  /* 0x00000005007c7224 */ /* 0x000fe200078e027c */
[----:B------:R-:W-:Y:S02]  /*24f0*/  IADD3 R5, PT, PT, -R4, RZ, RZ ;  /* 0x000000ff04057210 */ /* 0x000fe40007ffe1ff */
[----:B------:R-:W-:Y:S01]  /*2500*/  ISETP.GE.AND P6, PT, R9, RZ, PT ;  /* 0x000000ff0900720c */ /* 0x000fe20003fc6270 */
[--C-:B------:R-:W-:Y:S01]  /*2510*/  @!P5 IMAD.IADD R120, R120, 0x1, -R0.reuse ;  /* 0x000000017878d824 */ /* 0x100fe200078e0a00 */
[----:B------:R-:W-:Y:S01]  /*2520*/  ISETP.GT.U32.AND P5, PT, R0, R124, PT ;  /* 0x0000007c0000720c */ /* 0x000fe20003fa4070 */
[----:B------:R-:W-:Y:S01]  /*2530*/  @!P3 IMAD.IADD R116, R116, 0x1, -R0 ;  /* 0x000000017474b824 */ /* 0x000fe200078e0a00 */
[----:B------:R-:W-:Y:S01]  /*2540*/  ISETP.GT.U32.AND P3, PT, R0, R122, PT ;  /* 0x0000007a0000720c */ /* 0x000fe20003f64070 */
[----:B------:R-:W-:Y:S01]  /*2550*/  @!P4 IMAD.MOV R120, RZ, RZ, -R120 ;  /* 0x000000ffff78c224 */ /* 0x000fe200078e0a78 */
[----:B------:R-:W-:Y:S01]  /*2560*/  IADD3 R10, PT, PT, R247, 0x3c, RZ ;  /* 0x0000003cf70a7810 */ /* 0x000fe20007ffe0ff */
[----:B------:R-:W-:-:S02]  /*2570*/  @!P0 IMAD.MOV R116, RZ, RZ, -R116 ;  /* 0x000000ffff748224 */ /* 0x000fc400078e0a74 */
[----:B------:R-:W-:Y:S01]  /*2580*/  @!P2 IMAD.IADD R118, R118, 0x1, -R0 ;  /* 0x000000017676a824 */ /* 0x000fe200078e0a00 */
[----:B------:R-:W-:Y:S01]  /*2590*/  ISETP.GE.AND P2, PT, R7, RZ, PT ;  /* 0x000000ff0700720c */ /* 0x000fe20003f46270 */
[----:B------:R-:W-:Y:S01]  /*25a0*/  IMAD R126, R0, R5, R126 ;  /* 0x00000005007e7224 */ /* 0x000fe200078e027e */
[----:B------:R-:W-:Y:S01]  /*25b0*/  IADD3 R7, PT, PT, R247, 0x2a, RZ ;  /* 0x0000002af7077810 */ /* 0x000fe20007ffe0ff */
[----:B------:R-:W-:Y:S01]  /*25c0*/  IMAD.HI.U32 R5, R3, R128, RZ ;  /* 0x0000008003057227 */ /* 0x000fe200078e00ff */
[----:B------:R-:W-:Y:S02]  /*25d0*/  IABS R160, R10 ;  /* 0x0000000a00a07213 */ /* 0x000fe40000000000 */
[----:B------:R-:W-:Y:S01]  /*25e0*/  IABS R130, R7 ;  /* 0x0000000700827213 */ /* 0x000fe20000000000 */
[----:B------:R-:W-:Y:S01]  /*25f0*/  @!P3 IMAD.IADD R122, R122, 0x1, -R0 ;  /* 0x000000017a7ab824 */ /* 0x000fe200078e0a00 */
[----:B------:R-:W-:Y:S01]  /*2600*/  @!P5 IADD3 R124, PT, PT, R124, -R0, RZ ;  /* 0x800000007c7cd210 */ /* 0x000fe20007ffe0ff */
[----:B------:R-:W-:Y:S01]  /*2610*/  @!P1 IMAD.MOV R118, RZ, RZ, -R118 ;  /* 0x000000ffff769224 */ /* 0x000fe200078e0a76 */
[----:B------:R-:W-:Y:S01]  /*2620*/  ISETP.GE.AND P4, PT, R7, RZ, PT ;  /* 0x000000ff0700720c */ /* 0x000fe20003f86270 */
[----:B------:R-:W-:Y:S01]  /*2630*/  IMAD.HI.U32 R4, R3, R130, RZ ;  /* 0x0000008203047227 */ /* 0x000fe200078e00ff */
[----:B------:R-:W-:-:S02]  /*2640*/  ISETP.GT.U32.AND P5, PT, R0, R124, PT ;  /* 0x0000007c0000720c */ /* 0x000fc40003fa4070 */
[----:B------:R-:W-:Y:S01]  /*2650*/  ISETP.GT.U32.AND P0, PT, R0, R122, PT ;  /* 0x0000007a0000720c */ /* 0x000fe20003f04070 */
[----:B------:R-:W-:Y:S01]  /*2660*/  IMAD.MOV R5, RZ, RZ, -R5 ;  /* 0x000000ffff057224 */ /* 0x000fe200078e0a05 */
[----:B------:R-:W-:Y:S01]  /*2670*/  IADD3 R7, PT, PT, -R4, RZ, RZ ;  /* 0x000000ff04077210 */ /* 0x000fe20007ffe1ff */
[C---:B------:R-:W-:Y:S01]  /*2680*/  VIADD R9, R247.reuse, 0x32 ;  /* 0x00000032f7097836 */ /* 0x040fe20000000000 */
[C---:B------:R-:W-:Y:S01]  /*2690*/  ISETP.GT.U32.AND P1, PT, R0.reuse, R126, PT ;  /* 0x0000007e0000720c */ /* 0x040fe20003f24070 */
[----:B------:R-:W-:Y:S01]  /*26a0*/  IMAD R128, R0, R5, R128 ;  /* 0x0000000500807224 */ /* 0x000fe200078e0280 */
[----:B------:R-:W-:Y:S01]  /*26b0*/  ISETP.GE.AND P3, PT, R6, RZ, PT ;  /* 0x000000ff0600720c */ /* 0x000fe20003f66270 */
[----:B------:R-:W-:Y:S01]  /*26c0*/  IMAD R130, R0, R7, R130 ;  /* 0x0000000700827224 */ /* 0x000fe200078e0282 */
[C---:B------:R-:W-:Y:S01]  /*26d0*/  IADD3 R6, PT, PT, R247.reuse, 0x2c, RZ ;  /* 0x0000002cf7067810 */ /* 0x040fe20007ffe0ff */
[----:B------:R-:W-:Y:S01]  /*26e0*/  VIADD R5, R247, 0x2d ;  /* 0x0000002df7057836 */ /* 0x000fe20000000000 */
[----:B------:R-:W-:Y:S01]  /*26f0*/  IABS R144, R9 ;  /* 0x0000000900907213 */ /* 0x000fe20000000000 */
[--C-:B------:R-:W-:Y:S01]  /*2700*/  @!P5 IMAD.IADD R124, R124, 0x1, -R0.reuse ;  /* 0x000000017c7cd824 */ /* 0x100fe200078e0a00 */
[----:B------:R-:W-:Y:S01]  /*2710*/  ISETP.GT.U32.AND P5, PT, R0, R130, PT ;  /* 0x000000820000720c */ /* 0x000fe20003fa4070 */
[----:B------:R-:W-:Y:S01]  /*2720*/  @!P0 IMAD.IADD R122, R122, 0x1, -R0 ;  /* 0x000000017a7a8824 */ /* 0x000fe200078e0a00 */
[----:B------:R-:W-:-:S02]  /*2730*/  IABS R132, R6 ;  /* 0x0000000600847213 */ /* 0x000fc40000000000 */
[----:B------:R-:W-:Y:S01]  /*2740*/  ISETP.GE.AND P0, PT, R8, RZ, PT ;  /* 0x000000ff0800720c */ /* 0x000fe20003f06270 */
[----:B------:R-:W-:Y:S01]  /*2750*/  @!P6 IMAD.MOV R122, RZ, RZ, -R122 ;  /* 0x000000ffff7ae224 */ /* 0x000fe200078e0a7a */
[----:B------:R-:W-:Y:S01]  /*2760*/  ISETP.GT.U32.AND P6, PT, R0, R128, PT ;  /* 0x000000800000720c */ /* 0x000fe20003fc4070 */
[----:B------:R-:W-:Y:S01]  /*2770*/  VIADD R8, R247, 0x2e ;  /* 0x0000002ef7087836 */ /* 0x000fe20000000000 */
[----:B------:R-:W-:Y:S01]  /*2780*/  @!P1 IADD3 R126, PT, PT, R126, -R0, RZ ;  /* 0x800000007e7e9210 */ /* 0x000fe20007ffe0ff */
[C---:B------:R-:W-:Y:S01]  /*2790*/  IMAD.HI.U32 R4, R3.reuse, R132, RZ ;  /* 0x0000008403047227 */ /* 0x040fe200078e00ff */
[----:B------:R-:W-:Y:S02]  /*27a0*/  IABS R134, R5 ;  /* 0x0000000500867213 */ /* 0x000fe40000000000 */
[----:B------:R-:W-:Y:S01]  /*27b0*/  ISETP.GT.U32.AND P1, PT, R0, R126, PT ;  /* 0x0000007e0000720c */ /* 0x000fe20003f24070 */
[----:B------:R-:W-:Y:S01]  /*27c0*/  @!P5 IMAD.IADD R130, R130, 0x1, -R0 ;  /* 0x000000018282d824 */ /* 0x000fe200078e0a00 */
[----:B------:R-:W-:Y:S01]  /*27d0*/  IABS R136, R8 ;  /* 0x0000000800887213 */ /* 0x000fe20000000000 */
[----:B------:R-:W-:Y:S01]  /*27e0*/  IMAD.MOV R7, RZ, RZ, -R4 ;  /* 0x000000ffff077224 */ /* 0x000fe200078e0a04 */
[----:B------:R-:W-:Y:S01]  /*27f0*/  @!P2 IADD3 R124, PT, PT, -R124, RZ, RZ ;  /* 0x000000ff7c7ca210 */ /* 0x000fe20007ffe1ff */
[----:B------:R-:W-:Y:S01]  /*2800*/  IMAD.HI.U32 R4, R3, R134, RZ ;  /* 0x0000008603047227 */ /* 0x000fe200078e00ff */
[----:B------:R-:W-:-:S02]  /*2810*/  ISETP.GT.U32.AND P5, PT, R0, R130, PT ;  /* 0x000000820000720c */ /* 0x000fc40003fa4070 */
[----:B------:R-:W-:Y:S01]  /*2820*/  ISETP.GE.AND P2, PT, R6, RZ, PT ;  /* 0x000000ff0600720c */ /* 0x000fe20003f46270 */
[----:B------:R-:W-:Y:S02]  /*2830*/  @!P6 IMAD.IADD R128, R128, 0x1, -R0 ;  /* 0x000000018080e824 */ /* 0x000fe400078e0a00 */
[----:B------:R-:W-:Y:S02]  /*2840*/  IMAD R132, R0, R7, R132 ;  /* 0x0000000700847224 */ /* 0x000fe400078e0284 */
[----:B------:R-:W-:Y:S01]  /*2850*/  @!P1 IADD3 R126, PT, PT, R126, -R0, RZ ;  /* 0x800000007e7e9210 */ /* 0x000fe20007ffe0ff */
[----:B------:R-:W-:Y:S01]  /*2860*/  VIADD R6, R247, 0x30 ;  /* 0x00000030f7067836 */ /* 0x000fe20000000000 */
[----:B------:R-:W-:Y:S01]  /*2870*/  ISETP.GT.U32.AND P6, PT, R0, R128, PT ;  /* 0x000000800000720c */ /* 0x000fe20003fc4070 */
[----:B------:R-:W-:Y:S01]  /*2880*/  IMAD.MOV R7, RZ, RZ, -R4 ;  /* 0x000000ffff077224 */ /* 0x000fe200078e0a04 */
[----:B------:R-:W-:Y:S01]  /*2890*/  ISETP.GE.AND P1, PT, R5, RZ, PT ;  /* 0x000000ff0500720c */ /* 0x000fe20003f26270 */
[----:B------:R-:W-:Y:S01]  /*28a0*/  IMAD.HI.U32 R5, R3, R136, RZ ;  /* 0x0000008803057227 */ /* 0x000fe200078e00ff */
[----:B------:R-:W-:-:S02]  /*28b0*/  IABS R140, R6 ;  /* 0x00000006008c7213 */ /* 0x000fc40000000000 */
[----:B------:R-:W-:Y:S01]  /*28c0*/  IADD3 R4, PT, PT, R247, 0x2f, RZ ;  /* 0x0000002ff7047810 */ /* 0x000fe20007ffe0ff */
[----:B------:R-:W-:Y:S01]  /*28d0*/  @!P5 IMAD.IADD R130, R130, 0x1, -R0 ;  /* 0x000000018282d824 */ /* 0x000fe200078e0a00 */
[C---:B------:R-:W-:Y:S01]  /*28e0*/  ISETP.GT.U32.AND P5, PT, R0.reuse, R132, PT ;  /* 0x000000840000720c */ /* 0x040fe20003fa4070 */
[----:B------:R-:W-:Y:S01]  /*28f0*/  IMAD R134, R0, R7, R134 ;  /* 0x0000000700867224 */ /* 0x000fe200078e0286 */
[----:B------:R-:W-:Y:S01]  /*2900*/  IADD3 R5, PT, PT, -R5, RZ, RZ ;  /* 0x000000ff05057210 */ /* 0x000fe20007ffe1ff */
[----:B------:R-:W-:Y:S01]  /*2910*/  @!P3 IMAD.MOV R126, RZ, RZ, -R126 ;  /* 0x000000ffff7eb224 */ /* 0x000fe200078e0a7e */
[----:B------:R-:W-:Y:S01]  /*2920*/  @!P4 IADD3 R130, PT, PT, -R130, RZ, RZ ;  /* 0x000000ff8282c210 */ /* 0x000fe20007ffe1ff */
[----:B------:R-:W-:Y:S01]  /*2930*/  @!P6 IMAD.IADD R128, R128, 0x1, -R0 ;  /* 0x000000018080e824 */ /* 0x000fe200078e0a00 */
[C---:B------:R-:W-:Y:S01]  /*2940*/  ISETP.GT.U32.AND P4, PT, R0.reuse, R134, PT ;  /* 0x000000860000720c */ /* 0x040fe20003f84070 */
[----:B------:R-:W-:Y:S01]  /*2950*/  IMAD R136, R0, R5, R136 ;  /* 0x0000000500887224 */ /* 0x000fe200078e0288 */
[----:B------:R-:W-:Y:S01]  /*2960*/  ISETP.GE.AND P3, PT, R8, RZ, PT ;  /* 0x000000ff0800720c */ /* 0x000fe20003f66270 */
[----:B------:R-:W-:Y:S01]  /*2970*/  @!P0 IMAD.MOV R128, RZ, RZ, -R128 ;  /* 0x000000ffff808224 */ /* 0x000fe200078e0a80 */
[----:B------:R-:W-:Y:S01]  /*2980*/  IABS R138, R4 ;  /* 0x00000004008a7213 */ /* 0x000fe20000000000 */
[----:B------:R-:W-:Y:S01]  /*2990*/  IMAD.HI.U32 R5, R3, R140, RZ ;  /* 0x0000008c03057227 */ /* 0x000fe200078e00ff */
[----:B------:R-:W-:-:S02]  /*29a0*/  ISETP.GT.U32.AND P0, PT, R0, R136, PT ;  /* 0x000000880000720c */ /* 0x000fc40003f04070 */
[----:B------:R-:W-:Y:S01]  /*29b0*/  @!P5 IADD3 R132, PT, PT, R132, -R0, RZ ;  /* 0x800000008484d210 */ /* 0x000fe20007ffe0ff */
[----:B------:R-:W-:Y:S01]  /*29c0*/  IMAD.MOV R5, RZ, RZ, -R5 ;  /* 0x000000ffff057224 */ /* 0x000fe200078e0a05 */
[----:B------:R-:W-:Y:S01]  /*29d0*/  ISETP.GE.AND P6, PT, R4, RZ, PT ;  /* 0x000000ff0400720c */ /* 0x000fe20003fc6270 */
[----:B------:R-:W-:Y:S01]  /*29e0*/  VIADD R8, R247, 0x31 ;  /* 0x00000031f7087836 */ /* 0x000fe20000000000 */
[C---:B------:R-:W-:Y:S01]  /*29f0*/  ISETP.GT.U32.AND P5, PT, R0.reuse, R132, PT ;  /* 0x000000840000720c */ /* 0x040fe20003fa4070 */
[----:B------:R-:W-:Y:S02]  /*2a00*/  IMAD R140, R0, R5, R140 ;  /* 0x00000005008c7224 */ /* 0x000fe400078e028c */
[----:B------:R-:W-:Y:S01]  /*2a10*/  IMAD.HI.U32 R5, R3, R144, RZ ;  /* 0x0000009003057227 */ /* 0x000fe200078e00ff */
[----:B------:R-:W-:-:S03]  /*2a20*/  IABS R142, R8 ;  /* 0x00000008008e7213 */ /* 0x000fc60000000000 */
[--C-:B------:R-:W-:Y:S01]  /*2a30*/  @!P0 IMAD.IADD R136, R136, 0x1, -R0.reuse ;  /* 0x0000000188888824 */ /* 0x100fe200078e0a00 */
[----:B------:R-:W-:Y:S01]  /*2a40*/  IADD3 R5, PT, PT, -R5, RZ, RZ ;  /* 0x000000ff05057210 */ /* 0x000fe20007ffe1ff */
[--C-:B------:R-:W-:Y:S02]  /*2a50*/  @!P4 IMAD.IADD R134, R134, 0x1, -R0.reuse ;  /* 0x000000018686c824 */ /* 0x100fe400078e0a00 */
[C---:B------:R-:W-:Y:S01]  /*2a60*/  IMAD.HI.U32 R4, R3.reuse, R138, RZ ;  /* 0x0000008a03047227 */ /* 0x040fe200078e00ff */
[C---:B------:R-:W-:Y:S02]  /*2a70*/  ISETP.GT.U32.AND P0, PT, R0.reuse, R136, PT ;  /* 0x000000880000720c */ /* 0x040fe40003f04070 */
[----:B------:R-:W-:Y:S01]  /*2a80*/  ISETP.GT.U32.AND P4, PT, R0, R134, PT ;  /* 0x000000860000720c */ /* 0x000fe20003f84070 */
[----:B------:R-:W-:Y:S01]  /*2a90*/  @!P5 IMAD.IADD R132, R132, 0x1, -R0 ;  /* 0x000000018484d824 */ /* 0x000fe200078e0a00 */
[----:B------:R-:W-:Y:S01]  /*2aa0*/  IADD3 R7, PT, PT, -R4, RZ, RZ ;  /* 0x000000ff04077210 */ /* 0x000fe20007ffe1ff */
[----:B------:R-:W-:Y:S01]  /*2ab0*/  IMAD R144, R0, R5, R144 ;  /* 0x0000000500907224 */ /* 0x000fe200078e0290 */
[----:B------:R-:W-:Y:S01]  /*2ac0*/  ISETP.GE.AND P5, PT, R6, RZ, PT ;  /* 0x000000ff0600720c */ /* 0x000fe20003fa6270 */
[----:B------:R-:W-:Y:S01]  /*2ad0*/  @!P2 IMAD.MOV R132, RZ, RZ, -R132 ;  /* 0x000000ffff84a224 */ /* 0x000fe200078e0a84 */
[----:B------:R-:W-:Y:S01]  /*2ae0*/  ISETP.GT.U32.AND P2, PT, R0, R140, PT ;  /* 0x0000008c0000720c */ /* 0x000fe20003f44070 */
[----:B------:R-:W-:Y:S01]  /*2af0*/  IMAD.HI.U32 R4, R3, R142, RZ ;  /* 0x0000008e03047227 */ /* 0x000fe200078e00ff */
[----:B------:R-:W-:-:S03]  /*2b00*/  IADD3 R6, PT, PT, R247, 0x33, RZ ;  /* 0x00000033f7067810 */ /* 0x000fc60007ffe0ff */
[----:B------:R-:W-:Y:S01]  /*2b10*/  @!P0 IMAD.IADD R136, R136, 0x1, -R0 ;  /* 0x0000000188888824 */ /* 0x000fe200078e0a00 */
[----:B------:R-:W-:Y:S01]  /*2b20*/  IABS R146, R6 ;  /* 0x0000000600927213 */ /* 0x000fe20000000000 */
[----:B------:R-:W-:Y:S01]  /*2b30*/  IMAD R138, R0, R7, R138 ;  /* 0x00000007008a7224 */ /* 0x000fe200078e028a */
[----:B------:R-:W-:Y:S01]  /*2b40*/  IADD3 R7, PT, PT, -R4, RZ, RZ ;  /* 0x000000ff04077210 */ /* 0x000fe20007ffe1ff */
[--C-:B------:R-:W-:Y:S01]  /*2b50*/  @!P4 IMAD.IADD R134, R134, 0x1, -R0.reuse ;  /* 0x000000018686c824 */ /* 0x100fe200078e0a00 */
[----:B------:R-:W-:Y:S01]  /*2b60*/  @!P3 IADD3 R136, PT, PT, -R136, RZ, RZ ;  /* 0x000000ff8888b210 */ /* 0x000fe20007ffe1ff */
[----:B------:R-:W-:Y:S01]  /*2b70*/  IMAD.HI.U32 R4, R3, R146, RZ ;  /* 0x0000009203047227 */ /* 0x000fe200078e00ff */
[C---:B------:R-:W-:Y:S02]  /*2b80*/  ISETP.GT.U32.AND P3, PT, R0.reuse, R144, PT ;  /* 0x000000900000720c */ /* 0x040fe40003f64070 */
[----:B------:R-:W-:Y:S01]  /*2b90*/  ISETP.GT.U32.AND P4, PT, R0, R138, PT ;  /* 0x0000008a0000720c */ /* 0x000fe20003f84070 */
[----:B------:R-:W-:-:S02]  /*2ba0*/  @!P2 IMAD.IADD R140, R140, 0x1, -R0 ;  /* 0x000000018c8ca824 */ /* 0x000fc400078e0a00 */
[C---:B------:R-:W-:Y:S02]  /*2bb0*/  IMAD R142, R0.reuse, R7, R142 ;  /* 0x00000007008e7224 */ /* 0x040fe400078e028e */
[C---:B------:R-:W-:Y:S01]  /*2bc0*/  VIADD R7, R247.reuse, 0x34 ;  /* 0x00000034f7077836 */ /* 0x040fe20000000000 */
[C---:B------:R-:W-:Y:S01]  /*2bd0*/  ISETP.GT.U32.AND P2, PT, R0.reuse, R140, PT ;  /* 0x0000008c0000720c */ /* 0x040fe20003f44070 */
[----:B------:R-:W-:Y:S01]  /*2be0*/  IMAD.MOV R5, RZ, RZ, -R4 ;  /* 0x000000ffff057224 */ /* 0x000fe200078e0a04 */
[----:B------:R-:W-:Y:S01]  /*2bf0*/  ISETP.GT.U32.AND P0, PT, R0, R142, PT ;  /* 0x0000008e0000720c */ /* 0x000fe20003f04070 */
[----:B------:R-:W-:Y:S01]  /*2c00*/  @!P1 IMAD.MOV R134, RZ, RZ, -R134 ;  /* 0x000000ffff869224 */ /* 0x000fe200078e0a86 */
[----:B------:R-:W-:Y:S01]  /*2c10*/  IABS R148, R7 ;  /* 0x0000000700947213 */ /* 0x000fe20000000000 */
[----:B------:R-:W-:Y:S01]  /*2c20*/  @!P3 IMAD.IADD R144, R144, 0x1, -R0 ;  /* 0x000000019090b824 */ /* 0x000fe200078e0a00 */
[----:B------:R-:W-:Y:S01]  /*2c30*/  ISETP.GE.AND P1, PT, R8, RZ, PT ;  /* 0x000000ff0800720c */ /* 0x000fe20003f26270 */
[C---:B------:R-:W-:Y:S01]  /*2c40*/  IMAD R146, R0.reuse, R5, R146 ;  /* 0x0000000500927224 */ /* 0x040fe200078e0292 */
[----:B------:R-:W-:Y:S01]  /*2c50*/  IADD3 R8, PT, PT, R247, 0x35, RZ ;  /* 0x00000035f7087810 */ /* 0x000fe20007ffe0ff */
[----:B------:R-:W-:Y:S01]  /*2c60*/  IMAD.HI.U32 R4, R3, R148, RZ ;  /* 0x0000009403047227 */ /* 0x000fe200078e00ff */
[----:B------:R-:W-:-:S02]  /*2c70*/  ISETP.GT.U32.AND P3, PT, R0, R144, PT ;  /* 0x000000900000720c */ /* 0x000fc40003f64070 */
[----:B------:R-:W-:Y:S01]  /*2c80*/  IABS R150, R8 ;  /* 0x0000000800967213 */ /* 0x000fe20000000000 */
[--C-:B------:R-:W-:Y:S01]  /*2c90*/  @!P2 IMAD.IADD R140, R140, 0x1, -R0.reuse ;  /* 0x000000018c8ca824 */ /* 0x100fe200078e0a00 */
[----:B------:R-:W-:Y:S01]  /*2ca0*/  ISETP.GT.U32.AND P2, PT, R0, R146, PT ;  /* 0x000000920000720c */ /* 0x000fe20003f44070 */
[----:B------:R-:W-:Y:S01]  /*2cb0*/  @!P4 IMAD.IADD R138, R138, 0x1, -R0 ;  /* 0x000000018a8ac824 */ /* 0x000fe200078e0a00 */
[----:B------:R-:W-:Y:S01]  /*2cc0*/  @!P0 IADD3 R142, PT, PT, R142, -R0, RZ ;  /* 0x800000008e8e8210 */ /* 0x000fe20007ffe0ff */
[----:B------:R-:W-:Y:S01]  /*2cd0*/  @!P5 IMAD.MOV R140, RZ, RZ, -R140 ;  /* 0x000000ffff8cd224 */ /* 0x000fe200078e0a8c */
[----:B------:R-:W-:Y:S01]  /*2ce0*/  ISETP.GE.AND P5, PT, R7, RZ, PT ;  /* 0x000000ff0700720c */ /* 0x000fe20003fa6270 */
[----:B------:R-:W-:Y:S01]  /*2cf0*/  IMAD.MOV R7, RZ, RZ, -R4 ;  /* 0x000000ffff077224 */ /* 0x000fe200078e0a04 */
[C---:B------:R-:W-:Y:S01]  /*2d00*/  ISETP.GT.U32.AND P4, PT, R0.reuse, R138, PT ;  /* 0x0000008a0000720c */ /* 0x040fe20003f84070 */
[----:B------:R-:W-:Y:S01]  /*2d10*/  IMAD.HI.U32 R5, R3, R150, RZ ;  /* 0x0000009603057227 */ /* 0x000fe200078e00ff */
[----:B------:R-:W-:-:S02]  /*2d20*/  ISETP.GT.U32.AND P0, PT, R0, R142, PT ;  /* 0x0000008e0000720c */ /* 0x000fc40003f04070 */
[----:B------:R-:W-:Y:S01]  /*2d30*/  IADD3 R4, PT, PT, R247, 0x36, RZ ;  /* 0x00000036f7047810 */ /* 0x000fe20007ffe0ff */
[----:B------:R-:W-:Y:S01]  /*2d40*/  IMAD R148, R0, R7, R148 ;  /* 0x0000000700947224 */ /* 0x000fe200078e0294 */
[----:B------:R-:W-:Y:S01]  /*2d50*/  IADD3 R5, PT, PT, -R5, RZ, RZ ;  /* 0x000000ff05057210 */ /* 0x000fe20007ffe1ff */
[--C-:B------:R-:W-:Y:S01]  /*2d60*/  @!P3 IMAD.IADD R144, R144, 0x1, -R0.reuse ;  /* 0x000000019090b824 */ /* 0x100fe200078e0a00 */
[----:B------:R-:W-:Y:S01]  /*2d70*/  IABS R152, R4 ;  /* 0x0000000400987213 */ /* 0x000fe20000000000 */
[----:B------:R-:W-:Y:S01]  /*2d80*/  @!P2 IMAD.IADD R146, R146, 0x1, -R0 ;  /* 0x000000019292a824 */ /* 0x000fe200078e0a00 */
[C---:B------:R-:W-:Y:S01]  /*2d90*/  ISETP.GT.U32.AND P3, PT, R0.reuse, R148, PT ;  /* 0x000000940000720c */ /* 0x040fe20003f64070 */
[----:B------:R-:W-:Y:S02]  /*2da0*/  IMAD R150, R0, R5, R150 ;  /* 0x0000000500967224 */ /* 0x000fe400078e0296 */
[--C-:B------:R-:W-:Y:S01]  /*2db0*/  @!P4 IMAD.IADD R138, R138, 0x1, -R0.reuse ;  /* 0x000000018a8ac824 */ /* 0x100fe200078e0a00 */
[----:B------:R-:W-:Y:S01]  /*2dc0*/  ISETP.GT.U32.AND P2, PT, R0, R146, PT ;  /* 0x000000920000720c */ /* 0x000fe20003f44070 */
[----:B------:R-:W-:Y:S01]  /*2dd0*/  @!P0 IMAD.IADD R142, R142, 0x1, -R0 ;  /* 0x000000018e8e8824 */ /* 0x000fe200078e0a00 */
[----:B------:R-:W-:Y:S01]  /*2de0*/  ISETP.GE.AND P4, PT, R9, RZ, PT ;  /* 0x000000ff0900720c */ /* 0x000fe20003f86270 */
[C---:B------:R-:W-:Y:S01]  /*2df0*/  VIADD R5, R247.reuse, 0x37 ;  /* 0x00000037f7057836 */ /* 0x040fe20000000000 */
[----:B------:R-:W-:Y:S01]  /*2e00*/  @!P6 IADD3 R138, PT, PT, -R138, RZ, RZ ;  /* 0x000000ff8a8ae210 */ /* 0x000fe20007ffe1ff */
[----:B------:R-:W-:Y:S01]  /*2e10*/  VIADD R9, R247, 0x3b ;  /* 0x0000003bf7097836 */ /* 0x000fe20000000000 */
[----:B------:R-:W-:-:S02]  /*2e20*/  @!P1 IADD3 R142, PT, PT, -R142, RZ, RZ ;  /* 0x000000ff8e8e9210 */ /* 0x000fc40007ffe1ff */
[----:B------:R-:W-:Y:S01]  /*2e30*/  ISETP.GE.AND P1, PT, R4, RZ, PT ;  /* 0x000000ff0400720c */ /* 0x000fe20003f26270 */
[--C-:B------:R-:W-:Y:S01]  /*2e40*/  @!P3 IMAD.IADD R148, R148, 0x1, -R0.reuse ;  /* 0x000000019494b824 */ /* 0x100fe200078e0a00 */
[----:B------:R-:W-:Y:S01]  /*2e50*/  IABS R154, R5 ;  /* 0x00000005009a7213 */ /* 0x000fe20000000000 */
[----:B------:R-:W-:Y:S01]  /*2e60*/  IMAD.HI.U32 R4, R3, R152, RZ ;  /* 0x0000009803047227 */ /* 0x000fe200078e00ff */
[----:B------:R-:W-:Y:S02]  /*2e70*/  ISETP.GE.AND P6, PT, R6, RZ, PT ;  /* 0x000000ff0600720c */ /* 0x000fe40003fc6270 */
[----:B------:R-:W-:Y:S01]  /*2e80*/  ISETP.GT.U32.AND P3, PT, R0, R148, PT ;  /* 0x000000940000720c */ /* 0x000fe20003f64070 */
[----:B------:R-:W-:Y:S01]  /*2e90*/  @!P2 IMAD.IADD R146, R146, 0x1, -R0 ;  /* 0x000000019292a824 */ /* 0x000fe200078e0a00 */
[----:B------:R-:W-:Y:S01]  /*2ea0*/  ISETP.GT.U32.AND P2, PT, R0, R150, PT ;  /* 0x000000960000720c */ /* 0x000fe20003f44070 */
[----:B------:R-:W-:Y:S01]  /*2eb0*/  @!P4 IMAD.MOV R144, RZ, RZ, -R144 ;  /* 0x000000ffff90c224 */ /* 0x000fe200078e0a90 */
[----:B------:R-:W-:Y:S01]  /*2ec0*/  ISETP.GE.AND P4, PT, R5, RZ, PT ;  /* 0x000000ff0500720c */ /* 0x000fe20003f86270 */
[----:B------:R-:W-:Y:S01]  /*2ed0*/  IMAD.HI.U32 R5, R3, R154, RZ ;  /* 0x0000009a03057227 */ /* 0x000fe200078e00ff */
[----:B------:R-:W-:-:S02]  /*2ee0*/  IADD3 R7, PT, PT, -R4, RZ, RZ ;  /* 0x000000ff04077210 */ /* 0x000fc40007ffe1ff */
[C---:B------:R-:W-:Y:S01]  /*2ef0*/  IADD3 R6, PT, PT, R247.reuse, 0x38, RZ ;  /* 0x00000038f7067810 */ /* 0x040fe20007ffe0ff */
[----:B------:R-:W-:Y:S01]  /*2f00*/  IMAD.MOV R5, RZ, RZ, -R5 ;  /* 0x000000ffff057224 */ /* 0x000fe200078e0a05 */
[----:B------:R-:W-:Y:S01]  /*2f10*/  ISETP.GE.AND P0, PT, R8, RZ, PT ;  /* 0x000000ff0800720c */ /* 0x000fe20003f06270 */
[----:B------:R-:W-:Y:S01]  /*2f20*/  IMAD R152, R0, R7, R152 ;  /* 0x0000000700987224 */ /* 0x000fe200078e0298 */
[----:B------:R-:W-:Y:S01]  /*2f30*/  @!P6 IADD3 R146, PT, PT, -R146, RZ, RZ ;  /* 0x000000ff9292e210 */ /* 0x000fe20007ffe1ff */
[----:B------:R-:W-:Y:S01]  /*2f40*/  IMAD R154, R0, R5, R154 ;  /* 0x00000005009a7224 */ /* 0x000fe200078e029a */
[----:B------:R-:W-:Y:S01]  /*2f50*/  @!P3 IADD3 R148, PT, PT, R148, -R0, RZ ;  /* 0x800000009494b210 */ /* 0x000fe20007ffe0ff */
[----:B------:R-:W-:Y:S01]  /*2f60*/  @!P2 IMAD.IADD R150, R150, 0x1, -R0 ;  /* 0x000000019696a824 */ /* 0x000fe200078e0a00 */
[C---:B------:R-:W-:Y:S01]  /*2f70*/  ISETP.GT.U32.AND P3, PT, R0.reuse, R152, PT ;  /* 0x000000980000720c */ /* 0x040fe20003f64070 */
[----:B------:R-:W-:Y:S01]  /*2f80*/  VIADD R8, R247, 0x39 ;  /* 0x00000039f7087836 */ /* 0x000fe20000000000 */
[C---:B------:R-:W-:Y:S01]  /*2f90*/  ISETP.GT.U32.AND P6, PT, R0.reuse, R154, PT ;  /* 0x0000009a0000720c */ /* 0x040fe20003fc4070 */
[----:B------:R-:W-:Y:S01]  /*2fa0*/  @!P5 IMAD.MOV R148, RZ, RZ, -R148 ;  /* 0x000000ffff94d224 */ /* 0x000fe200078e0a94 */
[----:B------:R-:W-:-:S02]  /*2fb0*/  ISETP.GT.U32.AND P2, PT, R0, R150, PT ;  /* 0x000000960000720c */ /* 0x000fc40003f44070 */
[----:B------:R-:W-:Y:S02]  /*2fc0*/  IABS R162, R6 ;  /* 0x0000000600a27213 */ /* 0x000fe40000000000 */
[----:B------:R-:W-:Y:S02]  /*2fd0*/  IABS R156, R8 ;  /* 0x00000008009c7213 */ /* 0x000fe40000000000 */
[----:B------:R-:W-:Y:S01]  /*2fe0*/  IABS R158, R9 ;  /* 0x00000009009e7213 */ /* 0x000fe20000000000 */
[----:B------:R-:W-:Y:S01]  /*2ff0*/  IMAD.HI.U32 R4, R3, R162, RZ ;  /* 0x000000a203047227 */ /* 0x000fe200078e00ff */
[----:B------:R-:W-:-:S03]  /*3000*/  ISETP.GE.AND P5, PT, R6, RZ, PT ;  /* 0x000000ff0600720c */ /* 0x000fc60003fa6270 */
[--C-:B------:R-:W-:Y:S01]  /*3010*/  @!P3 IMAD.IADD R152, R152, 0x1, -R0.reuse ;  /* 0x000000019898b824 */ /* 0x100fe200078e0a00 */
[----:B------:R-:W-:Y:S01]  /*3020*/  @!P6 IADD3 R154, PT, PT, R154, -R0, RZ ;  /* 0x800000009a9ae210 */ /* 0x000fe20007ffe0ff */
[----:B------:R-:W-:Y:S01]  /*3030*/  @!P2 IMAD.IADD R150, R150, 0x1, -R0 ;  /* 0x000000019696a824 */ /* 0x000fe200078e0a00 */
[----:B------:R-:W-:Y:S01]  /*3040*/  ISETP.GE.AND P2, PT, R8, RZ, PT ;  /* 0x000000ff0800720c */ /* 0x000fe20003f46270 */
[----:B------:R-:W-:Y:S01]  /*3050*/  IMAD.HI.U32 R5, R3, R156, RZ ;  /* 0x0000009c03057227 */ /* 0x000fe200078e00ff */
[C---:B------:R-:W-:Y:S02]  /*3060*/  ISETP.GT.U32.AND P3, PT, R0.reuse, R152, PT ;  /* 0x000000980000720c */ /* 0x040fe40003f64070 */
[----:B------:R-:W-:Y:S01]  /*3070*/  ISETP.GT.U32.AND P6, PT, R0, R154, PT ;  /* 0x0000009a0000720c */ /* 0x000fe20003fc4070 */
[----:B------:R-:W-:Y:S01]  /*3080*/  IMAD.MOV R7, RZ, RZ, -R4 ;  /* 0x000000ffff077224 */ /* 0x000fe200078e0a04 */
[----:B------:R-:W-:Y:S01]  /*3090*/  IADD3 R8, PT, PT, R247, 0x3a, RZ ;  /* 0x0000003af7087810 */ /* 0x000fe20007ffe0ff */
[----:B------:R-:W-:-:S02]  /*30a0*/  IMAD.MOV R5, RZ, RZ, -R5 ;  /* 0x000000ffff057224 */ /* 0x000fc400078e0a05 */
[C---:B------:R-:W-:Y:S01]  /*30b0*/  IMAD R162, R0.reuse, R7, R162 ;  /* 0x0000000700a27224 */ /* 0x040fe200078e02a2 */
[----:B------:R-:W-:Y:S01]  /*30c0*/  IABS R164, R8 ;  /* 0x0000000800a47213 */ /* 0x000fe20000000000 */
[----:B------:R-:W-:Y:S02]  /*30d0*/  IMAD R156, R0, R5, R156 ;  /* 0x00000005009c7224 */ /* 0x000fe400078e029c */
[----:B------:R-:W-:-:S04]  /*30e0*/  IMAD.HI.U32 R5, R3, R160, RZ ;  /* 0x000000a003057227 */ /* 0x000fc800078e00ff */
[C---:B------:R-:W-:Y:S01]  /*30f0*/  IMAD.HI.U32 R4, R3.reuse, R164, RZ ;  /* 0x000000a403047227 */ /* 0x040fe200078e00ff */
[----:B------:R-:W-:Y:S02]  /*3100*/  @!P6 IADD3 R154, PT, PT, R154, -R0, RZ ;  /* 0x800000009a9ae210 */ /* 0x000fe40007ffe0ff */
[----:B------:R-:W-:Y:S01]  /*3110*/  ISETP.GT.U32.AND P6, PT, R0, R156, PT ;  /* 0x0000009c0000720c */ /* 0x000fe20003fc4070 */
[----:B------:R-:W-:Y:S01]  /*3120*/  @!P3 IMAD.IADD R152, R152, 0x1, -R0 ;  /* 0x000000019898b824 */ /* 0x000fe200078e0a00 */
[----:B------:R-:W-:Y:S01]  /*3130*/  ISETP.GT.U32.AND P3, PT, R0, R162, PT ;  /* 0x000000a20000720c */ /* 0x000fe20003f64070 */
[----:B------:R-:W-:Y:S02]  /*3140*/  IMAD.MOV R7, RZ, RZ, -R4 ;  /* 0x000000ffff077224 */ /* 0x000fe400078e0a04 */
[----:B------:R-:W-:Y:S01]  /*3150*/  IMAD.HI.U32 R4, R3, R158, RZ ;  /* 0x0000009e03047227 */ /* 0x000fe200078e00ff */
[----:B------:R-:W-:-:S03]  /*3160*/  @!P1 IADD3 R152, PT, PT, -R152, RZ, RZ ;  /* 0x000000ff98989210 */ /* 0x000fc60007ffe1ff */
[----:B------:R-:W-:Y:S02]  /*3170*/  IMAD R164, R0, R7, R164 ;  /* 0x0000000700a47224 */ /* 0x000fe400078e02a4 */
[----:B------:R-:W-:Y:S02]  /*3180*/  IMAD.MOV R7, RZ, RZ, -R4 ;  /* 0x000000ffff077224 */ /* 0x000fe400078e0a04 */
[-C--:B------:R-:W-:Y:S01]  /*3190*/  @!P6 IADD3 R156, PT, PT, R156, -R0.reuse, RZ ;  /* 0x800000009c9ce210 */ /* 0x080fe20007ffe0ff */
[----:B------:R-:W-:Y:S01]  /*31a0*/  IMAD.MOV R5, RZ, RZ, -R5 ;  /* 0x000000ffff057224 */ /* 0x000fe200078e0a05 */
[----:B------:R-:W-:Y:S01]  /*31b0*/  @!P3 IADD3 R162, PT, PT, R162, -R0, RZ ;  /* 0x80000000a2a2b210 */ /* 0x000fe20007ffe0ff */
[C---:B------:R-:W-:Y:S01]  /*31c0*/  IMAD R158, R0.reuse, R7, R158 ;  /* 0x00000007009e7224 */ /* 0x040fe200078e029e */
[----:B------:R-:W-:Y:S01]  /*31d0*/  ISETP.GT.U32.AND P3, PT, R0, R164, PT ;  /* 0x000000a40000720c */ /* 0x000fe20003f64070 */
[----:B------:R-:W-:-:S03]  /*31e0*/  IMAD.HI.U32 R4, R3, R168, RZ ;  /* 0x000000a803047227 */ /* 0x000fc600078e00ff */
[----:B------:R-:W-:Y:S01]  /*31f0*/  ISETP.GT.U32.AND P6, PT, R0, R158, PT ;  /* 0x0000009e0000720c */ /* 0x000fe20003fc4070 */
[----:B------:R-:W-:-:S04]  /*3200*/  IMAD.HI.U32 R6, R3, R166, RZ ;  /* 0x000000a603067227 */ /* 0x000fc800078e00ff */
[----:B------:R-:W-:Y:S01]  /*3210*/  @!P0 IMAD.MOV R150, RZ, RZ, -R150 ;  /* 0x000000ffff968224 */ /* 0x000fe200078e0a96 */
[C---:B------:R-:W-:Y:S01]  /*3220*/  ISETP.GT.U32.AND P0, PT, R0.reuse, R156, PT ;  /* 0x0000009c0000720c */ /* 0x040fe20003f04070 */
[----:B------:R-:W-:Y:S02]  /*3230*/  IMAD R160, R0, R5, R160 ;  /* 0x0000000500a07224 */ /* 0x000fe400078e02a0 */
[----:B------:R-:W-:Y:S01]  /*3240*/  @!P3 IADD3 R164, PT, PT, R164, -R0, RZ ;  /* 0x80000000a4a4b210 */ /* 0x000fe20007ffe0ff */
[----:B------:R-:W-:Y:S01]  /*3250*/  IMAD.MOV R5, RZ, RZ, -R4 ;  /* 0x000000ffff057224 */ /* 0x000fe200078e0a04 */
[----:B------:R-:W-:Y:S01]  /*3260*/  ISETP.GT.U32.AND P3, PT, R0, R162, PT ;  /* 0x000000a20000720c */ /* 0x000fe20003f64070 */
[----:B------:R-:W-:Y:S02]  /*3270*/  IMAD.MOV R7, RZ, RZ, -R6 ;  /* 0x000000ffff077224 */ /* 0x000fe400078e0a06 */
[----:B------:R-:W-:Y:S01]  /*3280*/  @!P6 IMAD.IADD R158, R158, 0x1, -R0 ;  /* 0x000000019e9ee824 */ /* 0x000fe200078e0a00 */
[----:B------:R-:W-:Y:S01]  /*3290*/  ISETP.GT.U32.AND P6, PT, R0, R164, PT ;  /* 0x000000a40000720c */ /* 0x000fe20003fc4070 */
[----:B------:R-:W-:-:S02]  /*32a0*/  VIADD R6, R247, 0x3f ;  /* 0x0000003ff7067836 */ /* 0x000fc40000000000 */
[C---:B------:R-:W-:Y:S01]  /*32b0*/  IMAD R168, R0.reuse, R5, R168 ;  /* 0x0000000500a87224 */ /* 0x040fe200078e02a8 */
[C---:B------:R-:W-:Y:S01]  /*32c0*/  ISETP.GT.U32.AND P1, PT, R0.reuse, R158, PT ;  /* 0x0000009e0000720c */ /* 0x040fe20003f24070 */
[----:B------:R-:W-:Y:S01]  /*32d0*/  @!P4 IMAD.MOV R154, RZ, RZ, -R154 ;  /* 0x000000ffff9ac224 */ /* 0x000fe200078e0a9a */
[----:B------:R-:W-:Y:S01]  /*32e0*/  IABS R170, R6 ;  /* 0x0000000600aa7213 */ /* 0x000fe20000000000 */
[C---:B------:R-:W-:Y:S01]  /*32f0*/  IMAD.HI.U32 R5, R3.reuse, R172, RZ ;  /* 0x000000ac03057227 */ /* 0x040fe200078e00ff */
[----:B------:R-:W-:Y:S02]  /*3300*/  ISETP.GT.U32.AND P4, PT, R0, R160, PT ;  /* 0x000000a00000720c */ /* 0x000fe40003f84070 */
[----:B------:R-:W-:Y:S01]  /*3310*/  @!P0 IADD3 R156, PT, PT, R156, -R0, RZ ;  /* 0x800000009c9c8210 */ /* 0x000fe20007ffe0ff */
[----:B------:R-:W-:Y:S01]  /*3320*/  IMAD.HI.U32 R4, R3, R170, RZ ;  /* 0x000000aa03047227 */ /* 0x000fe200078e00ff */
[----:B------:R-:W-:-:S03]  /*3330*/  ISETP.GE.AND P0, PT, R8, RZ, PT ;  /* 0x000000ff0800720c */ /* 0x000fc60003f06270 */
[----:B------:R-:W-:Y:S01]  /*3340*/  @!P6 IMAD.IADD R164, R164, 0x1, -R0 ;  /* 0x00000001a4a4e824 */ /* 0x000fe200078e0a00 */
[C---:B------:R-:W-:Y:S01]  /*3350*/  ISETP.GT.U32.AND P6, PT, R0.reuse, R168, PT ;  /* 0x000000a80000720c */ /* 0x040fe20003fc4070 */
[----:B------:R-:W-:Y:S01]  /*3360*/  IMAD R166, R0, R7, R166 ;  /* 0x0000000700a67224 */ /* 0x000fe200078e02a6 */
[----:B------:R-:W-:Y:S01]  /*3370*/  IADD3 R7, PT, PT, -R4, RZ, RZ ;  /* 0x000000ff04077210 */ /* 0x000fe20007ffe1ff */
[----:B------:R-:W-:Y:S02]  /*3380*/  IMAD.MOV R5, RZ, RZ, -R5 ;  /* 0x000000ffff057224 */ /* 0x000fe400078e0a05 */
[--C-:B------:R-:W-:Y:S01]  /*3390*/  @!P1 IMAD.IADD R158, R158, 0x1, -R0.reuse ;  /* 0x000000019e9e9824 */ /* 0x100fe200078e0a00 */
[----:B------:R-:W-:Y:S01]  /*33a0*/  ISETP.GE.AND P1, PT, R9, RZ, PT ;  /* 0x000000ff0900720c */ /* 0x000fe20003f26270 */
[----:B------:R-:W-:Y:S01]  /*33b0*/  @!P3 IMAD.IADD R162, R162, 0x1, -R0 ;  /* 0x00000001a2a2b824 */ /* 0x000fe200078e0a00 */
[C---:B------:R-:W-:Y:S01]  /*33c0*/  ISETP.GT.U32.AND P3, PT, R0.reuse, R166, PT ;  /* 0x000000a60000720c */ /* 0x040fe20003f64070 */
[----:B------:R-:W-:Y:S01]  /*33d0*/  IMAD R172, R0, R5, R172 ;  /* 0x0000000500ac7224 */ /* 0x000fe200078e02ac */
[----:B------:R-:W-:Y:S01]  /*33e0*/  @!P0 IADD3 R164, PT, PT, -R164, RZ, RZ ;  /* 0x000000ffa4a48210 */ /* 0x000fe20007ffe1ff */
[----:B------:R-:W-:Y:S01]  /*33f0*/  VIADD R5, R247, 0x41 ;  /* 0x00000041f7057836 */ /* 0x000fe20000000000 */
[----:B------:R-:W-:Y:S01]  /*3400*/  @!P5 IADD3 R162, PT, PT, -R162, RZ, RZ ;  /* 0x000000ffa2a2d210 */ /* 0x000fe20007ffe1ff */
[----:B------:R-:W-:Y:S01]  /*3410*/  @!P4 IMAD.IADD R160, R160, 0x1, -R0 ;  /* 0x00000001a0a0c824 */ /* 0x000fe200078e0a00 */
[----:B------:R-:W-:Y:S01]  /*3420*/  ISETP.GE.AND P4, PT, R10, RZ, PT ;  /* 0x000000ff0a00720c */ /* 0x000fe20003f86270 */
[----:B------:R-:W-:Y:S01]  /*3430*/  IMAD R170, R0, R7, R170 ;  /* 0x0000000700aa7224 */ /* 0x000fe200078e02aa */
[----:B------:R-:W-:Y:S01]  /*3440*/  IABS R174, R5 ;  /* 0x0000000500ae7213 */ /* 0x000fe20000000000 */
[----:B------:R-:W-:Y:S01]  /*3450*/  @!P6 IMAD.IADD R168, R168, 0x1, -R0 ;  /* 0x00000001a8a8e824 */ /* 0x000fe200078e0a00 */
[C---:B------:R-:W-:Y:S01]  /*3460*/  ISETP.GT.U32.AND P6, PT, R0.reuse, R160, PT ;  /* 0x000000a00000720c */ /* 0x040fe20003fc4070 */
[----:B------:R-:W-:Y:S01]  /*3470*/  @!P2 IMAD.MOV R156, RZ, RZ, -R156 ;  /* 0x000000ffff9ca224 */ /* 0x000fe200078e0a9c */
[C---:B------:R-:W-:Y:S01]  /*3480*/  ISETP.GT.U32.AND P0, PT, R0.reuse, R170, PT ;  /* 0x000000aa0000720c */ /* 0x040fe20003f04070 */
[----:B------:R-:W-:Y:S01]  /*3490*/  @!P1 IMAD.MOV R158, RZ, RZ, -R158 ;  /* 0x000000ffff9e9224 */ /* 0x000fe200078e0a9e */
[----:B------:R-:W-:Y:S01]  /*34a0*/  ISETP.GT.U32.AND P2, PT, R0, R168, PT ;  /* 0x000000a80000720c */ /* 0x000fe20003f44070 */
[----:B------:R-:W-:Y:S01]  /*34b0*/  IMAD.HI.U32 R4, R3, R174, RZ ;  /* 0x000000ae03047227 */ /* 0x000fe200078e00ff */
[----:B------:R-:W-:-:S02]  /*34c0*/  @!P3 IADD3 R166, PT, PT, R166, -R0, RZ ;  /* 0x80000000a6a6b210 */ /* 0x000fc40007ffe0ff */
[----:B------:R-:W-:Y:S01]  /*34d0*/  ISETP.GE.AND P1, PT, R12, RZ, PT ;  /* 0x000000ff0c00720c */ /* 0x000fe20003f26270 */
[C---:B------:R-:W-:Y:S01]  /*34e0*/  VIADD R8, R247.reuse, 0x42 ;  /* 0x00000042f7087836 */ /* 0x040fe20000000000 */
[----:B------:R-:W-:Y:S01]  /*34f0*/  ISETP.GT.U32.AND P5, PT, R0, R166, PT ;  /* 0x000000a60000720c */ /* 0x000fe20003fa4070 */
[----:B------:R-:W-:Y:S01]  /*3500*/  VIADD R10, R247, 0x49 ;  /* 0x00000049f70a7836 */ /* 0x000fe20000000000 */
[----:B------:R-:W-:Y:S01]  /*3510*/  IADD3 R7, PT, PT, -R4, RZ, RZ ;  /* 0x000000ff04077210 */ /* 0x000fe20007ffe1ff */
[--C-:B------:R-:W-:Y:S01]  /*3520*/  @!P6 IMAD.IADD R160, R160, 0x1, -R0.reuse ;  /* 0x00000001a0a0e824 */ /* 0x100fe200078e0a00 */
[----:B------:R-:W-:Y:S01]  /*3530*/  ISETP.GT.U32.AND P6, PT, R0, R172, PT ;  /* 0x000000ac0000720c */ /* 0x000fe20003fc4070 */
[--C-:B------:R-:W-:Y:S01]  /*3540*/  @!P0 IMAD.IADD R170, R170, 0x1, -R0.reuse ;  /* 0x00000001aaaa8824 */ /* 0x100fe200078e0a00 */
[----:B------:R-:W-:Y:S01]  /*3550*/  IABS R176, R8 ;  /* 0x0000000800b07213 */ /* 0x000fe20000000000 */
[----:B------:R-:W-:Y:S01]  /*3560*/  @!P2 IMAD.IADD R168, R168, 0x1, -R0 ;  /* 0x00000001a8a8a824 */ /* 0x000fe200078e0a00 */
[----:B------:R-:W-:Y:S01]  /*3570*/  ISETP.GE.AND P3, PT, R11, RZ, PT ;  /* 0x000000ff0b00720c */ /* 0x000fe20003f66270 */
[C---:B------:R-:W-:Y:S01]  /*3580*/  IMAD R174, R0.reuse, R7, R174 ;  /* 0x0000000700ae7224 */ /* 0x040fe200078e02ae */
[----:B------:R-:W-:Y:S01]  /*3590*/  ISETP.GE.AND P0, PT, R5, RZ, PT ;  /* 0x000000ff0500720c */ /* 0x000fe20003f06270 */
[----:B------:R-:W-:Y:S01]  /*35a0*/  @!P4 IMAD.MOV R160, RZ, RZ, -R160 ;  /* 0x000000ffffa0c224 */ /* 0x000fe200078e0aa0 */
[C---:B------:R-:W-:Y:S01]  /*35b0*/  ISETP.GT.U32.AND P4, PT, R0.reuse, R170, PT ;  /* 0x000000aa0000720c */ /* 0x040fe20003f84070 */
[----:B------:R-:W-:Y:S01]  /*35c0*/  @!P1 IMAD.MOV R168, RZ, RZ, -R168 ;  /* 0x000000ffffa89224 */ /* 0x000fe200078e0aa8 */
[----:B------:R-:W-:Y:S01]  /*35d0*/  ISETP.GT.U32.AND P1, PT, R0, R174, PT ;  /* 0x000000ae0000720c */ /* 0x000fe20003f24070 */
[----:B------:R-:W-:Y:S01]  /*35e0*/  VIADD R4, R247, 0x43 ;  /* 0x00000043f7047836 */ /* 0x000fe20000000000 */
[----:B------:R-:W-:Y:S01]  /*35f0*/  @!P5 IADD3 R166, PT, PT, R166, -R0, RZ ;  /* 0x80000000a6a6d210 */ /* 0x000fe20007ffe0ff */
[----:B------:R-:W-:Y:S01]  /*3600*/  IMAD.HI.U32 R5, R3, R176, RZ ;  /* 0x000000b003057227 */ /* 0x000fe200078e00ff */
[----:B------:R-:W-:-:S02]  /*3610*/  ISETP.GE.AND P5, PT, R6, RZ, PT ;  /* 0x000000ff0600720c */ /* 0x000fc40003fa6270 */
[----:B------:R-:W-:Y:S01]  /*3620*/  IABS R178, R4 ;  /* 0x0000000400b27213 */ /* 0x000fe20000000000 */
[----:B------:R-:W-:Y:S01]  /*3630*/  @!P6 IMAD.IADD R172, R172, 0x1, -R0 ;  /* 0x00000001acace824 */ /* 0x000fe200078e0a00 */
[----:B------:R-:W-:Y:S01]  /*3640*/  ISETP.GE.AND P6, PT, R8, RZ, PT ;  /* 0x000000ff0800720c */ /* 0x000fe20003fc6270 */
[----:B------:R-:W-:Y:S01]  /*3650*/  VIADD R8, R247, 0x45 ;  /* 0x00000045f7087836 */ /* 0x000fe20000000000 */
[----:B------:R-:W-:Y:S01]  /*3660*/  IADD3 R5, PT, PT, -R5, RZ, RZ ;  /* 0x000000ff05057210 */ /* 0x000fe20007ffe1ff */
[----:B------:R-:W-:Y:S01]  /*3670*/  @!P3 IMAD.MOV R166, RZ, RZ, -R166 ;  /* 0x000000ffffa6b224 */ /* 0x000fe200078e0aa6 */
[----:B------:R-:W-:Y:S01]  /*3680*/  @!P4 IADD3 R170, PT, PT, R170, -R0, RZ ;  /* 0x80000000aaaac210 */ /* 0x000fe20007ffe0ff */
[----:B------:R-:W-:Y:S01]  /*3690*/  @!P1 IMAD.IADD R174, R174, 0x1, -R0 ;  /* 0x00000001aeae9824 */ /* 0x000fe200078e0a00 */
[----:B------:R-:W-:Y:S01]  /*36a0*/  ISETP.GE.AND P4, PT, R4, RZ, PT ;  /* 0x000000ff0400720c */ /* 0x000fe20003f86270 */
[----:B------:R-:W-:Y:S01]  /*36b0*/  IMAD.HI.U32 R4, R3, R178, RZ ;  /* 0x000000b203047227 */ /* 0x000fe200078e00ff */
[----:B------:R-:W-:-:S02]  /*36c0*/  IABS R182, R8 ;  /* 0x0000000800b67213 */ /* 0x000fc40000000000 */
[----:B------:R-:W-:Y:S01]  /*36d0*/  @!P5 IADD3 R170, PT, PT, -R170, RZ, RZ ;  /* 0x000000ffaaaad210 */ /* 0x000fe20007ffe1ff */
[----:B------:R-:W-:Y:S01]  /*36e0*/  IMAD.MOV R7, RZ, RZ, -R4 ;  /* 0x000000ffff077224 */ /* 0x000fe200078e0a04 */
[C---:B------:R-:W-:Y:S01]  /*36f0*/  ISETP.GT.U32.AND P5, PT, R0.reuse, R174, PT ;  /* 0x000000ae0000720c */ /* 0x040fe20003fa4070 */
[C---:B------:R-:W-:Y:S01]  /*3700*/  IMAD R176, R0.reuse, R5, R176 ;  /* 0x0000000500b07224 */ /* 0x040fe200078e02b0 */
[C---:B------:R-:W-:Y:S01]  /*3710*/  ISETP.GT.U32.AND P3, PT, R0.reuse, R172, PT ;  /* 0x000000ac0000720c */ /* 0x040fe20003f64070 */
[----:B------:R-:W-:Y:S01]  /*3720*/  IMAD R178, R0, R7, R178 ;  /* 0x0000000700b27224 */ /* 0x000fe200078e02b2 */
[----:B------:R-:W-:Y:S01]  /*3730*/  IADD3 R5, PT, PT, R247, 0x44, RZ ;  /* 0x00000044f7057810 */ /* 0x000fe20007ffe0ff */
[----:B------:R-:W-:Y:S01]  /*3740*/  IMAD.HI.U32 R6, R3, R182, RZ ;  /* 0x000000b603067227 */ /* 0x000fe200078e00ff */
[----:B------:R-:W-:Y:S02]  /*3750*/  ISETP.GE.AND P2, PT, R13, RZ, PT ;  /* 0x000000ff0d00720c */ /* 0x000fe40003f46270 */
[----:B------:R-:W-:Y:S01]  /*3760*/  IABS R180, R5 ;  /* 0x0000000500b47213 */ /* 0x000fe20000000000 */
[----:B------:R-:W-:Y:S01]  /*3770*/  IMAD.MOV R7, RZ, RZ, -R6 ;  /* 0x000000ffff077224 */ /* 0x000fe200078e0a06 */
[----:B------:R-:W-:-:S02]  /*3780*/  IADD3 R6, PT, PT, R247, 0x46, RZ ;  /* 0x00000046f7067810 */ /* 0x000fc40007ffe0ff */
[----:B------:R-:W-:Y:S01]  /*3790*/  ISETP.GE.AND P1, PT, R5, RZ, PT ;  /* 0x000000ff0500720c */ /* 0x000fe20003f26270 */
[--C-:B------:R-:W-:Y:S01]  /*37a0*/  @!P5 IMAD.IADD R174, R174, 0x1, -R0.reuse ;  /* 0x00000001aeaed824 */ /* 0x100fe200078e0a00 */
[----:B------:R-:W-:Y:S01]  /*37b0*/  ISETP.GT.U32.AND P5, PT, R0, R178, PT ;  /* 0x000000b20000720c */ /* 0x000fe20003fa4070 */
[----:B------:R-:W-:Y:S01]  /*37c0*/  IMAD.HI.U32 R5, R3, R180, RZ ;  /* 0x000000b403057227 */ /* 0x000fe200078e00ff */
[----:B------:R-:W-:Y:S02]  /*37d0*/  IABS R184, R6 ;  /* 0x0000000600b87213 */ /* 0x000fe40000000000 */
[----:B------:R-:W-:Y:S01]  /*37e0*/  IADD3 R9, PT, PT, R247, 0x48, RZ ;  /* 0x00000048f7097810 */ /* 0x000fe20007ffe0ff */
[----:B------:R-:W-:Y:S01]  /*37f0*/  @!P3 IMAD.IADD R172, R172, 0x1, -R0 ;  /* 0x00000001acacb824 */ /* 0x000fe200078e0a00 */
[C---:B------:R-:W-:Y:S01]  /*3800*/  ISETP.GT.U32.AND P3, PT, R0.reuse, R176, PT ;  /* 0x000000b00000720c */ /* 0x040fe20003f64070 */
[----:B------:R-:W-:Y:S01]  /*3810*/  IMAD R182, R0, R7, R182 ;  /* 0x0000000700b67224 */ /* 0x000fe200078e02b6 */
[----:B------:R-:W-:Y:S01]  /*3820*/  IADD3 R5, PT, PT, -R5, RZ, RZ ;  /* 0x000000ff05057210 */ /* 0x000fe20007ffe1ff */
[----:B------:R-:W-:Y:S01]  /*3830*/  IMAD.HI.U32 R4, R3, R184, RZ ;  /* 0x000000b803047227 */ /* 0x000fe200078e00ff */
[----:B------:R-:W-:-:S02]  /*3840*/  IABS R188, R9 ;  /* 0x0000000900bc7213 */ /* 0x000fc40000000000 */
[----:B------:R-:W-:Y:S01]  /*3850*/  IABS R192, R10 ;  /* 0x0000000a00c07213 */ /* 0x000fe20000000000 */
[----:B------:R-:W-:Y:S01]  /*3860*/  @!P0 IMAD.MOV R174, RZ, RZ, -R174 ;  /* 0x000000ffffae8224 */ /* 0x000fe200078e0aae */
[----:B------:R-:W-:Y:S01]  /*3870*/  @!P5 IADD3 R178, PT, PT, R178, -R0, RZ ;  /* 0x80000000b2b2d210 */ /* 0x000fe20007ffe0ff */
[C---:B------:R-:W-:Y:S01]  /*3880*/  IMAD R180, R0.reuse, R5, R180 ;  /* 0x0000000500b47224 */ /* 0x040fe200078e02b4 */
[C---:B------:R-:W-:Y:S01]  /*3890*/  ISETP.GT.U32.AND P0, PT, R0.reuse, R182, PT ;  /* 0x000000b60000720c */ /* 0x040fe20003f04070 */
[----:B------:R-:W-:Y:S01]  /*38a0*/  @!P2 IMAD.MOV R172, RZ, RZ, -R172 ;  /* 0x000000ffffaca224 */ /* 0x000fe200078e0aac */
[----:B------:R-:W-:Y:S01]  /*38b0*/  ISETP.GT.U32.AND P5, PT, R0, R178, PT ;  /* 0x000000b20000720c */ /* 0x000fe20003fa4070 */
[----:B------:R-:W-:Y:S01]  /*38c0*/  @!P3 IMAD.IADD R176, R176, 0x1, -R0 ;  /* 0x00000001b0b0b824 */ /* 0x000fe200078e0a00 */
[----:B------:R-:W-:Y:S02]  /*38d0*/  IADD3 R5, PT, PT, -R4, RZ, RZ ;  /* 0x000000ff04057210 */ /* 0x000fe40007ffe1ff */
[----:B------:R-:W-:Y:S01]  /*38e0*/  ISETP.GE.AND P2, PT, R8, RZ, PT ;  /* 0x000000ff0800720c */ /* 0x000fe20003f46270 */
[C---:B------:R-:W-:Y:S01]  /*38f0*/  VIADD R8, R247.reuse, 0x47 ;  /* 0x00000047f7087836 */ /* 0x040fe20000000000 */
[C---:B------:R-:W-:Y:S01]  /*3900*/  ISETP.GT.U32.AND P3, PT, R0.reuse, R176, PT ;  /* 0x000000b00000720c */ /* 0x040fe20003f64070 */
[----:B------:R-:W-:Y:S01]  /*3910*/  IMAD R184, R0, R5, R184 ;  /* 0x0000000500b87224 */ /* 0x000fe200078e02b8 */
[----:B------:R-:W-:Y:S01]  /*3920*/  IADD3 R11, PT, PT, R247, 0x5b, RZ ;  /* 0x0000005bf70b7810 */ /* 0x000fe20007ffe0ff */
[----:B------:R-:W-:Y:S01]  /*3930*/  IMAD.HI.U32 R5, R3, R188, RZ ;  /* 0x000000bc03057227 */ /* 0x000fe200078e00ff */
[----:B------:R-:W-:-:S02]  /*3940*/  IABS R186, R8 ;  /* 0x0000000800ba7213 */ /* 0x000fc40000000000 */
[----:B------:R-:W-:Y:S01]  /*3950*/  @!P0 IADD3 R182, PT, PT, R182, -R0, RZ ;  /* 0x80000000b6b68210 */ /* 0x000fe20007ffe0ff */
[----:B------:R-:W-:Y:S01]  /*3960*/  @!P5 IMAD.IADD R178, R178, 0x1, -R0 ;  /* 0x00000001b2b2d824 */ /* 0x000fe200078e0a00 */
[C---:B------:R-:W-:Y:S01]  /*3970*/  ISETP.GT.U32.AND P5, PT, R0.reuse, R184, PT ;  /* 0x000000b80000720c */ /* 0x040fe20003fa4070 */
[----:B------:R-:W-:Y:S01]  /*3980*/  IMAD.HI.U32 R4, R3, R186, RZ ;  /* 0x000000ba03047227 */ /* 0x000fe200078e00ff */
[C---:B------:R-:W-:Y:S02]  /*3990*/  ISETP.GT.U32.AND P0, PT, R0.reuse, R182, PT ;  /* 0x000000b60000720c */ /* 0x040fe40003f04070 */
[----:B------:R-:W-:Y:S01]  /*39a0*/  IABS R226, R11 ;  /* 0x0000000b00e27213 */ /* 0x000fe20000000000 */
[----:B------:R-:W-:Y:S01]  /*39b0*/  IMAD.MOV R7, RZ, RZ, -R4 ;  /* 0x000000ffff077224 */ /* 0x000fe200078e0a04 */
[----:B------:R-:W-:Y:S01]  /*39c0*/  IABS R13, R14 ;  /* 0x0000000e000d7213 */ /* 0x000fe20000000000 */
[----:B------:R-:W-:Y:S01]  /*39d0*/  IMAD.MOV R5, RZ, RZ, -R5 ;  /* 0x000000ffff057224 */ /* 0x000fe200078e0a05 */
[----:B------:R-:W-:Y:S01]  /*39e0*/  IABS R12, R15 ;  /* 0x0000000f000c7213 */ /* 0x000fe20000000000 */
[----:B------:R-:W-:-:S02]  /*39f0*/  IMAD R186, R0, R7, R186 ;  /* 0x0000000700ba7224 */ /* 0x000fc400078e02ba */
[----:B------:R-:W-:Y:S02]  /*3a00*/  IMAD R188, R0, R5, R188 ;  /* 0x0000000500bc7224 */ /* 0x000fe400078e02bc */
[----:B------:R-:W-:Y:S01]  /*3a10*/  @!P5 IADD3 R184, PT, PT, R184, -R0, RZ ;  /* 0x80000000b8b8d210 */ /* 0x000fe20007ffe0ff */
[----:B------:R-:W-:Y:S01]  /*3a20*/  @!P3 IMAD.IADD R176, R176, 0x1, -R0 ;  /* 0x00000001b0b0b824 */ /* 0x000fe200078e0a00 */
[C---:B------:R-:W-:Y:S01]  /*3a30*/  ISETP.GT.U32.AND P5, PT, R0.reuse, R186, PT ;  /* 0x000000ba0000720c */ /* 0x040fe20003fa4070 */
[----:B------:R-:W-:Y:S01]  /*3a40*/  @!P4 IMAD.MOV R178, RZ, RZ, -R178 ;  /* 0x000000ffffb2c224 */ /* 0x000fe200078e0ab2 */
[----:B------:R-:W-:Y:S01]  /*3a50*/  ISETP.GT.U32.AND P4, PT, R0, R184, PT ;  /* 0x000000b80000720c */ /* 0x000fe20003f84070 */
[----:B------:R-:W-:Y:S01]  /*3a60*/  @!P0 IMAD.IADD R182, R182, 0x1, -R0 ;  /* 0x00000001b6b68824 */ /* 0x000fe200078e0a00 */
[C---:B------:R-:W-:Y:S01]  /*3a70*/  ISETP.GT.U32.AND P3, PT, R0.reuse, R180, PT ;  /* 0x000000b40000720c */ /* 0x040fe20003f64070 */
[----:B------:R-:W-:Y:S01]  /*3a80*/  @!P6 IMAD.MOV R176, RZ, RZ, -R176 ;  /* 0x000000ffffb0e224 */ /* 0x000fe200078e0ab0 */
[----:B------:R-:W-:Y:S01]  /*3a90*/  ISETP.GT.U32.AND P0, PT, R0, R188, PT ;  /* 0x000000bc0000720c */ /* 0x000fe20003f04070 */
[----:B------:R-:W-:Y:S01]  /*3aa0*/  VIADD R5, R247, 0x4a ;  /* 0x0000004af7057836 */ /* 0x000fe20000000000 */
[----:B------:R-:W-:Y:S01]  /*3ab0*/  ISETP.GE.AND P6, PT, R6, RZ, PT ;  /* 0x000000ff0600720c */ /* 0x000fe20003fc6270 */
[----:B------:R-:W-:-:S03]  /*3ac0*/  IMAD.HI.U32 R6, R3, R192, RZ ;  /* 0x000000c003067227 */ /* 0x000fc600078e00ff */
[----:B------:R-:W-:Y:S01]  /*3ad0*/  IABS R190, R5 ;  /* 0x0000000500be7213 */ /* 0x000fe20000000000 */
[----:B------:R-:W-:Y:S02]  /*3ae0*/  IMAD.MOV R7, RZ, RZ, -R6 ;  /* 0x000000ffff077224 */ /* 0x000fe400078e0a06 */
[C---:B------:R-:W-:Y:S01]  /*3af0*/  VIADD R6, R247.reuse, 0x4b ;  /* 0x0000004bf7067836 */ /* 0x040fe20000000000 */
[----:B------:R-:W-:Y:S01]  /*3b00*/  @!P4 IADD3 R184, PT, PT, R184, -R0, RZ ;  /* 0x80000000b8b8c210 */ /* 0x000fe20007ffe0ff */
[----:B------:R-:W-:Y:S01]  /*3b10*/  IMAD R192, R0, R7, R192 ;  /* 0x0000000700c07224 */ /* 0x000fe200078e02c0 */
[----:B------:R-:W-:Y:S01]  /*3b20*/  IADD3 R7, PT, PT, R247, 0x4c, RZ ;  /* 0x0000004cf7077810 */ /* 0x000fe20007ffe0ff */
[--C-:B------:R-:W-:Y:S01]  /*3b30*/  @!P5 IMAD.IADD R186, R186, 0x1, -R0.reuse ;  /* 0x00000001babad824 */ /* 0x100fe200078e0a00 */
[----:B------:R-:W-:Y:S01]  /*3b40*/  IABS R194, R6 ;  /* 0x0000000600c27213 */ /* 0x000fe20000000000 */
[----:B------:R-:W-:Y:S01]  /*3b50*/  @!P3 IMAD.IADD R180, R180, 0x1, -R0 ;  /* 0x00000001b4b4b824 */ /* 0x000fe200078e0a00 */
[----:B------:R-:W-:Y:S01]  /*3b60*/  @!P0 IADD3 R188, PT, PT, R188, -R0, RZ ;  /* 0x80000000bcbc8210 */ /* 0x000fe20007ffe0ff */
[----:B------:R-:W-:Y:S01]  /*3b70*/  IMAD.HI.U32 R4, R3, R190, RZ ;  /* 0x000000be03047227 */ /* 0x000fe200078e00ff */
[----:B------:R-:W-:-:S02]  /*3b80*/  ISETP.GE.AND P5, PT, R5, RZ, PT ;  /* 0x000000ff0500720c */ /* 0x000fc40003fa6270 */
[C---:B------:R-:W-:Y:S01]  /*3b90*/  ISETP.GT.U32.AND P0, PT, R0.reuse, R186, PT ;  /* 0x000000ba0000720c */ /* 0x040fe20003f04070 */
[----:B------:R-:W-:Y:S01]  /*3ba0*/  @!P2 IMAD.MOV R182, RZ, RZ, -R182 ;  /* 0x000000ffffb6a224 */ /* 0x000fe200078e0ab6 */
[C---:B------:R-:W-:Y:S01]  /*3bb0*/  ISETP.GT.U32.AND P2, PT, R0.reuse, R192, PT ;  /* 0x000000c00000720c */ /* 0x040fe20003f44070 */
[----:B------:R-:W-:Y:S01]  /*3bc0*/  @!P6 IMAD.MOV R184, RZ, RZ, -R184 ;  /* 0x000000ffffb8e224 */ /* 0x000fe200078e0ab8 */
[C---:B------:R-:W-:Y:S01]  /*3bd0*/  ISETP.GT.U32.AND P6, PT, R0.reuse, R188, PT ;  /* 0x000000bc0000720c */ /* 0x040fe20003fc4070 */
[----:B------:R-:W-:Y:S01]  /*3be0*/  IMAD.MOV R5, RZ, RZ, -R4 ;  /* 0x000000ffff057224 */ /* 0x000fe200078e0a04 */
[----:B------:R-:W-:Y:S01]  /*3bf0*/  ISETP.GT.U32.AND P3, PT, R0, R180, PT ;  /* 0x000000b40000720c */ /* 0x000fe20003f64070 */
[----:B------:R-:W-:Y:S01]  /*3c00*/  IMAD.HI.U32 R4, R3, R194, RZ ;  /* 0x000000c203047227 */ /* 0x000fe200078e00ff */
[----:B------:R-:W-:Y:S02]  /*3c10*/  IABS R196, R7 ;  /* 0x0000000700c47213 */ /* 0x000fe40000000000 */
[----:B------:R-:W-:Y:S01]  /*3c20*/  ISETP.GE.AND P4, PT, R10, RZ, PT ;  /* 0x000000ff0a00720c */ /* 0x000fe20003f86270 */
[----:B------:R-:W-:-:S02]  /*3c30*/  IMAD R190, R0, R5, R190 ;  /* 0x0000000500be7224 */ /* 0x000fc400078e02be */
[----:B------:R-:W-:Y:S02]  /*3c40*/  IMAD.MOV R5, RZ, RZ, -R4 ;  /* 0x000000ffff057224 */ /* 0x000fe400078e0a04 */
[----:B------:R-:W-:Y:S02]  /*3c50*/  @!P2 IMAD.IADD R192, R192, 0x1, -R0 ;  /* 0x00000001c0c0a824 */ /* 0x000fe400078e0a00 */
[----:B------:R-:W-:Y:S02]  /*3c60*/  IMAD R194, R0, R5, R194 ;  /* 0x0000000500c27224 */ /* 0x000fe400078e02c2 */
[--C-:B------:R-:W-:Y:S01]  /*3c70*/  @!P0 IMAD.IADD R186, R186, 0x1, -R0.reuse ;  /* 0x00000001baba8824 */ /* 0x100fe200078e0a00 */
[----:B------:R-:W-:Y:S01]  /*3c80*/  ISETP.GT.U32.AND P0, PT, R0, R190, PT ;  /* 0x000000be0000720c */ /* 0x000fe20003f04070 */
[----:B------:R-:W-:Y:S01]  /*3c90*/  @!P6 IMAD.IADD R188, R188, 0x1, -R0 ;  /* 0x00000001bcbce824 */ /* 0x000fe200078e0a00 */
[----:B------:R-:W-:Y:S01]  /*3ca0*/  @!P3 IADD3 R180, PT, PT, R180, -R0, RZ ;  /* 0x80000000b4b4b210 */ /* 0x000fe20007ffe0ff */
[----:B------:R-:W-:Y:S01]  /*3cb0*/  IMAD.HI.U32 R4, R3, R196, RZ ;  /* 0x000000c403047227 */ /* 0x000fe200078e00ff */
[----:B------:R-:W-:-:S02]  /*3cc0*/  ISETP.GT.U32.AND P6, PT, R0, R194, PT ;  /* 0x000000c20000720c */ /* 0x000fc40003fc4070 */
[----:B------:R-:W-:Y:S01]  /*3cd0*/  ISETP.GE.AND P3, PT, R8, RZ, PT ;  /* 0x000000ff0800720c */ /* 0x000fe20003f66270 */
[C---:B------:R-:W-:Y:S01]  /*3ce0*/  VIADD R8, R247.reuse, 0x4d ;  /* 0x0000004df7087836 */ /* 0x040fe20000000000 */
[----:B------:R-:W-:Y:S01]  /*3cf0*/  ISETP.GT.U32.AND P2, PT, R0, R192, PT ;  /* 0x000000c00000720c */ /* 0x000fe20003f44070 */
[----:B------:R-:W-:Y:S01]  /*3d00*/  VIADD R10, R247, 0x53 ;  /* 0x00000053f70a7836 */ /* 0x000fe20000000000 */
[----:B------:R-:W-:Y:S02]  /*3d10*/  @!P1 IADD3 R180, PT, PT, -R180, RZ, RZ ;  /* 0x000000ffb4b49210 */ /* 0x000fe40007ffe1ff */
[----:B------:R-:W-:Y:S01]  /*3d20*/  ISETP.GE.AND P1, PT, R9, RZ, PT ;  /* 0x000000ff0900720c */ /* 0x000fe20003f26270 */
[--C-:B------:R-:W-:Y:S01]  /*3d30*/  @!P0 IMAD.IADD R190, R190, 0x1, -R0.reuse ;  /* 0x00000001bebe8824 */ /* 0x100fe200078e0a00 */
[----:B------:R-:W-:Y:S02]  /*3d40*/  IABS R198, R8 ;  /* 0x0000000800c67213 */ /* 0x000fe40000000000 */
[----:B------:R-:W-:Y:S01]  /*3d50*/  IADD3 R9, PT, PT, R247, 0x4e, RZ ;  /* 0x0000004ef7097810 */ /* 0x000fe20007ffe0ff */
[----:B------:R-:W-:Y:S01]  /*3d60*/  @!P6 IMAD.IADD R194, R194, 0x1, -R0 ;  /* 0x00000001c2c2e824 */ /* 0x000fe200078e0a00 */
[----:B------:R-:W-:Y:S01]  /*3d70*/  ISETP.GE.AND P0, PT, R7, RZ, PT ;  /* 0x000000ff0700720c */ /* 0x000fe20003f06270 */
[----:B------:R-:W-:Y:S01]  /*3d80*/  IMAD.HI.U32 R5, R3, R198, RZ ;  /* 0x000000c603057227 */ /* 0x000fe200078e00ff */
[----:B------:R-:W-:-:S02]  /*3d90*/  IABS R200, R9 ;  /* 0x0000000900c87213 */ /* 0x000fc40000000000 */
[----:B------:R-:W-:Y:S01]  /*3da0*/  @!P2 IADD3 R192, PT, PT, R192, -R0, RZ ;  /* 0x80000000c0c0a210 */ /* 0x000fe20007ffe0ff */
[----:B------:R-:W-:Y:S01]  /*3db0*/  IMAD.MOV R7, RZ, RZ, -R4 ;  /* 0x000000ffff077224 */ /* 0x000fe200078e0a04 */
[----:B------:R-:W-:Y:S01]  /*3dc0*/  ISETP.GE.AND P2, PT, R6, RZ, PT ;  /* 0x000000ff0600720c */ /* 0x000fe20003f46270 */
[----:B------:R-:W-:Y:S01]  /*3dd0*/  IMAD.HI.U32 R6, R3, R200, RZ ;  /* 0x000000c803067227 */ /* 0x000fe200078e00ff */
[----:B------:R-:W-:Y:S02]  /*3de0*/  IADD3 R5, PT, PT, -R5, RZ, RZ ;  /* 0x000000ff05057210 */ /* 0x000fe40007ffe1ff */
[C---:B------:R-:W-:Y:S01]  /*3df0*/  ISETP.GT.U32.AND P6, PT, R0.reuse, R194, PT ;  /* 0x000000c20000720c */ /* 0x040fe20003fc4070 */
[----:B------:R-:W-:Y:S01]  /*3e00*/  IMAD R196, R0, R7, R196 ;  /* 0x0000000700c47224 */ /* 0x000fe200078e02c4 */
[----:B------:R-:W-:Y:S01]  /*3e10*/  IADD3 R7, PT, PT, -R6, RZ, RZ ;  /* 0x000000ff06077210 */ /* 0x000fe20007ffe1ff */
[----:B------:R-:W-:Y:S01]  /*3e20*/  IMAD R198, R0, R5, R198 ;  /* 0x0000000500c67224 */ /* 0x000fe200078e02c6 */
[----:B------:R-:W-:Y:S01]  /*3e30*/  @!P4 IADD3 R192, PT, PT, -R192, RZ, RZ ;  /* 0x000000ffc0c0c210 */ /* 0x000fe20007ffe1ff */
[----:B------:R-:W-:Y:S01]  /*3e40*/  @!P1 IMAD.MOV R188, RZ, RZ, -R188 ;  /* 0x000000ffffbc9224 */ /* 0x000fe200078e0abc */
[C---:B------:R-:W-:Y:S01]  /*3e50*/  ISETP.GT.U32.AND P1, PT, R0.reuse, R196, PT ;  /* 0x000000c40000720c */ /* 0x040fe20003f24070 */
[C---:B------:R-:W-:Y:S01]  /*3e60*/  IMAD R200, R0.reuse, R7, R200 ;  /* 0x0000000700c87224 */ /* 0x040fe200078e02c8 */
[C---:B------:R-:W-:Y:S01]  /*3e70*/  ISETP.GT.U32.AND P4, PT, R0.reuse, R198, PT ;  /* 0x000000c60000720c */ /* 0x040fe20003f84070 */
[C---:B------:R-:W-:Y:S01]  /*3e80*/  VIADD R6, R247.reuse, 0x4f ;  /* 0x0000004ff7067836 */ /* 0x040fe20000000000 */
[----:B------:R-:W-:Y:S01]  /*3e90*/  IABS R212, R10 ;  /* 0x0000000a00d47213 */ /* 0x000fe20000000000 */
[----:B------:R-:W-:Y:S01]  /*3ea0*/  @!P3 IMAD.MOV R186, RZ, RZ, -R186 ;  /* 0x000000ffffbab224 */ /* 0x000fe200078e0aba */
[----:B------:R-:W-:Y:S01]  /*3eb0*/  ISETP.GT.U32.AND P3, PT, R0, R190, PT ;  /* 0x000000be0000720c */ /* 0x000fe20003f64070 */
[----:B------:R-:W-:Y:S01]  /*3ec0*/  VIADD R7, R247, 0x50 ;  /* 0x00000050f7077836 */ /* 0x000fe20000000000 */
[----:B------:R-:W-:-:S02]  /*3ed0*/  @!P6 IADD3 R194, PT, PT, R194, -R0, RZ ;  /* 0x80000000c2c2e210 */ /* 0x000fc40007ffe0ff */
[----:B------:R-:W-:Y:S02]  /*3ee0*/  ISETP.GT.U32.AND P6, PT, R0, R200, PT ;  /* 0x000000c80000720c */ /* 0x000fe40003fc4070 */
[----:B------:R-:W-:Y:S01]  /*3ef0*/  IABS R202, R6 ;  /* 0x0000000600ca7213 */ /* 0x000fe20000000000 */
[----:B------:R-:W-:Y:S01]  /*3f00*/  @!P1 IMAD.IADD R196, R196, 0x1, -R0 ;  /* 0x00000001c4c49824 */ /* 0x000fe200078e0a00 */
[----:B------:R-:W-:Y:S01]  /*3f10*/  IABS R204, R7 ;  /* 0x0000000700cc7213 */ /* 0x000fe20000000000 */
[----:B------:R-:W-:Y:S01]  /*3f20*/  @!P2 IMAD.MOV R194, RZ, RZ, -R194 ;  /* 0x000000ffffc2a224 */ /* 0x000fe200078e0ac2 */
[----:B------:R-:W-:Y:S01]  /*3f30*/  @!P4 IADD3 R198, PT, PT, R198, -R0, RZ ;  /* 0x80000000c6c6c210 */ /* 0x000fe20007ffe0ff */
[----:B------:R-:W-:Y:S01]  /*3f40*/  IMAD.HI.U32 R4, R3, R202, RZ ;  /* 0x000000ca03047227 */ /* 0x000fe200078e00ff */
[----:B------:R-:W-:Y:S02]  /*3f50*/  ISETP.GT.U32.AND P4, PT, R0, R196, PT ;  /* 0x000000c40000720c */ /* 0x000fe40003f84070 */
[----:B------:R-:W-:Y:S01]  /*3f60*/  ISETP.GE.AND P1, PT, R9, RZ, PT ;  /* 0x000000ff0900720c */ /* 0x000fe20003f26270 */
[----:B------:R-:W-:-:S02]  /*3f70*/  IMAD.MOV R5, RZ, RZ, -R4 ;  /* 0x000000ffff057224 */ /* 0x000fc400078e0a04 */
[----:B------:R-:W-:Y:S01]  /*3f80*/  @!P6 IMAD.IADD R200, R200, 0x1, -R0 ;  /* 0x00000001c8c8e824 */ /* 0x000fe200078e0a00 */
[----:B------:R-:W-:Y:S01]  /*3f90*/  ISETP.GT.U32.AND P6, PT, R0, R198, PT ;  /* 0x000000c60000720c */ /* 0x000fe20003fc4070 */
[----:B------:R-:W-:-:S04]  /*3fa0*/  IMAD.HI.U32 R4, R3, R204, RZ ;  /* 0x000000cc03047227 */ /* 0x000fc800078e00ff */
[----:B------:R-:W-:Y:S01]  /*3fb0*/  @!P3 IMAD.IADD R190, R190, 0x1, -R0 ;  /* 0x00000001bebeb824 */ /* 0x000fe200078e0a00 */
[----:B------:R-:W-:Y:S01]  /*3fc0*/  ISETP.GE.AND P3, PT, R8, RZ, PT ;  /* 0x000000ff0800720c */ /* 0x000fe20003f66270 */
[----:B------:R-:W-:Y:S01]  /*3fd0*/  IMAD R202, R0, R5, R202 ;  /* 0x0000000500ca7224 */ /* 0x000fe200078e02ca */
[----:B------:R-:W-:Y:S01]  /*3fe0*/  @!P4 IADD3 R196, PT, PT, R196, -R0, RZ ;  /* 0x80000000c4c4c210 */ /* 0x000fe20007ffe0ff */
[C---:B------:R-:W-:Y:S01]  /*3ff0*/  VIADD R8, R247.reuse, 0x51 ;  /* 0x00000051f7087836 */ /* 0x040fe20000000000 */
[----:B------:R-:W-:Y:S01]  /*4000*/  @!P5 IADD3 R190, PT, PT, -R190, RZ, RZ ;  /* 0x000000ffbebed210 */ /* 0x000fe20007ffe1ff */
[----:B------:R-:W-:Y:S01]  /*4010*/  IMAD.MOV R5, RZ, RZ, -R4 ;  /* 0x000000ffff057224 */ /* 0x000fe200078e0a04 */
[----:B------:R-:W-:Y:S01]  /*4020*/  ISETP.GT.U32.AND P4, PT, R0, R202, PT ;  /* 0x000000ca0000720c */ /* 0x000fe20003f84070 */
[----:B------:R-:W-:Y:S01]  /*4030*/  @!P6 IMAD.IADD R198, R198, 0x1, -R0 ;  /* 0x00000001c6c6e824 */ /* 0x000fe200078e0a00 */
[----:B------:R-:W-:Y:S01]  /*4040*/  IABS R206, R8 ;  /* 0x0000000800ce7213 */ /* 0x000fe20000000000 */
[C---:B------:R-:W-:Y:S01]  /*4050*/  IMAD R204, R0.reuse, R5, R204 ;  /* 0x0000000500cc7224 */ /* 0x040fe200078e02cc */
[----:B------:R-:W-:Y:S01]  /*4060*/  ISETP.GT.U32.AND P5, PT, R0, R200, PT ;  /* 0x000000c80000720c */ /* 0x000fe20003fa4070 */
[----:B------:R-:W-:Y:S01]  /*4070*/  VIADD R9, R247, 0x52 ;  /* 0x00000052f7097836 */ /* 0x000fe20000000000 */
[----:B------:R-:W-:Y:S01]  /*4080*/  @!P0 IADD3 R196, PT, PT, -R196, RZ, RZ ;  /* 0x000000ffc4c48210 */ /* 0x000fe20007ffe1ff */
[----:B------:R-:W-:Y:S01]  /*4090*/  IMAD.HI.U32 R4, R3, R206, RZ ;  /* 0x000000ce03047227 */ /* 0x000fe200078e00ff */
[----:B------:R-:W-:-:S02]  /*40a0*/  ISETP.GT.U32.AND P6, PT, R0, R204, PT ;  /* 0x000000cc0000720c */ /* 0x000fc40003fc4070 */
[----:B------:R-:W-:Y:S01]  /*40b0*/  IABS R208, R9 ;  /* 0x0000000900d07213 */ /* 0x000fe20000000000 */
[----:B------:R-:W-:Y:S02]  /*40c0*/  IMAD.MOV R5, RZ, RZ, -R4 ;  /* 0x000000ffff057224 */ /* 0x000fe400078e0a04 */
[----:B------:R-:W-:Y:S01]  /*40d0*/  @!P4 IMAD.IADD R202, R202, 0x1, -R0 ;  /* 0x00000001cacac824 */ /* 0x000fe200078e0a00 */
[----:B------:R-:W-:Y:S01]  /*40e0*/  ISETP.GE.AND P4, PT, R7, RZ, PT ;  /* 0x000000ff0700720c */ /* 0x000fe20003f86270 */
[----:B------:R-:W-:Y:S02]  /*40f0*/  IMAD R206, R0, R5, R206 ;  /* 0x0000000500ce7224 */ /* 0x000fe400078e02ce */
[----:B------:R-:W-:Y:S01]  /*4100*/  @!P5 IADD3 R200, PT, PT, R200, -R0, RZ ;  /* 0x80000000c8c8d210 */ /* 0x000fe20007ffe0ff */
[----:B------:R-:W-:Y:S01]  /*4110*/  IMAD.HI.U32 R4, R3, R208, RZ ;  /* 0x000000d003047227 */ /* 0x000fe200078e00ff */
[----:B------:R-:W-:Y:S02]  /*4120*/  ISETP.GT.U32.AND P2, PT, R0, R202, PT ;  /* 0x000000ca0000720c */ /* 0x000fe40003f44070 */
[----:B------:R-:W-:Y:S01]  /*4130*/  ISETP.GE.AND P5, PT, R6, RZ, PT ;  /* 0x000000ff0600720c */ /* 0x000fe20003fa6270 */
[----:B------:R-:W-:Y:S01]  /*4140*/  @!P6 IMAD.IADD R204, R204, 0x1, -R0 ;  /* 0x00000001cccce824 */ /* 0x000fe200078e0a00 */
[C---:B------:R-:W-:Y:S01]  /*4150*/  ISETP.GT.U32.AND P6, PT, R0.reuse, R206, PT ;  /* 0x000000ce0000720c */ /* 0x040fe20003fc4070 */
[----:B------:R-:W-:Y:S01]  /*4160*/  @!P3 IMAD.MOV R198, RZ, RZ, -R198 ;  /* 0x000000ffffc6b224 */ /* 0x000fe200078e0ac6 */
[----:B------:R-:W-:Y:S01]  /*4170*/  IADD3 R6, PT, PT, R247, 0x54, RZ ;  /* 0x00000054f7067810 */ /* 0x000fe20007ffe0ff */
[----:B------:R-:W-:Y:S01]  /*4180*/  @!P1 IMAD.MOV R200, RZ, RZ, -R200 ;  /* 0x000000ffffc89224 */ /* 0x000fe200078e0ac8 */
[----:B------:R-:W-:-:S02]  /*4190*/  ISETP.GT.U32.AND P0, PT, R0, R204, PT ;  /* 0x000000cc0000720c */ /* 0x000fc40003f04070 */
[----:B------:R-:W-:Y:S01]  /*41a0*/  IADD3 R5, PT, PT, -R4, RZ, RZ ;  /* 0x000000ff04057210 */ /* 0x000fe20007ffe1ff */
[----:B------:R-:W-:Y:S01]  /*41b0*/  IMAD.HI.U32 R4, R3, R212, RZ ;  /* 0x000000d403047227 */ /* 0x000fe200078e00ff */
[----:B------:R-:W-:Y:S02]  /*41c0*/  IABS R210, R6 ;  /* 0x0000000600d27213 */ /* 0x000fe40000000000 */
[----:B------:R-:W-:Y:S01]  /*41d0*/  ISETP.GE.AND P3, PT, R8, RZ, PT ;  /* 0x000000ff0800720c */ /* 0x000fe20003f66270 */
[--C-:B------:R-:W-:Y:S01]  /*41e0*/  @!P2 IMAD.IADD R202, R202, 0x1, -R0.reuse ;  /* 0x00000001cacaa824 */ /* 0x100fe200078e0a00 */
[----:B------:R-:W-:Y:S01]  /*41f0*/  IADD3 R8, PT, PT, R247, 0x56, RZ ;  /* 0x00000056f7087810 */ /* 0x000fe20007ffe0ff */
[----:B------:R-:W-:Y:S01]  /*4200*/  @!P6 IMAD.IADD R206, R206, 0x1, -R0 ;  /* 0x00000001cecee824 */ /* 0x000fe200078e0a00 */
[----:B------:R-:W-:Y:S01]  /*4210*/  ISETP.GE.AND P6, PT, R6, RZ, PT ;  /* 0x000000ff0600720c */ /* 0x000fe20003fc6270 */
[----:B------:R-:W-:Y:S01]  /*4220*/  IMAD R208, R0, R5, R208 ;  /* 0x0000000500d07224 */ /* 0x000fe200078e02d0 */
[----:B------:R-:W-:Y:S01]  /*4230*/  @!P5 IADD3 R202, PT, PT, -R202, RZ, RZ ;  /* 0x000000ffcacad210 */ /* 0x000fe20007ffe1ff */
[----:B------:R-:W-:Y:S01]  /*4240*/  IMAD.MOV R5, RZ, RZ, -R4 ;  /* 0x000000ffff057224 */ /* 0x000fe200078e0a04 */
[C---:B------:R-:W-:Y:S01]  /*4250*/  ISETP.GT.U32.AND P5, PT, R0.reuse, R206, PT ;  /* 0x000000ce0000720c */ /* 0x040fe20003fa4070 */
[----:B------:R-:W-:Y:S01]  /*4260*/  IMAD.HI.U32 R4, R3, R210, RZ ;  /* 0x000000d203047227 */ /* 0x000fe200078e00ff */
[----:B------:R-:W-:-:S02]  /*4270*/  ISETP.GT.U32.AND P2, PT, R0, R208, PT ;  /* 0x000000d00000720c */ /* 0x000fc40003f44070 */
[----:B------:R-:W-:Y:S01]  /*4280*/  @!P0 IADD3 R204, PT, PT, R204, -R0, RZ ;  /* 0x80000000cccc8210 */ /* 0x000fe20007ffe0ff */
[C---:B------:R-:W-:Y:S01]  /*4290*/  IMAD R212, R0.reuse, R5, R212 ;  /* 0x0000000500d47224 */ /* 0x040fe200078e02d4 */
[----:B------:R-:W-:Y:S01]  /*42a0*/  IABS R216, R8 ;  /* 0x0000000800d87213 */ /* 0x000fe20000000000 */
[----:B------:R-:W-:Y:S01]  /*42b0*/  IMAD.MOV R5, RZ, RZ, -R4 ;  /* 0x000000ffff057224 */ /* 0x000fe200078e0a04 */
[----:B------:R-:W-:Y:S01]  /*42c0*/  ISETP.GE.AND P1, PT, R9, RZ, PT ;  /* 0x000000ff0900720c */ /* 0x000fe20003f26270 */
[----:B------:R-:W-:Y:S01]  /*42d0*/  @!P4 IMAD.MOV R204, RZ, RZ, -R204 ;  /* 0x000000ffffccc224 */ /* 0x000fe200078e0acc */
[C---:B------:R-:W-:Y:S01]  /*42e0*/  ISETP.GT.U32.AND P4, PT, R0.reuse, R212, PT ;  /* 0x000000d40000720c */ /* 0x040fe20003f84070 */
[----:B------:R-:W-:Y:S01]  /*42f0*/  IMAD R210, R0, R5, R210 ;  /* 0x0000000500d27224 */ /* 0x000fe200078e02d2 */
[----:B------:R-:W-:Y:S01]  /*4300*/  ISETP.GE.AND P0, PT, R10, RZ, PT ;  /* 0x000000ff0a00720c */ /* 0x000fe20003f06270 */
[----:B------:R-:W-:Y:S01]  /*4310*/  VIADD R6, R247, 0x55 ;  /* 0x00000055f7067836 */ /* 0x000fe20000000000 */
[----:B------:R-:W-:Y:S01]  /*4320*/  @!P5 IADD3 R206, PT, PT, R206, -R0, RZ ;  /* 0x80000000ceced210 */ /* 0x000fe20007ffe0ff */
[----:B------:R-:W-:Y:S01]  /*4330*/  @!P2 IMAD.IADD R208, R208, 0x1, -R0 ;  /* 0x00000001d0d0a824 */ /* 0x000fe200078e0a00 */
[----:B------:R-:W-:Y:S01]  /*4340*/  ISETP.GT.U32.AND P5, PT, R0, R210, PT ;  /* 0x000000d20000720c */ /* 0x000fe20003fa4070 */
[----:B------:R-:W-:Y:S01]  /*4350*/  IMAD.HI.U32 R5, R3, R216, RZ ;  /* 0x000000d803057227 */ /* 0x000fe200078e00ff */
[----:B------:R-:W-:-:S02]  /*4360*/  IABS R214, R6 ;  /* 0x0000000600d67213 */ /* 0x000fc40000000000 */
[----:B------:R-:W-:Y:S01]  /*4370*/  ISETP.GT.U32.AND P2, PT, R0, R208, PT ;  /* 0x000000d00000720c */ /* 0x000fe20003f44070 */
[----:B------:R-:W-:Y:S01]  /*4380*/  VIADD R9, R247, 0x57 ;  /* 0x00000057f7097836 */ /* 0x000fe20000000000 */
[----:B------:R-:W-:Y:S01]  /*4390*/  IADD3 R5, PT, PT, -R5, RZ, RZ ;  /* 0x000000ff05057210 */ /* 0x000fe20007ffe1ff */
[----:B------:R-:W-:Y:S01]  /*43a0*/  @!P4 IMAD.IADD R212, R212, 0x1, -R0 ;  /* 0x00000001d4d4c824 */ /* 0x000fe200078e0a00 */
[----:B------:R-:W-:Y:S01]  /*43b0*/  ISETP.GE.AND P4, PT, R8, RZ, PT ;  /* 0x000000ff0800720c */ /* 0x000fe20003f86270 */
[----:B------:R-:W-:Y:S01]  /*43c0*/  IMAD.HI.U32 R4, R3, R214, RZ ;  /* 0x000000d603047227 */ /* 0x000fe200078e00ff */
[----:B------:R-:W-:Y:S02]  /*43d0*/  IABS R218, R9 ;  /* 0x0000000900da7213 */ /* 0x000fe40000000000 */
[----:B------:R-:W-:Y:S01]  /*43e0*/  IADD3 R8, PT, PT, R247, 0x59, RZ ;  /* 0x00000059f7087810 */ /* 0x000fe20007ffe0ff */
[----:B------:R-:W-:Y:S01]  /*43f0*/  IMAD.MOV R7, RZ, RZ, -R4 ;  /* 0x000000ffff077224 */ /* 0x000fe200078e0a04 */
[----:B------:R-:W-:Y:S01]  /*4400*/  @!P5 IADD3 R210, PT, PT, R210, -R0, RZ ;  /* 0x80000000d2d2d210 */ /* 0x000fe20007ffe0ff */
[C---:B------:R-:W-:Y:S01]  /*4410*/  IMAD R216, R0.reuse, R5, R216 ;  /* 0x0000000500d87224 */ /* 0x040fe200078e02d8 */
[----:B------:R-:W-:Y:S01]  /*4420*/  ISETP.GT.U32.AND P5, PT, R0, R212, PT ;  /* 0x000000d40000720c */ /* 0x000fe20003fa4070 */
[----:B------:R-:W-:Y:S01]  /*4430*/  @!P2 IMAD.IADD R208, R208, 0x1, -R0 ;  /* 0x00000001d0d0a824 */ /* 0x000fe200078e0a00 */
[----:B------:R-:W-:Y:S01]  /*4440*/  ISETP.GE.AND P2, PT, R6, RZ, PT ;  /* 0x000000ff0600720c */ /* 0x000fe20003f46270 */
[----:B------:R-:W-:Y:S01]  /*4450*/  IMAD R214, R0, R7, R214 ;  /* 0x0000000700d67224 */ /* 0x000fe200078e02d6 */
[----:B------:R-:W-:Y:S01]  /*4460*/  IABS R222, R8 ;  /* 0x0000000800de7213 */ /* 0x000fe20000000000 */
[----:B------:R-:W-:-:S02]  /*4470*/  @!P1 IMAD.MOV R208, RZ, RZ, -R208 ;  /* 0x000000ffffd09224 */ /* 0x000fc400078e0ad0 */
[----:B------:R-:W-:Y:S01]  /*4480*/  @!P3 IMAD.MOV R206, RZ, RZ, -R206 ;  /* 0x000000ffffceb224 */ /* 0x000fe200078e0ace */
[C---:B------:R-:W-:Y:S01]  /*4490*/  ISETP.GT.U32.AND P1, PT, R0.reuse, R214, PT ;  /* 0x000000d60000720c */ /* 0x040fe20003f24070 */
[----:B------:R-:W-:Y:S01]  /*44a0*/  IMAD.HI.U32 R4, R3, R218, RZ ;  /* 0x000000da03047227 */ /* 0x000fe200078e00ff */
[----:B------:R-:W-:-:S03]  /*44b0*/  ISETP.GT.U32.AND P3, PT, R0, R210, PT ;  /* 0x000000d20000720c */ /* 0x000fc60003f64070 */
[----:B------:R-:W-:Y:S01]  /*44c0*/  @!P5 IMAD.IADD R212, R212, 0x1, -R0 ;  /* 0x00000001d4d4d824 */ /* 0x000fe200078e0a00 */
[C---:B------:R-:W-:Y:S01]  /*44d0*/  ISETP.GT.U32.AND P5, PT, R0.reuse, R216, PT ;  /* 0x000000d80000720c */ /* 0x040fe20003fa4070 */
[----:B------:R-:W-:Y:S02]  /*44e0*/  VIADD R6, R247, 0x58 ;  /* 0x00000058f7067836 */ /* 0x000fe40000000000 */
[----:B------:R-:W-:Y:S02]  /*44f0*/  IMAD.MOV R7, RZ, RZ, -R4 ;  /* 0x000000ffff077224 */ /* 0x000fe400078e0a04 */
[----:B------:R-:W-:Y:S01]  /*4500*/  @!P0 IMAD.MOV R212, RZ, RZ, -R212 ;  /* 0x000000ffffd48224 */ /* 0x000fe200078e0ad4 */
[----:B------:R-:W-:Y:S01]  /*4510*/  IABS R220, R6 ;  /* 0x0000000600dc7213 */ /* 0x000fe20000000000 */
[----:B------:R-:W-:Y:S01]  /*4520*/  IMAD R218, R0, R7, R218 ;  /* 0x0000000700da7224 */ /* 0x000fe200078e02da */
[----:B------:R-:W-:Y:S01]  /*4530*/  @!P1 IADD3 R214, PT, PT, R214, -R0, RZ ;  /* 0x80000000d6d69210 */ /* 0x000fe20007ffe0ff */
[----:B------:R-:W-:Y:S01]  /*4540*/  @!P3 IMAD.IADD R210, R210, 0x1, -R0 ;  /* 0x00000001d2d2b824 */ /* 0x000fe200078e0a00 */
[----:B------:R-:W-:Y:S01]  /*4550*/  ISETP.GE.AND P1, PT, R9, RZ, PT ;  /* 0x000000ff0900720c */ /* 0x000fe20003f26270 */
[----:B------:R-:W-:Y:S01]  /*4560*/  IMAD.HI.U32 R4, R3, R220, RZ ;  /* 0x000000dc03047227 */ /* 0x000fe200078e00ff */
[----:B------:R-:W-:-:S02]  /*4570*/  ISETP.GT.U32.AND P3, PT, R0, R218, PT ;  /* 0x000000da0000720c */ /* 0x000fc40003f64070 */
[----:B------:R-:W-:Y:S01]  /*4580*/  @!P6 IADD3 R210, PT, PT, -R210, RZ, RZ ;  /* 0x000000ffd2d2e210 */ /* 0x000fe20007ffe1ff */
[----:B------:R-:W-:Y:S01]  /*4590*/  @!P5 IMAD.IADD R216, R216, 0x1, -R0 ;  /* 0x00000001d8d8d824 */ /* 0x000fe200078e0a00 */
[----:B------:R-:W-:Y:S01]  /*45a0*/  ISETP.GT.U32.AND P5, PT, R0, R214, PT ;  /* 0x000000d60000720c */ /* 0x000fe20003fa4070 */
[----:B------:R-:W-:Y:S01]  /*45b0*/  VIADD R10, R247, 0x5a ;  /* 0x0000005af70a7836 */ /* 0x000fe20000000000 */
[----:B------:R-:W-:Y:S01]  /*45c0*/  ISETP.GE.AND P6, PT, R6, RZ, PT ;  /* 0x000000ff0600720c */ /* 0x000fe20003fc6270 */
[----:B------:R-:W-:Y:S01]  /*45d0*/  IMAD.MOV R7, RZ, RZ, -R4 ;  /* 0x000000ffff077224 */ /* 0x000fe200078e0a04 */
[C---:B------:R-:W-:Y:S01]  /*45e0*/  ISETP.GT.U32.AND P0, PT, R0.reuse, R216, PT ;  /* 0x000000d80000720c */ /* 0x040fe20003f04070 */
[----:B------:R-:W-:Y:S01]  /*45f0*/  IMAD.HI.U32 R5, R3, R222, RZ ;  /* 0x000000de03057227 */ /* 0x000fe200078e00ff */
[----:B------:R-:W-:Y:S02]  /*4600*/  IABS R224, R10 ;  /* 0x0000000a00e07213 */ /* 0x000fe40000000000 */
[----:B------:R-:W-:Y:S01]  /*4610*/  IADD3 R6, PT, PT, R247, 0x5c, RZ ;  /* 0x0000005cf7067810 */ /* 0x000fe20007ffe0ff */
[----:B------:R-:W-:Y:S01]  /*4620*/  IMAD R220, R0, R7, R220 ;  /* 0x0000000700dc7224 */ /* 0x000fe200078e02dc */
[----:B------:R-:W-:Y:S01]  /*4630*/  @!P3 IADD3 R218, PT, PT, R218, -R0, RZ ;  /* 0x80000000dadab210 */ /* 0x000fe20007ffe0ff */
[----:B------:R-:W-:Y:S01]  /*4640*/  IMAD.MOV R9, RZ, RZ, -R5 ;  /* 0x000000ffff097224 */ /* 0x000fe200078e0a05 */
[----:B------:R-:W-:Y:S01]  /*4650*/  IABS R228, R6 ;  /* 0x0000000600e47213 */ /* 0x000fe20000000000 */
[----:B------:R-:W-:Y:S01]  /*4660*/  @!P5 IMAD.IADD R214, R214, 0x1, -R0 ;  /* 0x00000001d6d6d824 */ /* 0x000fe200078e0a00 */
[C---:B------:R-:W-:Y:S01]  /*4670*/  ISETP.GT.U32.AND P5, PT, R0.reuse, R220, PT ;  /* 0x000000dc0000720c */ /* 0x040fe20003fa4070 */
[C---:B------:R-:W-:Y:S01]  /*4680*/  IMAD R222, R0.reuse, R9, R222 ;  /* 0x0000000900de7224 */ /* 0x040fe200078e02de */
[----:B------:R-:W-:Y:S01]  /*4690*/  ISETP.GT.U32.AND P3, PT, R0, R218, PT ;  /* 0x000000da0000720c */ /* 0x000fe20003f64070 */
[----:B------:R-:W-:Y:S01]  /*46a0*/  IMAD.HI.U32 R4, R3, R224, RZ ;  /* 0x000000e003047227 */ /* 0x000fe200078e00ff */
[----:B------:R-:W-:-:S03]  /*46b0*/  IADD3 R9, PT, PT, R247, 0x64, RZ ;  /* 0x00000064f7097810 */ /* 0x000fc60007ffe0ff */
[----:B------:R-:W-:Y:S01]  /*46c0*/  @!P0 IMAD.IADD R216, R216, 0x1, -R0 ;  /* 0x00000001d8d88824 */ /* 0x000fe200078e0a00 */
[----:B------:R-:W-:Y:S01]  /*46d0*/  ISETP.GT.U32.AND P0, PT, R0, R222, PT ;  /* 0x000000de0000720c */ /* 0x000fe20003f04070 */
[----:B------:R-:W-:Y:S02]  /*46e0*/  IMAD.MOV R7, RZ, RZ, -R4 ;  /* 0x000000ffff077224 */ /* 0x000fe400078e0a04 */
[----:B------:R-:W-:-:S04]  /*46f0*/  IMAD.HI.U32 R5, R3, R226, RZ ;  /* 0x000000e203057227 */ /* 0x000fc800078e00ff */
[----:B------:R-:W-:Y:S01]  /*4700*/  IMAD R224, R0, R7, R224 ;  /* 0x0000000700e07224 */ /* 0x000fe200078e02e0 */
[----:B------:R-:W-:Y:S01]  /*4710*/  IADD3 R5, PT, PT, -R5, RZ, RZ ;  /* 0x000000ff05057210 */ /* 0x000fe20007ffe1ff */
[--C-:B------:R-:W-:Y:S02]  /*4720*/  @!P5 IMAD.IADD R220, R220, 0x1, -R0.reuse ;  /* 0x00000001dcdcd824 */ /* 0x100fe400078e0a00 */
[----:B------:R-:W-:Y:S01]  /*4730*/  @!P3 IMAD.IADD R218, R218, 0x1, -R0 ;  /* 0x00000001dadab824 */ /* 0x000fe200078e0a00 */
[C---:B------:R-:W-:Y:S01]  /*4740*/  ISETP.GT.U32.AND P5, PT, R0.reuse, R224, PT ;  /* 0x000000e00000720c */ /* 0x040fe20003fa4070 */
[----:B------:R-:W-:Y:S01]  /*4750*/  IMAD R226, R0, R5, R226 ;  /* 0x0000000500e27224 */ /* 0x000fe200078e02e2 */
[----:B------:R-:W-:Y:S01]  /*4760*/  @!P0 IADD3 R222, PT, PT, R222, -R0, RZ ;  /* 0x80000000dede8210 */ /* 0x000fe20007ffe0ff */
[----:B------:R-:W-:Y:S01]  /*4770*/  @!P4 IMAD.MOV R216, RZ, RZ, -R216 ;  /* 0x000000ffffd8c224 */ /* 0x000fe200078e0ad8 */
[----:B------:R-:W-:Y:S01]  /*4780*/  ISETP.GT.U32.AND P0, PT, R0, R220, PT ;  /* 0x000000dc0000720c */ /* 0x000fe20003f04070 */
[----:B------:R-:W-:Y:S01]  /*4790*/  IMAD.HI.U32 R4, R3, R228, RZ ;  /* 0x000000e403047227 */ /* 0x000fe200078e00ff */
[----:B------:R-:W-:-:S02]  /*47a0*/  ISETP.GE.AND P3, PT, R8, RZ, PT ;  /* 0x000000ff0800720c */ /* 0x000fc40003f66270 */
[C---:B------:R-:W-:Y:S01]  /*47b0*/  ISETP.GT.U32.AND P4, PT, R0.reuse, R226, PT ;  /* 0x000000e20000720c */ /* 0x040fe20003f84070 */
[----:B------:R-:W-:Y:S02]  /*47c0*/  VIADD R8, R247, 0x5d ;  /* 0x0000005df7087836 */ /* 0x000fe40000000000 */
[----:B------:R-:W-:Y:S01]  /*47d0*/  @!P2 IMAD.MOV R214, RZ, RZ, -R214 ;  /* 0x000000ffffd6a224 */ /* 0x000fe200078e0ad6 */
[----:B------:R-:W-:Y:S01]  /*47e0*/  ISETP.GT.U32.AND P2, PT, R0, R222, PT ;  /* 0x000000de0000720c */ /* 0x000fe20003f44070 */
[----:B------:R-:W-:Y:S01]  /*47f0*/  IMAD.MOV R7, RZ, RZ, -R4 ;  /* 0x000000ffff077224 */ /* 0x000fe200078e0a04 */
[----:B------:R-:W-:Y:S01]  /*4800*/  IABS R230, R8 ;  /* 0x0000000800e67213 */ /* 0x000fe20000000000 */
[----:B------:R-:W-:Y:S01]  /*4810*/  @!P1 IMAD.MOV R218, RZ, RZ, -R218 ;  /* 0x000000ffffda9224 */ /* 0x000fe200078e0ada */
[-C--:B------:R-:W-:Y:S01]  /*4820*/  @!P5 IADD3 R224, PT, PT, R224, -R0.reuse, RZ ;  /* 0x80000000e0e0d210 */ /* 0x080fe20007ffe0ff */
[----:B------:R-:W-:Y:S01]  /*4830*/  IMAD R228, R0, R7, R228 ;  /* 0x0000000700e47224 */ /* 0x000fe200078e02e4 */
[----:B------:R-:W-:Y:S01]  /*4840*/  @!P0 IADD3 R220, PT, PT, R220, -R0, RZ ;  /* 0x80000000dcdc8210 */ /* 0x000fe20007ffe0ff */
[----:B------:R-:W-:Y:S01]  /*4850*/  IMAD.HI.U32 R5, R3, R230, RZ ;  /* 0x000000e603057227 */ /* 0x000fe200078e00ff */
[----:B------:R-:W-:-:S02]  /*4860*/  ISETP.GT.U32.AND P1, PT, R0, R224, PT ;  /* 0x000000e00000720c */ /* 0x000fc40003f24070 */
[----:B------:R-:W-:Y:S01]  /*4870*/  ISETP.GE.AND P5, PT, R10, RZ, PT ;  /* 0x000000ff0a00720c */ /* 0x000fe20003fa6270 */
[----:B------:R-:W-:Y:S01]  /*4880*/  IMAD.MOV R5, RZ, RZ, -R5 ;  /* 0x000000ffff057224 */ /* 0x000fe200078e0a05 */
[----:B------:R-:W-:Y:S01]  /*4890*/  @!P4 IADD3 R226, PT, PT, R226, -R0, RZ ;  /* 0x80000000e2e2c210 */ /* 0x000fe20007ffe0ff */
[----:B------:R-:W-:Y:S01]  /*48a0*/  @!P2 IMAD.IADD R222, R222, 0x1, -R0 ;  /* 0x00000001dedea824 */ /* 0x000fe200078e0a00 */
[----:B------:R-:W-:Y:S01]  /*48b0*/  @!P6 IADD3 R220, PT, PT, -R220, RZ, RZ ;  /* 0x000000ffdcdce210 */ /* 0x000fe20007ffe1ff */
[C---:B------:R-:W-:Y:S01]  /*48c0*/  IMAD R230, R0.reuse, R5, R230 ;  /* 0x0000000500e67224 */ /* 0x040fe200078e02e6 */
[C---:B------:R-:W-:Y:S01]  /*48d0*/  ISETP.GT.U32.AND P6, PT, R0.reuse, R228, PT ;  /* 0x000000e40000720c */ /* 0x040fe20003fc4070 */
[C---:B------:R-:W-:Y:S01]  /*48e0*/  VIADD R4, R247.reuse, 0x5e ;  /* 0x0000005ef7047836 */ /* 0x040fe20000000000 */
[C---:B------:R-:W-:Y:S01]  /*48f0*/  ISETP.GT.U32.AND P4, PT, R0.reuse, R226, PT ;  /* 0x000000e20000720c */ /* 0x040fe20003f84070 */
[----:B------:R-:W-:Y:S01]  /*4900*/  @!P3 IMAD.MOV R222, RZ, RZ, -R222 ;  /* 0x000000ffffdeb224 */ /* 0x000fe200078e0ade */
[----:B------:R-:W-:Y:S01]  /*4910*/  ISETP.GT.U32.AND P3, PT, R0, R230, PT ;  /* 0x000000e60000720c */ /* 0x000fe20003f64070 */
[----:B------:R-:W-:Y:S01]  /*4920*/  @!P1 IMAD.IADD R224, R224, 0x1, -R0 ;  /* 0x00000001e0e09824 */ /* 0x000fe200078e0a00 */
[----:B------:R-:W-:Y:S01]  /*4930*/  IABS R232, R4 ;  /* 0x0000000400e87213 */ /* 0x000fe20000000000 */
[C---:B------:R-:W-:Y:S01]  /*4940*/  VIADD R10, R247.reuse, 0x65 ;  /* 0x00000065f70a7836 */ /* 0x040fe20000000000 */
[----:B------:R-:W-:Y:S01]  /*4950*/  ISETP.GE.AND P1, PT, R8, RZ, PT ;  /* 0x000000ff0800720c */ /* 0x000fe20003f26270 */
[----:B------:R-:W-:Y:S01]  /*4960*/  @!P5 IMAD.MOV R224, RZ, RZ, -R224 ;  /* 0x000000ffffe0d224 */ /* 0x000fe200078e0ae0 */
[----:B------:R-:W-:Y:S01]  /*4970*/  ISETP.GE.AND P5, PT, R4, RZ, PT ;  /* 0x000000ff0400720c */ /* 0x000fe20003fa6270 */
[C---:B------:R-:W-:Y:S01]  /*4980*/  VIADD R8, R247.reuse, 0x63 ;  /* 0x00000063f7087836 */ /* 0x040fe20000000000 */
[----:B------:R-:W-:-:S02]  /*4990*/  IADD3 R4, PT, PT, R247, 0x5f, RZ ;  /* 0x0000005ff7047810 */ /* 0x000fc40007ffe0ff */
[----:B------:R-:W-:Y:S01]  /*49a0*/  @!P6 IADD3 R228, PT, PT, R228, -R0, RZ ;  /* 0x80000000e4e4e210 */ /* 0x000fe20007ffe0ff */
[--C-:B------:R-:W-:Y:S01]  /*49b0*/  @!P4 IMAD.IADD R226, R226, 0x1, -R0.reuse ;  /* 0x00000001e2e2c824 */ /* 0x100fe200078e0a00 */
[----:B------:R-:W-:Y:S01]  /*49c0*/  ISETP.GE.AND P4, PT, R4, RZ, PT ;  /* 0x000000ff0400720c */ /* 0x000fe20003f86270 */
[----:B------:R-:W-:Y:S01]  /*49d0*/  @!P3 IMAD.IADD R230, R230, 0x1, -R0 ;  /* 0x00000001e6e6b824 */ /* 0x000fe200078e0a00 */
[----:B------:R-:W-:Y:S01]  /*49e0*/  IABS R234, R4 ;  /* 0x0000000400ea7213 */ /* 0x000fe20000000000 */
[----:B------:R-:W-:Y:S01]  /*49f0*/  IMAD.HI.U32 R4, R3, R232, RZ ;  /* 0x000000e803047227 */ /* 0x000fe200078e00ff */
[C---:B------:R-:W-:Y:S02]  /*4a00*/  ISETP.GT.U32.AND P6, PT, R0.reuse, R228, PT ;  /* 0x000000e40000720c */ /* 0x040fe40003fc4070 */
[----:B------:R-:W-:Y:S01]  /*4a10*/  ISETP.GT.U32.AND P3, PT, R0, R230, PT ;  /* 0x000000e60000720c */ /* 0x000fe20003f64070 */
[----:B------:R-:W-:Y:S01]  /*4a20*/  IMAD.MOV R5, RZ, RZ, -R4 ;  /* 0x000000ffff057224 */ /* 0x000fe200078e0a04 */
[----:B------:R-:W-:Y:S01]  /*4a30*/  ISETP.GE.AND P0, PT, R11, RZ, PT ;  /* 0x000000ff0b00720c */ /* 0x000fe20003f06270 */
[----:B------:R-:W-:Y:S01]  /*4a40*/  IMAD.HI.U32 R4, R3, R234, RZ ;  /* 0x000000ea03047227 */ /* 0x000fe200078e00ff */
[----:B------:R-:W-:-:S02]  /*4a50*/  ISETP.GE.AND P2, PT, R6, RZ, PT ;  /* 0x000000ff0600720c */ /* 0x000fc40003f46270 */
[----:B------:R-:W-:Y:S01]  /*4a60*/  IABS R250, R8 ;  /* 0x0000000800fa7213 */ /* 0x000fe20000000000 */
[----:B------:R-:W-:Y:S01]  /*4a70*/  IMAD R232, R0, R5, R232 ;  /* 0x0000000500e87224 */ /* 0x000fe200078e02e8 */
[----:B------:R-:W-:Y:S01]  /*4a80*/  IADD3 R7, PT, PT, -R4, RZ, RZ ;  /* 0x000000ff04077210 */ /* 0x000fe20007ffe1ff */
[----:B------:R-:W-:Y:S01]  /*4a90*/  VIADD R6, R247, 0x60 ;  /* 0x00000060f7067836 */ /* 0x000fe20000000000 */
[----:B------:R-:W-:Y:S01]  /*4aa0*/  IABS R73, R10 ;  /* 0x0000000a00497213 */ /* 0x000fe20000000000 */
[--C-:B------:R-:W-:Y:S01]  /*4ab0*/  @!P6 IMAD.IADD R228, R228, 0x1, -R0.reuse ;  /* 0x00000001e4e4e824 */ /* 0x100fe200078e0a00 */
[----:B------:R-:W-:Y:S01]  /*4ac0*/  ISETP.GT.U32.AND P6, PT, R0, R232, PT ;  /* 0x000000e80000720c */ /* 0x000fe20003fc4070 */
[----:B------:R-:W-:Y:S01]  /*4ad0*/  @!P3 IMAD.IADD R230, R230, 0x1, -R0 ;  /* 0x00000001e6e6b824 */ /* 0x000fe200078e0a00 */
[----:B------:R-:W-:Y:S01]  /*4ae0*/  IABS R236, R6 ;  /* 0x0000000600ec7213 */ /* 0x000fe20000000000 */
[----:B------:R-:W-:Y:S01]  /*4af0*/  IMAD R234, R0, R7, R234 ;  /* 0x0000000700ea7224 */ /* 0x000fe200078e02ea */
[----:B------:R-:W-:Y:S01]  /*4b00*/  @!P0 IADD3 R226, PT, PT, -R226, RZ, RZ ;  /* 0x000000ffe2e28210 */ /* 0x000fe20007ffe1ff */
[----:B------:R-:W-:Y:S01]  /*4b10*/  @!P1 IMAD.MOV R230, RZ, RZ, -R230 ;  /* 0x000000ffffe69224 */ /* 0x000fe200078e0ae6 */
[----:B------:R-:W-:Y:S01]  /*4b20*/  ISETP.GE.AND P0, PT, R6, RZ, PT ;  /* 0x000000ff0600720c */ /* 0x000fe20003f06270 */
[----:B------:R-:W-:Y:S01]  /*4b30*/  IMAD.HI.U32 R5, R3, R236, RZ ;  /* 0x000000ec03057227 */ /* 0x000fe200078e00ff */
[----:B------:R-:W-:-:S02]  /*4b40*/  ISETP.GT.U32.AND P1, PT, R0, R234, PT ;  /* 0x000000ea0000720c */ /* 0x000fc40003f24070 */
[----:B------:R-:W-:Y:S01]  /*4b50*/  @!P2 IADD3 R228, PT, PT, -R228, RZ, RZ ;  /* 0x000000ffe4e4a210 */ /* 0x000fe20007ffe1ff */
[C---:B------:R-:W-:Y:S02]  /*4b60*/  VIADD R6, R247.reuse, 0x61 ;  /* 0x00000061f7067836 */ /* 0x040fe40000000000 */
[----:B------:R-:W-:Y:S02]  /*4b70*/  @!P6 IMAD.IADD R232, R232, 0x1, -R0 ;  /* 0x00000001e8e8e824 */ /* 0x000fe400078e0a00 */
[----:B------:R-:W-:Y:S01]  /*4b80*/  IMAD.MOV R5, RZ, RZ, -R5 ;  /* 0x000000ffff057224 */ /* 0x000fe200078e0a05 */
[----:B------:R-:W-:Y:S01]  /*4b90*/  IABS R246, R6 ;  /* 0x0000000600f67213 */ /* 0x000fe20000000000 */
[C---:B------:R-:W-:Y:S01]  /*4ba0*/  VIADD R11, R247.reuse, 0x66 ;  /* 0x00000066f70b7836 */ /* 0x040fe20000000000 */
[C---:B------:R-:W-:Y:S01]  /*4bb0*/  ISETP.GT.U32.AND P6, PT, R0.reuse, R232, PT ;  /* 0x000000e80000720c */ /* 0x040fe20003fc4070 */
[----:B------:R-:W-:Y:S01]  /*4bc0*/  IMAD R236, R0, R5, R236 ;  /* 0x0000000500ec7224 */ /* 0x000fe200078e02ec */
[----:B------:R-:W-:Y:S01]  /*4bd0*/  ISETP.GE.AND P3, PT, R6, RZ, PT ;  /* 0x000000ff0600720c */ /* 0x000fe20003f66270 */
[----:B------:R-:W-:Y:S01]  /*4be0*/  @!P1 IMAD.IADD R234, R234, 0x1, -R0 ;  /* 0x00000001eaea9824 */ /* 0x000fe200078e0a00 */
[----:B------:R-:W-:Y:S01]  /*4bf0*/  IADD3 R6, PT, PT, R247, 0x62, RZ ;  /* 0x00000062f7067810 */ /* 0x000fe20007ffe0ff */
[----:B------:R-:W-:Y:S01]  /*4c00*/  IMAD.HI.U32 R4, R3, R246, RZ ;  /* 0x000000f603047227 */ /* 0x000fe200078e00ff */
[----:B------:R-:W-:-:S02]  /*4c10*/  IABS R39, R11 ;  /* 0x0000000b00277213 */ /* 0x000fc40000000000 */
[----:B------:R-:W-:Y:S01]  /*4c20*/  ISETP.GT.U32.AND P1, PT, R0, R234, PT ;  /* 0x000000ea0000720c */ /* 0x000fe20003f24070 */
[----:B------:R-:W-:Y:S01]  /*4c30*/  IMAD.MOV R5, RZ, RZ, -R4 ;  /* 0x000000ffff057224 */ /* 0x000fe200078e0a04 */
[----:B------:R-:W-:Y:S02]  /*4c40*/  IABS R248, R6 ;  /* 0x0000000600f87213 */ /* 0x000fe40000000000 */
[----:B------:R-:W-:Y:S01]  /*4c50*/  ISETP.GE.AND P2, PT, R6, RZ, PT ;  /* 0x000000ff0600720c */ /* 0x000fe20003f46270 */
[----:B------:R-:W-:Y:S01]  /*4c60*/  IMAD R246, R0, R5, R246 ;  /* 0x0000000500f67224 */ /* 0x000fe200078e02f6 */
[----:B------:R-:W-:Y:S01]  /*4c70*/  @!P6 IADD3 R232, PT, PT, R232, -R0, RZ ;  /* 0x80000000e8e8e210 */ /* 0x000fe20007ffe0ff */
[C---:B------:R-:W-:Y:S01]  /*4c80*/  IMAD.HI.U32 R5, R3.reuse, R250, RZ ;  /* 0x000000fa03057227 */ /* 0x040fe200078e00ff */
[----:B------:R-:W-:Y:S02]  /*4c90*/  ISETP.GT.U32.AND P6, PT, R0, R236, PT ;  /* 0x000000ec0000720c */ /* 0x000fe40003fc4070 */
[----:B------:R-:W-:Y:S01]  /*4ca0*/  IABS R6, R9 ;  /* 0x0000000900067213 */ /* 0x000fe20000000000 */
[----:B------:R-:W-:Y:S01]  /*4cb0*/  IMAD.HI.U32 R4, R3, R248, RZ ;  /* 0x000000f803047227 */ /* 0x000fe200078e00ff */
[----:B------:R-:W-:-:S02]  /*4cc0*/  IADD3 R5, PT, PT, -R5, RZ, RZ ;  /* 0x000000ff05057210 */ /* 0x000fc40007ffe1ff */
[----:B------:R-:W-:Y:S01]  /*4cd0*/  @!P1 IADD3 R234, PT, PT, R234, -R0, RZ ;  /* 0x80000000eaea9210 */ /* 0x000fe20007ffe0ff */
[----:B------:R-:W-:Y:S01]  /*4ce0*/  IMAD.MOV R7, RZ, RZ, -R4 ;  /* 0x000000ffff077224 */ /* 0x000fe200078e0a04 */
[----:B------:R-:W-:Y:S01]  /*4cf0*/  ISETP.GT.U32.AND P1, PT, R0, R246, PT ;  /* 0x000000f60000720c */ /* 0x000fe20003f24070 */
[----:B------:R-:W-:-:S04]  /*4d00*/  IMAD.HI.U32 R4, R3, R6, RZ ;  /* 0x0000000603047227 */ /* 0x000fc800078e00ff */
[----:B------:R-:W-:Y:S02]  /*4d10*/  @!P6 IMAD.IADD R236, R236, 0x1, -R0 ;  /* 0x00000001ecece824 */ /* 0x000fe400078e0a00 */
[C---:B------:R-:W-:Y:S02]  /*4d20*/  IMAD R250, R0.reuse, R5, R250 ;  /* 0x0000000500fa7224 */ /* 0x040fe400078e02fa */
[----:B------:R-:W-:Y:S01]  /*4d30*/  IMAD.MOV R5, RZ, RZ, -R4 ;  /* 0x000000ffff057224 */ /* 0x000fe200078e0a04 */
[C---:B------:R-:W-:Y:S01]  /*4d40*/  ISETP.GT.U32.AND P6, PT, R0.reuse, R236, PT ;  /* 0x000000ec0000720c */ /* 0x040fe20003fc4070 */
[C---:B------:R-:W-:Y:S02]  /*4d50*/  IMAD R248, R0.reuse, R7, R248 ;  /* 0x0000000700f87224 */ /* 0x040fe400078e02f8 */
[----:B------:R-:W-:Y:S01]  /*4d60*/  IMAD R5, R0, R5, R6 ;  /* 0x0000000500057224 */ /* 0x000fe200078e0206 */
[----:B------:R-:W-:Y:S01]  /*4d70*/  @!P1 IADD3 R246, PT, PT, R246, -R0, RZ ;  /* 0x80000000f6f69210 */ /* 0x000fe20007ffe0ff */
[----:B------:R-:W-:Y:S01]  /*4d80*/  @!P5 IMAD.MOV R232, RZ, RZ, -R232 ;  /* 0x000000ffffe8d224 */ /* 0x000fe200078e0ae8 */
[C---:B------:R-:W-:Y:S01]  /*4d90*/  ISETP.GT.U32.AND P5, PT, R0.reuse, R248, PT ;  /* 0x000000f80000720c */ /* 0x040fe20003fa4070 */
[----:B------:R-:W-:Y:S01]  /*4da0*/  @!P4 IMAD.MOV R234, RZ, RZ, -R234 ;  /* 0x000000ffffeac224 */ /* 0x000fe200078e0aea */
[C---:B------:R-:W-:Y:S01]  /*4db0*/  ISETP.GT.U32.AND P1, PT, R0.reuse, R5, PT ;  /* 0x000000050000720c */ /* 0x040fe20003f24070 */
[----:B------:R-:W-:Y:S01]  /*4dc0*/  IMAD.HI.U32 R4, R3, R73, RZ ;  /* 0x0000004903047227 */ /* 0x000fe200078e00ff */
[----:B------:R-:W-:-:S03]  /*4dd0*/  ISETP.GT.U32.AND P4, PT, R0, R250, PT ;  /* 0x000000fa0000720c */ /* 0x000fc60003f84070 */
[----:B------:R-:W-:Y:S01]  /*4de0*/  @!P6 IMAD.IADD R236, R236, 0x1, -R0 ;  /* 0x00000001ecece824 */ /* 0x000fe200078e0a00 */
[----:B------:R-:W-:Y:S01]  /*4df0*/  ISETP.GE.AND P6, PT, R8, RZ, PT ;  /* 0x000000ff0800720c */ /* 0x000fe20003fc6270 */
[----:B------:R-:W-:Y:S02]  /*4e00*/  VIADD R8, R247, 0x67 ;  /* 0x00000067f7087836 */ /* 0x000fe40000000000 */
[----:B------:R-:W-:Y:S02]  /*4e10*/  IMAD.MOV R4, RZ, RZ, -R4 ;  /* 0x000000ffff047224 */ /* 0x000fe400078e0a04 */
[----:B------:R-:W-:Y:S01]  /*4e20*/  @!P5 IMAD.IADD R248, R248, 0x1, -R0 ;  /* 0x00000001f8f8d824 */ /* 0x000fe200078e0a00 */
[----:B------:R-:W-:Y:S01]  /*4e30*/  IABS R21, R8 ;  /* 0x0000000800157213 */ /* 0x000fe20000000000 */
[C---:B------:R-:W-:Y:S01]  /*4e40*/  IMAD R73, R0.reuse, R4, R73 ;  /* 0x0000000400497224 */ /* 0x040fe200078e0249 */
[----:B------:R-:W-:Y:S01]  /*4e50*/  @!P1 IADD3 R5, PT, PT, R5, -R0, RZ ;  /* 0x8000000005059210 */ /* 0x000fe20007ffe0ff */
[----:B------:R-:W-:Y:S01]  /*4e60*/  @!P0 IMAD.MOV R236, RZ, RZ, -R236 ;  /* 0x000000ffffec8224 */ /* 0x000fe200078e0aec */
[C---:B------:R-:W-:Y:S01]  /*4e70*/  ISETP.GT.U32.AND P5, PT, R0.reuse, R246, PT ;  /* 0x000000f60000720c */ /* 0x040fe20003fa4070 */
[----:B------:R-:W-:Y:S01]  /*4e80*/  IMAD.HI.U32 R4, R3, R21, RZ ;  /* 0x0000001503047227 */ /* 0x000fe200078e00ff */
[----:B------:R-:W-:-:S03]  /*4e90*/  ISETP.GT.U32.AND P0, PT, R0, R5, PT ;  /* 0x000000050000720c */ /* 0x000fc60003f04070 */
[--C-:B------:R-:W-:Y:S01]  /*4ea0*/  @!P4 IMAD.IADD R250, R250, 0x1, -R0.reuse ;  /* 0x00000001fafac824 */ /* 0x100fe200078e0a00 */
[----:B------:R-:W-:Y:S01]  /*4eb0*/  IADD3 R4, PT, PT, -R4, RZ, RZ ;  /* 0x000000ff04047210 */ /* 0x000fe20007ffe1ff */
[C---:B------:R-:W-:Y:S01]  /*4ec0*/  IMAD.HI.U32 R6, R3.reuse, R39, RZ ;  /* 0x0000002703067227 */ /* 0x040fe200078e00ff */
[C---:B------:R-:W-:Y:S02]  /*4ed0*/  ISETP.GT.U32.AND P4, PT, R0.reuse, R248, PT ;  /* 0x000000f80000720c */ /* 0x040fe40003f84070 */
[C---:B------:R-:W-:Y:S01]  /*4ee0*/  ISETP.GT.U32.AND P1, PT, R0.reuse, R250, PT ;  /* 0x000000fa0000720c */ /* 0x040fe20003f24070 */
[----:B------:R-:W-:Y:S01]  /*4ef0*/  IMAD R21, R0, R4, R21 ;  /* 0x0000000400157224 */ /* 0x000fe200078e0215 */
[----:B------:R-:W-:Y:S01]  /*4f00*/  IADD3 R6, PT, PT, -R6, RZ, RZ ;  /* 0x000000ff06067210 */ /* 0x000fe20007ffe1ff */
[----:B------:R-:W-:Y:S01]  /*4f10*/  @!P5 IMAD.IADD R246, R246, 0x1, -R0 ;  /* 0x00000001f6f6d824 */ /* 0x000fe200078e0a00 */
[----:B------:R-:W-:Y:S01]  /*4f20*/  ISETP.GT.U32.AND P5, PT, R0, R73, PT ;  /* 0x000000490000720c */ /* 0x000fe20003fa4070 */
[----:B------:R-:W-:Y:S01]  /*4f30*/  IMAD.HI.U32 R4, R3, R13, RZ ;  /* 0x0000000d03047227 */ /* 0x000fe200078e00ff */
[----:B------:R-:W-:-:S02]  /*4f40*/  @!P0 IADD3 R5, PT, PT, R5, -R0, RZ ;  /* 0x8000000005058210 */ /* 0x000fc40007ffe0ff */
[C---:B------:R-:W-:Y:S01]  /*4f50*/  ISETP.GT.U32.AND P0, PT, R0.reuse, R21, PT ;  /* 0x000000150000720c */ /* 0x040fe20003f04070 */
[----:B------:R-:W-:Y:S02]  /*4f60*/  IMAD R39, R0, R6, R39 ;  /* 0x0000000600277224 */ /* 0x000fe400078e0227 */
[----:B------:R-:W-:-:S04]  /*4f70*/  IMAD.HI.U32 R6, R3, R12, RZ ;  /* 0x0000000c03067227 */ /* 0x000fc800078e00ff */
[--C-:B------:R-:W-:Y:S01]  /*4f80*/  @!P4 IMAD.IADD R248, R248, 0x1, -R0.reuse ;  /* 0x00000001f8f8c824 */ /* 0x100fe200078e0a00 */
[----:B------:R-:W-:Y:S01]  /*4f90*/  ISETP.GT.U32.AND P4, PT, R0, R39, PT ;  /* 0x000000270000720c */ /* 0x000fe20003f84070 */
[----:B------:R-:W-:Y:S01]  /*4fa0*/  @!P1 IMAD.IADD R250, R250, 0x1, -R0 ;  /* 0x00000001fafa9824 */ /* 0x000fe200078e0a00 */
[----:B------:R-:W-:Y:S01]  /*4fb0*/  ISETP.GE.AND P1, PT, R9, RZ, PT ;  /* 0x000000ff0900720c */ /* 0x000fe20003f26270 */
[----:B------:R-:W-:Y:S01]  /*4fc0*/  IMAD.MOV R4, RZ, RZ, -R4 ;  /* 0x000000ffff047224 */ /* 0x000fe200078e0a04 */
[----:B------:R-:W-:Y:S01]  /*4fd0*/  IADD3 R7, PT, PT, -R6, RZ, RZ ;  /* 0x000000ff06077210 */ /* 0x000fe20007ffe1ff */
[----:B------:R-:W-:Y:S01]  /*4fe0*/  VIADD R6, R247, 0x6a ;  /* 0x0000006af7067836 */ /* 0x000fe20000000000 */
[----:B------:R-:W-:Y:S01]  /*4ff0*/  @!P0 IADD3 R21, PT, PT, R21, -R0, RZ ;  /* 0x8000000015158210 */ /* 0x000fe20007ffe0ff */
[----:B------:R-:W-:Y:S01]  /*5000*/  @!P5 IMAD.IADD R73, R73, 0x1, -R0 ;  /* 0x000000014949d824 */ /* 0x000fe200078e0a00 */
[----:B------:R-:W-:Y:S01]  /*5010*/  @!P6 IADD3 R250, PT, PT, -R250, RZ, RZ ;  /* 0x000000fffafae210 */ /* 0x000fe20007ffe1ff */
[C---:B------:R-:W-:Y:S01]  /*5020*/  IMAD R13, R0.reuse, R4, R13 ;  /* 0x00000004000d7224 */ /* 0x040fe200078e020d */
[----:B------:R-:W-:Y:S01]  /*5030*/  IABS R58, R6 ;  /* 0x00000006003a7213 */ /* 0x000fe20000000000 */
[----:B------:R-:W-:Y:S01]  /*5040*/  @!P2 IMAD.MOV R248, RZ, RZ, -R248 ;  /* 0x000000fffff8a224 */ /* 0x000fe200078e0af8 */
[C---:B------:R-:W-:Y:S01]  /*5050*/  ISETP.GT.U32.AND P2, PT, R0.reuse, R21, PT ;  /* 0x000000150000720c */ /* 0x040fe20003f44070 */
[----:B------:R-:W-:Y:S01]  /*5060*/  @!P4 IMAD.IADD R39, R39, 0x1, -R0 ;  /* 0x000000012727c824 */ /* 0x000fe200078e0a00 */
[C---:B------:R-:W-:Y:S01]  /*5070*/  ISETP.GT.U32.AND P0, PT, R0.reuse, R73, PT ;  /* 0x000000490000720c */ /* 0x040fe20003f04070 */
[----:B------:R-:W-:Y:S01]  /*5080*/  @!P1 IMAD.MOV R5, RZ, RZ, -R5 ;  /* 0x000000ffff059224 */ /* 0x000fe200078e0a05 */
[----:B------:R-:W-:Y:S01]  /*5090*/  ISETP.GT.U32.AND P6, PT, R0, R13, PT ;  /* 0x0000000d0000720c */ /* 0x000fe20003fc4070 */
[----:B------:R-:W-:Y:S01]  /*50a0*/  IMAD.HI.U32 R4, R3, R58, RZ ;  /* 0x0000003a03047227 */ /* 0x000fe200078e00ff */
[----:B------:R-:W-:-:S02]  /*50b0*/  ISETP.GE.AND P5, PT, R10, RZ, PT ;  /* 0x000000ff0a00720c */ /* 0x000fc40003fa6270 */
[----:B------:R-:W-:Y:S01]  /*50c0*/  ISETP.GE.AND P1, PT, R8, RZ, PT ;  /* 0x000000ff0800720c */ /* 0x000fe20003f26270 */
[----:B------:R-:W-:Y:S01]  /*50d0*/  IMAD R12, R0, R7, R12 ;  /* 0x00000007000c7224 */ /* 0x000fe200078e020c */
[----:B------:R-:W-:Y:S01]  /*50e0*/  IADD3 R7, PT, PT, -R4, RZ, RZ ;  /* 0x000000ff04077210 */ /* 0x000fe20007ffe1ff */
[----:B------:R-:W-:Y:S01]  /*50f0*/  @!P3 IMAD.MOV R246, RZ, RZ, -R246 ;  /* 0x000000fffff6b224 */ /* 0x000fe200078e0af6 */
[C---:B------:R-:W-:Y:S01]  /*5100*/  ISETP.GT.U32.AND P3, PT, R0.reuse, R39, PT ;  /* 0x000000270000720c */ /* 0x040fe20003f64070 */
[----:B------:R-:W-:Y:S01]  /*5110*/  VIADD R8, R247, 0x6b ;  /* 0x0000006bf7087836 */ /* 0x000fe20000000000 */
[----:B------:R-:W-:Y:S01]  /*5120*/  ISETP.GE.AND P4, PT, R11, RZ, PT ;  /* 0x000000ff0b00720c */ /* 0x000fe20003f86270 */
[--C-:B------:R-:W-:Y:S01]  /*5130*/  @!P2 IMAD.IADD R21, R21, 0x1, -R0.reuse ;  /* 0x000000011515a824 */ /* 0x100fe200078e0a00 */
[----:B------:R-:W-:Y:S01]  /*5140*/  @!P0 IADD3 R73, PT, PT, R73, -R0, RZ ;  /* 0x8000000049498210 */ /* 0x000fe20007ffe0ff */
[----:B------:R-:W-:Y:S01]  /*5150*/  @!P6 IMAD.IADD R13, R13, 0x1, -R0 ;  /* 0x000000010d0de824 */ /* 0x000fe200078e0a00 */
[----:B------:R-:W-:Y:S01]  /*5160*/  IABS R42, R8 ;  /* 0x00000008002a7213 */ /* 0x000fe20000000000 */
[C---:B------:R-:W-:Y:S01]  /*5170*/  IMAD R58, R0.reuse, R7, R58 ;  /* 0x00000007003a7224 */ /* 0x040fe200078e023a */
[----:B------:R-:W-:Y:S01]  /*5180*/  @!P5 IADD3 R73, PT, PT, -R73, RZ, RZ ;  /* 0x000000ff4949d210 */ /* 0x000fe20007ffe1ff */
[----:B------:R-:W-:Y:S01]  /*5190*/  VIADD R10, R247, 0x6f ;  /* 0x0000006ff70a7836 */ /* 0x000fe20000000000 */
[----:B------:R-:W-:Y:S01]  /*51a0*/  @!P1 IADD3 R21, PT, PT, -R21, RZ, RZ ;  /* 0x000000ff15159210 */ /* 0x000fe20007ffe1ff */
[----:B------:R-:W-:Y:S01]  /*51b0*/  IMAD.HI.U32 R4, R3, R42, RZ ;  /* 0x0000002a03047227 */ /* 0x000fe200078e00ff */
[----:B------:R-:W-:-:S02]  /*51c0*/  ISETP.GT.U32.AND P5, PT, R0, R13, PT ;  /* 0x0000000d0000720c */ /* 0x000fc40003fa4070 */
[----:B------:R-:W-:Y:S01]  /*51d0*/  ISETP.GT.U32.AND P1, PT, R0, R58, PT ;  /* 0x0000003a0000720c */ /* 0x000fe20003f24070 */
[----:B------:R-:W-:Y:S01]  /*51e0*/  @!P3 IMAD.IADD R39, R39, 0x1, -R0 ;  /* 0x000000012727b824 */ /* 0x000fe200078e0a00 */
[----:B------:R-:W-:Y:S01]  /*51f0*/  ISETP.GE.AND P3, PT, R14, RZ, PT ;  /* 0x000000ff0e00720c */ /* 0x000fe20003f66270 */
[----:B------:R-:W-:Y:S01]  /*5200*/  IMAD.MOV R7, RZ, RZ, -R4 ;  /* 0x000000ffff077224 */ /* 0x000fe200078e0a04 */
[C---:B------:R-:W-:Y:S01]  /*5210*/  ISETP.GT.U32.AND P0, PT, R0.reuse, R12, PT ;  /* 0x0000000c0000720c */ /* 0x040fe20003f04070 */
[C---:B------:R-:W-:Y:S01]  /*5220*/  VIADD R4, R247.reuse, 0x6c ;  /* 0x0000006cf7047836 */ /* 0x040fe20000000000 */
[----:B------:R-:W-:Y:S01]  /*5230*/  IABS R40, R10 ;  /* 0x0000000a00287213 */ /* 0x000fe20000000000 */
[----:B------:R-:W-:Y:S01]  /*5240*/  IMAD R42, R0, R7, R42 ;  /* 0x00000007002a7224 */ /* 0x000fe200078e022a */
[----:B------:R-:W-:Y:S01]  /*5250*/  ISETP.GE.AND P6, PT, R6, RZ, PT ;  /* 0x000000ff0600720c */ /* 0x000fe20003fc6270 */
[----:B------:R-:W-:Y:S01]  /*5260*/  VIADD R6, R247, 0x6d ;  /* 0x0000006df7067836 */ /* 0x000fe20000000000 */
[----:B------:R-:W-:Y:S01]  /*5270*/  IABS R52, R4 ;  /* 0x0000000400347213 */ /* 0x000fe20000000000 */
[--C-:B------:R-:W-:Y:S01]  /*5280*/  @!P5 IMAD.IADD R13, R13, 0x1, -R0.reuse ;  /* 0x000000010d0dd824 */ /* 0x100fe200078e0a00 */
[----:B------:R-:W-:Y:S01]  /*5290*/  ISETP.GE.AND P5, PT, R4, RZ, PT ;  /* 0x000000ff0400720c */ /* 0x000fe20003fa6270 */
[----:B------:R-:W-:Y:S01]  /*52a0*/  @!P1 IMAD.IADD R58, R58, 0x1, -R0 ;  /* 0x000000013a3a9824 */ /* 0x000fe200078e0a00 */
[----:B------:R-:W-:Y:S01]  /*52b0*/  ISETP.GT.U32.AND P1, PT, R0, R42, PT ;  /* 0x0000002a0000720c */ /* 0x000fe20003f24070 */
[----:B------:R-:W-:Y:S01]  /*52c0*/  IMAD.HI.U32 R4, R3, R52, RZ ;  /* 0x0000003403047227 */ /* 0x000fe200078e00ff */
[----:B------:R-:W-:-:S02]  /*52d0*/  IABS R30, R6 ;  /* 0x00000006001e7213 */ /* 0x000fc40000000000 */
[----:B------:R-:W-:Y:S01]  /*52e0*/  ISETP.GE.AND P2, PT, R15, RZ, PT ;  /* 0x000000ff0f00720c */ /* 0x000fe20003f46270 */
[----:B------:R-:W-:Y:S01]  /*52f0*/  @!P3 IMAD.MOV R13, RZ, RZ, -R13 ;  /* 0x000000ffff0db224 */ /* 0x000fe200078e0a0d */
[----:B------:R-:W-:Y:S01]  /*5300*/  ISETP.GT.U32.AND P3, PT, R0, R58, PT ;  /* 0x0000003a0000720c */ /* 0x000fe20003f64070 */
[----:B------:R-:W-:Y:S01]  /*5310*/  @!P0 IMAD.IADD R12, R12, 0x1, -R0 ;  /* 0x000000010c0c8824 */ /* 0x000fe200078e0a00 */
[----:B------:R-:W-:Y:S01]  /*5320*/  IADD3 R7, PT, PT, -R4, RZ, RZ ;  /* 0x000000ff04077210 */ /* 0x000fe20007ffe1ff */
[----:B------:R-:W-:Y:S01]  /*5330*/  @!P4 IMAD.MOV R39, RZ, RZ, -R39 ;  /* 0x000000ffff27c224 */ /* 0x000fe200078e0a27 */
[----:B------:R-:W-:Y:S01]  /*5340*/  ISETP.GE.AND P4, PT, R8, RZ, PT ;  /* 0x000000ff0800720c */ /* 0x000fe20003f86270 */
[----:B------:R-:W-:Y:S01]  /*5350*/  IMAD.HI.U32 R4, R3, R30, RZ ;  /* 0x0000001e03047227 */ /* 0x000fe200078e00ff */
[----:B------:R-:W-:Y:S02]  /*5360*/  ISETP.GT.U32.AND P0, PT, R0, R12, PT ;  /* 0x0000000c0000720c */ /* 0x000fe40003f04070 */
[----:B------:R-:W-:Y:S01]  /*5370*/  @!P1 IADD3 R42, PT, PT, R42, -R0, RZ ;  /* 0x800000002a2a9210 */ /* 0x000fe20007ffe0ff */
[C---:B------:R-:W-:Y:S01]  /*5380*/  IMAD R52, R0.reuse, R7, R52 ;  /* 0x0000000700347224 */ /* 0x040fe200078e0234 */
[----:B------:R-:W-:Y:S01]  /*5390*/  IADD3 R8, PT, PT, R247, 0x6e, RZ ;  /* 0x0000006ef7087810 */ /* 0x000fe20007ffe0ff */
[----:B------:R-:W-:Y:S01]  /*53a0*/  IMAD.HI.U32 R7, R3, R40, RZ ;  /* 0x0000002803077227 */ /* 0x000fe200078e00ff */
[----:B------:R-:W-:-:S02]  /*53b0*/  ISETP.GT.U32.AND P1, PT, R0, R42, PT ;  /* 0x0000002a0000720c */ /* 0x000fc40003f24070 */
[----:B------:R-:W-:Y:S01]  /*53c0*/  IABS R28, R8 ;  /* 0x00000008001c7213 */ /* 0x000fe20000000000 */
[----:B------:R-:W-:Y:S01]  /*53d0*/  @!P3 IMAD.IADD R58, R58, 0x1, -R0 ;  /* 0x000000013a3ab824 */ /* 0x000fe200078e0a00 */
[----:B------:R-:W-:Y:S01]  /*53e0*/  ISETP.GT.U32.AND P3, PT, R0, R52, PT ;  /* 0x000000340000720c */ /* 0x000fe20003f64070 */
[----:B------:R-:W-:Y:S01]  /*53f0*/  IMAD.MOV R9, RZ, RZ, -R4 ;  /* 0x000000ffff097224 */ /* 0x000fe200078e0a04 */
[----:B------:R-:W-:Y:S01]  /*5400*/  IADD3 R7, PT, PT, -R7, RZ, RZ ;  /* 0x000000ff07077210 */ /* 0x000fe20007ffe1ff */
[C---:B------:R-:W-:Y:S01]  /*5410*/  VIADD R14, R247.reuse, 0x72 ;  /* 0x00000072f70e7836 */ /* 0x040fe20000000000 */
[----:B------:R-:W-:Y:S01]  /*5420*/  @!P0 IADD3 R12, PT, PT, R12, -R0, RZ ;  /* 0x800000000c0c8210 */ /* 0x000fe20007ffe0ff */
[----:B------:R-:W-:Y:S01]  /*5430*/  IMAD R30, R0, R9, R30 ;  /* 0x00000009001e7224 */ /* 0x000fe200078e021e */
[----:B------:R-:W-:Y:S01]  /*5440*/  ISETP.GE.AND P0, PT, R6, RZ, PT ;  /* 0x000000ff0600720c */ /* 0x000fe20003f06270 */
[----:B------:R-:W-:Y:S01]  /*5450*/  IMAD R40, R0, R7, R40 ;  /* 0x0000000700287224 */ /* 0x000fe200078e0228 */
[----:B------:R-:W-:Y:S01]  /*5460*/  IADD3 R4, PT, PT, R247, 0x70, RZ ;  /* 0x00000070f7047810 */ /* 0x000fe20007ffe0ff */
[----:B------:R-:W-:Y:S01]  /*5470*/  IMAD.HI.U32 R6, R3, R28, RZ ;  /* 0x0000001c03067227 */ /* 0x000fe200078e00ff */
[----:B------:R-:W-:-:S02]  /*5480*/  @!P1 IADD3 R42, PT, PT, R42, -R0, RZ ;  /* 0x800000002a2a9210 */ /* 0x000fc40007ffe0ff */
[----:B------:R-:W-:Y:S01]  /*5490*/  IABS R34, R14 ;  /* 0x0000000e00227213 */ /* 0x000fe20000000000 */
[----:B------:R-:W-:Y:S01]  /*54a0*/  @!P3 IMAD.IADD R52, R52, 0x1, -R0 ;  /* 0x000000013434b824 */ /* 0x000fe200078e0a00 */
[----:B------:R-:W-:Y:S01]  /*54b0*/  IABS R36, R4 ;  /* 0x0000000400247213 */ /* 0x000fe20000000000 */
[----:B------:R-:W-:Y:S01]  /*54c0*/  @!P4 IMAD.MOV R42, RZ, RZ, -R42 ;  /* 0x000000ffff2ac224 */ /* 0x000fe200078e0a2a */
[C---:B------:R-:W-:Y:S01]  /*54d0*/  ISETP.GT.U32.AND P4, PT, R0.reuse, R30, PT ;  /* 0x0000001e0000720c */ /* 0x040fe20003f84070 */
[----:B------:R-:W-:Y:S01]  /*54e0*/  IMAD.MOV R11, RZ, RZ, -R6 ;  /* 0x000000ffff0b7224 */ /* 0x000fe200078e0a06 */
[----:B------:R-:W-:Y:S01]  /*54f0*/  ISETP.GT.U32.AND P3, PT, R0, R52, PT ;  /* 0x000000340000720c */ /* 0x000fe20003f64070 */
[----:B------:R-:W-:Y:S01]  /*5500*/  IMAD.HI.U32 R7, R3, R34, RZ ;  /* 0x0000002203077227 */ /* 0x000fe200078e00ff */
[----:B------:R-:W-:-:S03]  /*5510*/  ISETP.GE.AND P1, PT, R4, RZ, PT ;  /* 0x000000ff0400720c */ /* 0x000fc60003f26270 */
[----:B------:R-:W-:Y:S02]  /*5520*/  IMAD R28, R0, R11, R28 ;  /* 0x0000000b001c7224 */ /* 0x000fe400078e021c */
[----:B------:R-:W-:-:S04]  /*5530*/  IMAD.HI.U32 R4, R3, R36, RZ ;  /* 0x0000002403047227 */ /* 0x000fc800078e00ff */
[--C-:B------:R-:W-:Y:S01]  /*5540*/  @!P4 IMAD.IADD R30, R30, 0x1, -R0.reuse ;  /* 0x000000011e1ec824 */ /* 0x100fe200078e0a00 */
[----:B------:R-:W-:Y:S01]  /*5550*/  IADD3 R9, PT, PT, -R4, RZ, RZ ;  /* 0x000000ff04097210 */ /* 0x000fe20007ffe1ff */
[----:B------:R-:W-:Y:S01]  /*5560*/  @!P3 IMAD.IADD R52, R52, 0x1, -R0 ;  /* 0x000000013434b824 */ /* 0x000fe200078e0a00 */
[C---:B------:R-:W-:Y:S01]  /*5570*/  ISETP.GT.U32.AND P3, PT, R0.reuse, R28, PT ;  /* 0x0000001c0000720c */ /* 0x040fe20003f64070 */
[----:B------:R-:W-:Y:S01]  /*5580*/  IMAD.MOV R7, RZ, RZ, -R7 ;  /* 0x000000ffff077224 */ /* 0x000fe200078e0a07 */
[----:B------:R-:W-:Y:S01]  /*5590*/  ISETP.GT.U32.AND P4, PT, R0, R30, PT ;  /* 0x0000001e0000720c */ /* 0x000fe20003f84070 */
[----:B------:R-:W-:Y:S01]  /*55a0*/  @!P6 IMAD.MOV R58, RZ, RZ, -R58 ;  /* 0x000000ffff3ae224 */ /* 0x000fe200078e0a3a */
[----:B------:R-:W-:Y:S01]  /*55b0*/  @!P5 IADD3 R52, PT, PT, -R52, RZ, RZ ;  /* 0x000000ff3434d210 */ /* 0x000fe20007ffe1ff */
[C---:B------:R-:W-:Y:S01]  /*55c0*/  IMAD R34, R0.reuse, R7, R34 ;  /* 0x0000000700227224 */ /* 0x040fe200078e0222 */
[C---:B------:R-:W-:Y:S01]  /*55d0*/  ISETP.GT.U32.AND P5, PT, R0.reuse, R40, PT ;  /* 0x000000280000720c */ /* 0x040fe20003fa4070 */
[----:B------:R-:W-:Y:S01]  /*55e0*/  IMAD R36, R0, R9, R36 ;  /* 0x0000000900247224 */ /* 0x000fe200078e0224 */
[----:B------:R-:W-:Y:S01]  /*55f0*/  ISETP.GE.AND P6, PT, R10, RZ, PT ;  /* 0x000000ff0a00720c */ /* 0x000fe20003fc6270 */
[----:B------:R-:W-:-:S02]  /*5600*/  VIADD R10, R247, 0x71 ;  /* 0x00000071f70a7836 */ /* 0x000fc40000000000 */
[----:B------:R-:W-:Y:S01]  /*5610*/  @!P2 IMAD.MOV R12, RZ, RZ, -R12 ;  /* 0x000000ffff0ca224 */ /* 0x000fe200078e0a0c */
[----:B------:R-:W-:Y:S01]  /*5620*/  ISETP.GE.AND P2, PT, R8, RZ, PT ;  /* 0x000000ff0800720c */ /* 0x000fe20003f46270 */
[C---:B------:R-:W-:Y:S01]  /*5630*/  IMAD.HI.U32 R7, R3.reuse, R24, RZ ;  /* 0x0000001803077227 */ /* 0x040fe200078e00ff */
[----:B------:R-:W-:Y:S02]  /*5640*/  IABS R8, R10 ;  /* 0x0000000a00087213 */ /* 0x000fe40000000000 */
[----:B------:R-:W-:Y:S01]  /*5650*/  @!P3 IADD3 R28, PT, PT, R28, -R0, RZ ;  /* 0x800000001c1cb210 */ /* 0x000fe20007ffe0ff */
[--C-:B------:R-:W-:Y:S01]  /*5660*/  @!P4 IMAD.IADD R30, R30, 0x1, -R0.reuse ;  /* 0x000000011e1ec824 */ /* 0x100fe200078e0a00 */
[----:B------:R-:W-:Y:S01]  /*5670*/  ISETP.GT.U32.AND P4, PT, R0, R36, PT ;  /* 0x000000240000720c */ /* 0x000fe20003f84070 */
[----:B------:R-:W-:Y:S01]  /*5680*/  @!P5 IMAD.IADD R40, R40, 0x1, -R0 ;  /* 0x000000012828d824 */ /* 0x000fe200078e0a00 */
[----:B------:R-:W-:Y:S01]  /*5690*/  ISETP.GT.U32.AND P3, PT, R0, R28, PT ;  /* 0x0000001c0000720c */ /* 0x000fe20003f64070 */
[----:B------:R-:W-:Y:S01]  /*56a0*/  IMAD.HI.U32 R6, R3, R8, RZ ;  /* 0x0000000803067227 */ /* 0x000fe200078e00ff */
[----:B------:R-:W-:-:S02]  /*56b0*/  @!P0 IADD3 R30, PT, PT, -R30, RZ, RZ ;  /* 0x000000ff1e1e8210 */ /* 0x000fc40007ffe1ff */
[C---:B------:R-:W-:Y:S01]  /*56c0*/  ISETP.GT.U32.AND P5, PT, R0.reuse, R40, PT ;  /* 0x000000280000720c */ /* 0x040fe20003fa4070 */
[----:B------:R-:W-:Y:S02]  /*56d0*/  IMAD.MOV R11, RZ, RZ, -R6 ;  /* 0x000000ffff0b7224 */ /* 0x000fe400078e0a06 */
[----:B------:R-:W-:Y:S02]  /*56e0*/  IMAD.MOV R7, RZ, RZ, -R7 ;  /* 0x000000ffff077224 */ /* 0x000fe400078e0a07 */
[----:B------:R-:W-:Y:S02]  /*56f0*/  IMAD R9, R0, R11, R8 ;  /* 0x0000000b00097224 */ /* 0x000fe400078e0208 */
[----:B------:R-:W-:Y:S01]  /*5700*/  @!P4 IADD3 R36, PT, PT, R36, -R0, RZ ;  /* 0x800000002424c210 */ /* 0x000fe20007ffe0ff */
[----:B------:R-:W-:Y:S01]  /*5710*/  IMAD.HI.U32 R4, R3, R32, RZ ;  /* 0x0000002003047227 */ /* 0x000fe200078e00ff */
[----:B------:R-:W-:Y:S02]  /*5720*/  @!P3 IADD3 R28, PT, PT, R28, -R0, RZ ;  /* 0x800000001c1cb210 */ /* 0x000fe40007ffe0ff */
[C---:B------:R-:W-:Y:S01]  /*5730*/  ISETP.GT.U32.AND P3, PT, R0.reuse, R9, PT ;  /* 0x000000090000720c */ /* 0x040fe20003f64070 */
[C---:B------:R-:W-:Y:S01]  /*5740*/  IMAD R24, R0.reuse, R7, R24 ;  /* 0x0000000700187224 */ /* 0x040fe200078e0218 */
[----:B------:R-:W-:Y:S01]  /*5750*/  ISETP.GT.U32.AND P4, PT, R0, R36, PT ;  /* 0x000000240000720c */ /* 0x000fe20003f84070 */
[----:B------:R-:W-:Y:S01]  /*5760*/  @!P5 IMAD.IADD R40, R40, 0x1, -R0 ;  /* 0x000000012828d824 */ /* 0x000fe200078e0a00 */
[----:B------:R-:W-:Y:S01]  /*5770*/  ISETP.GT.U32.AND P5, PT, R0, R34, PT ;  /* 0x000000220000720c */ /* 0x000fe20003fa4070 */
[----:B------:R-:W-:-:S02]  /*5780*/  IMAD.MOV R11, RZ, RZ, -R4 ;  /* 0x000000ffff0b7224 */ /* 0x000fc400078e0a04 */
[----:B------:R-:W-:-:S04]  /*5790*/  IMAD.HI.U32 R4, R3, R20, RZ ;  /* 0x0000001403047227 */ /* 0x000fc800078e00ff */
[----:B------:R-:W-:Y:S02]  /*57a0*/  IMAD R32, R0, R11, R32 ;  /* 0x0000000b00207224 */ /* 0x000fe400078e0220 */
[----:B------:R-:W-:Y:S02]  /*57b0*/  IMAD.HI.U32 R8, R3, R22, RZ ;  /* 0x0000001603087227 */ /* 0x000fe400078e00ff */
[----:B------:R-:W-:Y:S02]  /*57c0*/  @!P4 IADD3 R36, PT, PT, R36, -R0, RZ ;  /* 0x800000002424c210 */ /* 0x000fe40007ffe0ff */
[--C-:B------:R-:W-:Y:S01]  /*57d0*/  @!P5 IMAD.IADD R34, R34, 0x1, -R0.reuse ;  /* 0x000000012222d824 */ /* 0x100fe200078e0a00 */
[----:B------:R-:W-:Y:S01]  /*57e0*/  ISETP.GT.U32.AND P4, PT, R0, R32, PT ;  /* 0x000000200000720c */ /* 0x000fe20003f84070 */
[----:B------:R-:W-:Y:S01]  /*57f0*/  @!P3 IMAD.IADD R9, R9, 0x1, -R0 ;  /* 0x000000010909b824 */ /* 0x000fe200078e0a00 */
[----:B------:R-:W-:Y:S01]  /*5800*/  IADD3 R17, PT, PT, -R8, RZ, RZ ;  /* 0x000000ff08117210 */ /* 0x000fe20007ffe1ff */
[----:B------:R-:W-:Y:S01]  /*5810*/  IMAD.MOV R7, RZ, RZ, -R4 ;  /* 0x000000ffff077224 */ /* 0x000fe200078e0a04 */
[C---:B------:R-:W-:Y:S01]  /*5820*/  ISETP.GT.U32.AND P5, PT, R0.reuse, R34, PT ;  /* 0x000000220000720c */ /* 0x040fe20003fa4070 */
[----:B------:R-:W-:Y:S01]  /*5830*/  IMAD.HI.U32 R6, R3, R26, RZ ;  /* 0x0000001a03067227 */ /* 0x000fe200078e00ff */
[----:B------:R-:W-:-:S02]  /*5840*/  ISETP.GT.U32.AND P3, PT, R0, R9, PT ;  /* 0x000000090000720c */ /* 0x000fc40003f64070 */
[----:B------:R-:W-:Y:S01]  /*5850*/  IABS R8, R247 ;  /* 0x000000f700087213 */ /* 0x000fe20000000000 */
[C---:B------:R-:W-:Y:S02]  /*5860*/  IMAD R20, R0.reuse, R7, R20 ;  /* 0x0000000700147224 */ /* 0x040fe400078e0214 */
[----:B------:R-:W-:Y:S02]  /*5870*/  IMAD.MOV R15, RZ, RZ, -R6 ;  /* 0x000000ffff0f7224 */ /* 0x000fe400078e0a06 */
[----:B------:R-:W-:Y:S01]  /*5880*/  IMAD R22, R0, R17, R22 ;  /* 0x0000001100167224 */ /* 0x000fe200078e0216 */
[----:B------:R-:W-:Y:S01]  /*5890*/  @!P4 IADD3 R32, PT, PT, R32, -R0, RZ ;  /* 0x800000002020c210 */ /* 0x000fe20007ffe0ff */
[----:B------:R-:W-:-:S03]  /*58a0*/  IMAD.HI.U32 R6, R3, R16, RZ ;  /* 0x0000001003067227 */ /* 0x000fc600078e00ff */
[----:B------:R-:W-:Y:S01]  /*58b0*/  ISETP.GT.U32.AND P4, PT, R0, R22, PT ;  /* 0x000000160000720c */ /* 0x000fe20003f84070 */
[----:B------:R-:W-:Y:S01]  /*58c0*/  @!P5 IMAD.IADD R34, R34, 0x1, -R0 ;  /* 0x000000012222d824 */ /* 0x000fe200078e0a00 */
[C---:B------:R-:W-:Y:S01]  /*58d0*/  ISETP.GT.U32.AND P5, PT, R0.reuse, R24, PT ;  /* 0x000000180000720c */ /* 0x040fe20003fa4070 */
[C---:B------:R-:W-:Y:S01]  /*58e0*/  IMAD R26, R0.reuse, R15, R26 ;  /* 0x0000000f001a7224 */ /* 0x040fe200078e021a */
[C---:B------:R-:W-:Y:S01]  /*58f0*/  ISETP.GT.U32.AND P0, PT, R0.reuse, R32, PT ;  /* 0x000000200000720c */ /* 0x040fe20003f04070 */
[----:B------:R-:W-:Y:S02]  /*5900*/  IMAD.MOV R15, RZ, RZ, -R6 ;  /* 0x000000ffff0f7224 */ /* 0x000fe400078e0a06 */
[----:B------:R-:W-:Y:S01]  /*5910*/  @!P3 IMAD.IADD R9, R9, 0x1, -R0 ;  /* 0x000000010909b824 */ /* 0x000fe200078e0a00 */
[C---:B------:R-:W-:Y:S01]  /*5920*/  ISETP.GT.U32.AND P3, PT, R0.reuse, R26, PT ;  /* 0x0000001a0000720c */ /* 0x040fe20003f64070 */
[----:B------:R-:W-:Y:S01]  /*5930*/  IMAD R16, R0, R15, R16 ;  /* 0x0000000f00107224 */ /* 0x000fe200078e0210 */
[----:B------:R-:W-:Y:S01]  /*5940*/  IABS R15, R43 ;  /* 0x0000002b000f7213 */ /* 0x000fe20000000000 */
[----:B------:R-:W-:-:S04]  /*5950*/  IMAD.HI.U32 R7, R3, R244, RZ ;  /* 0x000000f403077227 */ /* 0x000fc800078e00ff */
[--C-:B------:R-:W-:Y:S01]  /*5960*/  @!P5 IMAD.IADD R24, R24, 0x1, -R0.reuse ;  /* 0x000000011818d824 */ /* 0x100fe200078e0a00 */
[----:B------:R-:W-:Y:S01]  /*5970*/  ISETP.GT.U32.AND P5, PT, R0, R20, PT ;  /* 0x000000140000720c */ /* 0x000fe20003fa4070 */
[--C-:B------:R-:W-:Y:S01]  /*5980*/  @!P4 IMAD.IADD R22, R22, 0x1, -R0.reuse ;  /* 0x000000011616c824 */ /* 0x100fe200078e0a00 */
[----:B------:R-:W-:Y:S01]  /*5990*/  IADD3 R17, PT, PT, -R7, RZ, RZ ;  /* 0x000000ff07117210 */ /* 0x000fe20007ffe1ff */
[C---:B------:R-:W-:Y:S01]  /*59a0*/  IMAD.HI.U32 R4, R3.reuse, R8, RZ ;  /* 0x0000000803047227 */ /* 0x040fe200078e00ff */
[----:B------:R-:W-:Y:S02]  /*59b0*/  ISETP.GE.AND P4, PT, R14, RZ, PT ;  /* 0x000000ff0e00720c */ /* 0x000fe40003f86270 */
[----:B------:R-:W-:Y:S01]  /*59c0*/  IABS R14, R41 ;  /* 0x00000029000e7213 */ /* 0x000fe20000000000 */
[----:B------:R-:W-:Y:S01]  /*59d0*/  @!P3 IMAD.IADD R26, R26, 0x1, -R0 ;  /* 0x000000011a1ab824 */ /* 0x000fe200078e0a00 */
[----:B------:R-:W-:Y:S01]  /*59e0*/  ISETP.GE.AND P3, PT, R10, RZ, PT ;  /* 0x000000ff0a00720c */ /* 0x000fe20003f66270 */
[----:B------:R-:W-:Y:S01]  /*59f0*/  IMAD R244, R0, R17, R244 ;  /* 0x0000001100f47224 */ /* 0x000fe200078e02f4 */
[----:B------:R-:W-:Y:S01]  /*5a00*/  IADD3 R11, PT, PT, -R4, RZ, RZ ;  /* 0x000000ff040b7210 */ /* 0x000fe20007ffe1ff */
[----:B------:R-:W-:-:S04]  /*5a10*/  IMAD.HI.U32 R4, R3, R14, RZ ;  /* 0x0000000e03047227 */ /* 0x000fc800078e00ff */
[----:B------:R-:W-:Y:S01]  /*5a20*/  @!P5 IMAD.IADD R20, R20, 0x1, -R0 ;  /* 0x000000011414d824 */ /* 0x000fe200078e0a00 */
[C---:B------:R-:W-:Y:S01]  /*5a30*/  ISETP.GT.U32.AND P5, PT, R0.reuse, R16, PT ;  /* 0x000000100000720c */ /* 0x040fe20003fa4070 */
[----:B------:R-:W-:Y:S01]  /*5a40*/  IMAD R7, R0, R11, R8 ;  /* 0x0000000b00077224 */ /* 0x000fe200078e0208 */
[----:B------:R-:W-:Y:S01]  /*5a50*/  IADD3 R11, PT, PT, -R4, RZ, RZ ;  /* 0x000000ff040b7210 */ /* 0x000fe20007ffe1ff */
[----:B------:R-:W-:Y:S01]  /*5a60*/  @!P2 IMAD.MOV R28, RZ, RZ, -R28 ;  /* 0x000000ffff1ca224 */ /* 0x000fe200078e0a1c */
[----:B------:R-:W-:Y:S01]  /*5a70*/  MOV R4, R9 ;  /* 0x0000000900047202 */ /* 0x000fe20000000f00 */
[C---:B------:R-:W-:Y:S01]  /*5a80*/  IMAD.HI.U32 R6, R3.reuse, R15, RZ ;  /* 0x0000000f03067227 */ /* 0x040fe200078e00ff */
[----:B------:R-:W-:Y:S02]  /*5a90*/  ISETP.GT.U32.AND P2, PT, R0, R26, PT ;  /* 0x0000001a0000720c */ /* 0x000fe40003f44070 */
[----:B------:R-:W-:Y:S01]  /*5aa0*/  @!P4 IADD3 R34, PT, PT, -R34, RZ, RZ ;  /* 0x000000ff2222c210 */ /* 0x000fe20007ffe1ff */
[----:B------:R-:W-:-:S04]  /*5ab0*/  IMAD.HI.U32 R8, R3, R242, RZ ;  /* 0x000000f203087227 */ /* 0x000fc800078e00ff */
[----:B------:R-:W-:Y:S01]  /*5ac0*/  @!P5 IMAD.IADD R16, R16, 0x1, -R0 ;  /* 0x000000011010d824 */ /* 0x000fe200078e0a00 */
[----:B------:R-:W-:Y:S01]  /*5ad0*/  ISETP.GT.U32.AND P5, PT, R0, R244, PT ;  /* 0x000000f40000720c */ /* 0x000fe20003fa4070 */
[----:B------:R-:W-:-:S03]  /*5ae0*/  IMAD.HI.U32 R10, R3, R19, RZ ;  /* 0x00000013030a7227 */ /* 0x000fc600078e00ff */
[C---:B------:R-:W-:Y:S01]  /*5af0*/  ISETP.GT.U32.AND P4, PT, R0.reuse, R16, PT ;  /* 0x000000100000720c */ /* 0x040fe20003f84070 */
[----:B------:R-:W-:Y:S01]  /*5b00*/  @!P3 IMAD.MOV R4, RZ, RZ, -R4 ;  /* 0x000000ffff04b224 */ /* 0x000fe200078e0a04 */
[----:B------:R-:W-:Y:S01]  /*5b10*/  ISETP.GT.U32.AND P3, PT, R0, R20, PT ;  /* 0x000000140000720c */ /* 0x000fe20003f64070 */
[----:B------:R-:W-:Y:S02]  /*5b20*/  IMAD.MOV R6, RZ, RZ, -R6 ;  /* 0x000000ffff067224 */ /* 0x000fe400078e0a06 */
[----:B------:R-:W-:-:S04]  /*5b30*/  IMAD.HI.U32 R3, R3, R23, RZ ;  /* 0x0000001703037227 */ /* 0x000fc800078e00ff */
[----:B------:R-:W-:Y:S01]  /*5b40*/  IMAD.MOV R17, RZ, RZ, -R8 ;  /* 0x000000ffff117224 */ /* 0x000fe200078e0a08 */
[----:B------:R-:W-:Y:S01]  /*5b50*/  IADD3 R8, PT, PT, -R10, RZ, RZ ;  /* 0x000000ff0a087210 */ /* 0x000fe20007ffe1ff */
[----:B------:R-:W-:Y:S02]  /*5b60*/  IMAD R10, R0, R6, R15 ;  /* 0x00000006000a7224 */ /* 0x000fe400078e020f */
[--C-:B------:R-:W-:Y:S01]  /*5b70*/  @!P5 IMAD.IADD R244, R244, 0x1, -R0.reuse ;  /* 0x00000001f4f4d824 */ /* 0x100fe200078e0a00 */
[----:B------:R-:W-:Y:S01]  /*5b80*/  ISETP.GT.U32.AND P5, PT, R0, R24, PT ;  /* 0x000000180000720c */ /* 0x000fe20003fa4070 */
[----:B------:R-:W-:Y:S01]  /*5b90*/  IMAD.MOV R3, RZ, RZ, -R3 ;  /* 0x000000ffff037224 */ /* 0x000fe200078e0a03 */
[----:B------:R-:W-:Y:S01]  /*5ba0*/  @!P4 IADD3 R16, PT, PT, R16, -R0, RZ ;  /* 0x800000001010c210 */ /* 0x000fe20007ffe0ff */
[----:B------:R-:W-:Y:S01]  /*5bb0*/  @!P2 IMAD.IADD R26, R26, 0x1, -R0 ;  /* 0x000000011a1aa824 */ /* 0x000fe200078e0a00 */
[C---:B------:R-:W-:Y:S01]  /*5bc0*/  ISETP.GT.U32.AND P2, PT, R0.reuse, R10, PT ;  /* 0x0000000a0000720c */ /* 0x040fe20003f44070 */
[----:B------:R-:W-:Y:S01]  /*5bd0*/  @!P1 IMAD.MOV R36, RZ, RZ, -R36 ;  /* 0x000000ffff249224 */ /* 0x000fe200078e0a24 */
[C---:B------:R-:W-:Y:S01]  /*5be0*/  ISETP.GT.U32.AND P1, PT, R0.reuse, R22, PT ;  /* 0x000000160000720c */ /* 0x040fe20003f24070 */
[C---:B------:R-:W-:Y:S01]  /*5bf0*/  IMAD R6, R0.reuse, R3, R23 ;  /* 0x0000000300067224 */ /* 0x040fe200078e0217 */
[----:B------:R-:W-:Y:S01]  /*5c00*/  ISETP.GT.U32.AND P4, PT, R0, R7, PT ;  /* 0x000000070000720c */ /* 0x000fe20003f84070 */
[----:B------:R-:W-:-:S02]  /*5c10*/  @!P3 IMAD.IADD R20, R20, 0x1, -R0 ;  /* 0x000000011414b824 */ /* 0x000fc400078e0a00 */
[C---:B------:R-:W-:Y:S01]  /*5c20*/  IMAD R242, R0.reuse, R17, R242 ;  /* 0x0000001100f27224 */ /* 0x040fe200078e02f2 */
[C---:B------:R-:W-:Y:S01]  /*5c30*/  ISETP.GT.U32.AND P3, PT, R0.reuse, R6, PT ;  /* 0x000000060000720c */ /* 0x040fe20003f64070 */
[----:B------:R-:W-:Y:S01]  /*5c40*/  IMAD R14, R0, R11, R14 ;  /* 0x0000000b000e7224 */ /* 0x000fe200078e020e */
[----:B------:R-:W-:Y:S01]  /*5c50*/  @!P5 IADD3 R24, PT, PT, R24, -R0, RZ ;  /* 0x800000001818d210 */ /* 0x000fe20007ffe0ff */
[C---:B------:R-:W-:Y:S01]  /*5c60*/  IMAD R8, R0.reuse, R8, R19 ;  /* 0x0000000800087224 */ /* 0x040fe200078e0213 */
[----:B------:R-:W-:Y:S01]  /*5c70*/  ISETP.GT.U32.AND P5, PT, R0, R242, PT ;  /* 0x000000f20000720c */ /* 0x000fe20003fa4070 */
[----:B------:R-:W-:Y:S01]  /*5c80*/  @!P0 IMAD.IADD R32, R32, 0x1, -R0 ;  /* 0x0000000120208824 */ /* 0x000fe200078e0a00 */
[----:B------:R-:W-:Y:S01]  /*5c90*/  ISETP.GT.U32.AND P0, PT, R0, R14, PT ;  /* 0x0000000e0000720c */ /* 0x000fe20003f04070 */
[----:B------:R-:W-:Y:S01]  /*5ca0*/  @!P6 IMAD.MOV R40, RZ, RZ, -R40 ;  /* 0x000000ffff28e224 */ /* 0x000fe200078e0a28 */
[----:B------:R-:W-:Y:S01]  /*5cb0*/  @!P2 IADD3 R10, PT, PT, R10, -R0, RZ ;  /* 0x800000000a0aa210 */ /* 0x000fe20007ffe0ff */
[--C-:B------:R-:W-:Y:S01]  /*5cc0*/  @!P1 IMAD.IADD R22, R22, 0x1, -R0.reuse ;  /* 0x0000000116169824 */ /* 0x100fe200078e0a00 */
[----:B------:R-:W-:Y:S01]  /*5cd0*/  ISETP.GT.U32.AND P6, PT, R0, R244, PT ;  /* 0x000000f40000720c */ /* 0x000fe20003fc4070 */
[----:B------:R-:W-:Y:S01]  /*5ce0*/  @!P4 IMAD.IADD R7, R7, 0x1, -R0 ;  /* 0x000000010707c824 */ /* 0x000fe200078e0a00 */
[----:B------:R-:W-:-:S02]  /*5cf0*/  ISETP.GE.AND P2, PT, R29, RZ, PT ;  /* 0x000000ff1d00720c */ /* 0x000fc40003f46270 */
[----:B------:R-:W-:Y:S02]  /*5d00*/  ISETP.GT.U32.AND P1, PT, R0, R8, PT ;  /* 0x000000080000720c */ /* 0x000fe40003f24070 */
[----:B------:R-:W-:Y:S01]  /*5d10*/  @!P3 IADD3 R6, PT, PT, R6, -R0, RZ ;  /* 0x800000000606b210 */ /* 0x000fe20007ffe0ff */
[--C-:B------:R-:W-:Y:S01]  /*5d20*/  @!P5 IMAD.IADD R242, R242, 0x1, -R0.reuse ;  /* 0x00000001f2f2d824 */ /* 0x100fe200078e0a00 */
[----:B------:R-:W-:Y:S01]  /*5d30*/  ISETP.GE.AND P3, PT, R35, RZ, PT ;  /* 0x000000ff2300720c */ /* 0x000fe20003f66270 */
[--C-:B------:R-:W-:Y:S01]  /*5d40*/  @!P0 IMAD.IADD R14, R14, 0x1, -R0.reuse ;  /* 0x000000010e0e8824 */ /* 0x100fe200078e0a00 */
[----:B------:R-:W-:Y:S02]  /*5d50*/  ISETP.GE.AND P0, PT, R27, RZ, PT ;  /* 0x000000ff1b00720c */ /* 0x000fe40003f06270 */
[----:B------:R-:W-:Y:S01]  /*5d60*/  ISETP.GE.AND P5, PT, R31, RZ, PT ;  /* 0x000000ff1f00720c */ /* 0x000fe20003fa6270 */
[----:B------:R-:W-:Y:S01]  /*5d70*/  @!P6 IMAD.IADD R244, R244, 0x1, -R0 ;  /* 0x00000001f4f4e824 */ /* 0x000fe200078e0a00 */
[----:B------:R-:W-:Y:S01]  /*5d80*/  ISETP.GE.AND P6, PT, R25, RZ, PT ;  /* 0x000000ff1900720c */ /* 0x000fe20003fc6270 */
[----:B------:R-:W-:Y:S01]  /*5d90*/  @!P2 IMAD.MOV R24, RZ, RZ, -R24 ;  /* 0x000000ffff18a224 */ /* 0x000fe200078e0a18 */
[----:B------:R-:W-:Y:S01]  /*5da0*/  ISETP.GT.U32.AND P2, PT, R0, R242, PT ;  /* 0x000000f20000720c */ /* 0x000fe20003f44070 */
[----:B------:R-:W-:Y:S01]  /*5db0*/  @!P1 IMAD.IADD R8, R8, 0x1, -R0 ;  /* 0x0000000108089824 */ /* 0x000fe200078e0a00 */
[----:B------:R-:W-:-:S02]  /*5dc0*/  ISETP.GE.AND P1, PT, R33, RZ, PT ;  /* 0x000000ff2100720c */ /* 0x000fc40003f26270 */
[C---:B------:R-:W-:Y:S01]  /*5dd0*/  ISETP.GT.U32.AND P4, PT, R0.reuse, R14, PT ;  /* 0x0000000e0000720c */ /* 0x040fe20003f84070 */
[----:B------:R-:W-:Y:S01]  /*5de0*/  @!P3 IMAD.MOV R16, RZ, RZ, -R16 ;  /* 0x000000ffff10b224 */ /* 0x000fe200078e0a10 */
[----:B------:R-:W-:Y:S02]  /*5df0*/  ISETP.GT.U32.AND P3, PT, R0, R7, PT ;  /* 0x000000070000720c */ /* 0x000fe40003f64070 */
[----:B------:R-:W-:Y:S01]  /*5e00*/  @!P0 IADD3 R26, PT, PT, -R26, RZ, RZ ;  /* 0x000000ff1a1a8210 */ /* 0x000fe20007ffe1ff */
[----:B------:R-:W-:Y:S01]  /*5e10*/  @!P5 IMAD.MOV R22, RZ, RZ, -R22 ;  /* 0x000000ffff16d224 */ /* 0x000fe200078e0a16 */
[----:B------:R-:W-:Y:S01]  /*5e20*/  ISETP.GT.U32.AND P0, PT, R0, R10, PT ;  /* 0x0000000a0000720c */ /* 0x000fe20003f04070 */
[----:B------:R-:W-:Y:S01]  /*5e30*/  @!P6 IMAD.MOV R32, RZ, RZ, -R32 ;  /* 0x000000ffff20e224 */ /* 0x000fe200078e0a20 */
[----:B------:R-:W-:Y:S01]  /*5e40*/  ISETP.GE.AND P6, PT, R37, RZ, PT ;  /* 0x000000ff2500720c */ /* 0x000fe20003fc6270 */
[----:B------:R-:W-:Y:S01]  /*5e50*/  @!P2 IMAD.IADD R242, R242, 0x1, -R0 ;  /* 0x00000001f2f2a824 */ /* 0x000fe200078e0a00 */
[----:B------:R-:W-:-:S02]  /*5e60*/  ISETP.GE.AND P2, PT, R45, RZ, PT ;  /* 0x000000ff2d00720c */ /* 0x000fc40003f46270 */
[----:B------:R-:W-:Y:S01]  /*5e70*/  @!P1 IADD3 R20, PT, PT, -R20, RZ, RZ ;  /* 0x000000ff14149210 */ /* 0x000fe20007ffe1ff */
[--C-:B------:R-:W-:Y:S01]  /*5e80*/  @!P4 IMAD.IADD R14, R14, 0x1, -R0.reuse ;  /* 0x000000010e0ec824 */ /* 0x100fe200078e0a00 */
[C---:B------:R-:W-:Y:S01]  /*5e90*/  ISETP.GT.U32.AND P1, PT, R0.reuse, R6, PT ;  /* 0x000000060000720c */ /* 0x040fe20003f24070 */
[----:B------:R-:W-:Y:S01]  /*5ea0*/  @!P3 IMAD.IADD R7, R7, 0x1, -R0 ;  /* 0x000000010707b824 */ /* 0x000fe200078e0a00 */
[----:B------:R-:W-:Y:S02]  /*5eb0*/  ISETP.GE.AND P4, PT, R41, RZ, PT ;  /* 0x000000ff2900720c */ /* 0x000fe40003f86270 */
[----:B------:R-:W-:Y:S02]  /*5ec0*/  ISETP.GE.AND P3, PT, R247, RZ, PT ;  /* 0x000000fff700720c */ /* 0x000fe40003f66270 */
[----:B------:R-:W-:Y:S01]  /*5ed0*/  ISETP.GT.U32.AND P5, PT, R0, R8, PT ;  /* 0x000000080000720c */ /* 0x000fe20003fa4070 */
[----:B------:R-:W-:Y:S01]  /*5ee0*/  @!P6 IMAD.MOV R244, RZ, RZ, -R244 ;  /* 0x000000fffff4e224 */ /* 0x000fe200078e0af4 */
[----:B------:R-:W-:-:S02]  /*5ef0*/  @!P0 IADD3 R10, PT, PT, R10, -R0, RZ ;  /* 0x800000000a0a8210 */ /* 0x000fc40007ffe0ff */
[----:B------:R-:W-:Y:S02]  /*5f00*/  ISETP.GE.AND P0, PT, R43, RZ, PT ;  /* 0x000000ff2b00720c */ /* 0x000fe40003f06270 */
[----:B------:R-:W-:Y:S02]  /*5f10*/  @!P2 IADD3 R242, PT, PT, -R242, RZ, RZ ;  /* 0x000000fff2f2a210 */ /* 0x000fe40007ffe1ff */
[----:B------:R-:W-:Y:S02]  /*5f20*/  @!P1 IADD3 R6, PT, PT, R6, -R0, RZ ;  /* 0x8000000006069210 */ /* 0x000fe40007ffe0ff */
[----:B------:R-:W-:Y:S01]  /*5f30*/  ISETP.GE.AND P6, PT, R252, RZ, PT ;  /* 0x000000fffc00720c */ /* 0x000fe20003fc6270 */
[----:B------:R-:W-:Y:S01]  /*5f40*/  @!P3 IMAD.MOV R7, RZ, RZ, -R7 ;  /* 0x000000ffff07b224 */ /* 0x000fe200078e0a07 */
[----:B------:R-:W-:Y:S01]  /*5f50*/  ISETP.GE.AND P2, PT, R51, RZ, PT ;  /* 0x000000ff3300720c */ /* 0x000fe20003f46270 */
[----:B------:R-:W-:Y:S01]  /*5f60*/  @!P5 IMAD.IADD R8, R8, 0x1, -R0 ;  /* 0x000000010808d824 */ /* 0x000fe200078e0a00 */
[----:B------:R-:W-:Y:S01]  /*5f70*/  ISETP.GE.AND P1, PT, R49, RZ, PT ;  /* 0x000000ff3100720c */ /* 0x000fe20003f26270 */
[----:B------:R-:W-:Y:S01]  /*5f80*/  IMAD R0, R53, R239, RZ ;  /* 0x000000ef35007224 */ /* 0x000fe200078e02ff */
[----:B------:R-:W-:Y:S01]  /*5f90*/  @!P4 IADD3 R14, PT, PT, -R14, RZ, RZ ;  /* 0x000000ff0e0ec210 */ /* 0x000fe20007ffe1ff */
[----:B------:R-:W-:Y:S01]  /*5fa0*/  @!P0 IMAD.MOV R10, RZ, RZ, -R10 ;  /* 0x000000ffff0a8224 */ /* 0x000fe200078e0a0a */
[----:B------:R-:W-:-:S02]  /*5fb0*/  ISETP.NE.AND P4, PT, R57, RZ, PT ;  /* 0x000000ff3900720c */ /* 0x000fc40003f85270 */
[----:B------:R-:W-:Y:S02]  /*5fc0*/  ISETP.GE.AND P5, PT, R47, RZ, PT ;  /* 0x000000ff2f00720c */ /* 0x000fe40003fa6270 */
[----:B------:R-:W-:Y:S02]  /*5fd0*/  SEL R231, R203, R7, !P4 ;  /* 0x00000007cbe77207 */ /* 0x000fe40006000000 */
[----:B------:R-:W-:Y:S01]  /*5fe0*/  ISETP.NE.AND P0, PT, R55, RZ, PT ;  /* 0x000000ff3700720c */ /* 0x000fe20003f05270 */
[----:B------:R-:W-:Y:S01]  /*5ff0*/  @!P2 IMAD.MOV R2, RZ, RZ, -R2 ;  /* 0x000000ffff02a224 */ /* 0x000fe200078e0a02 */
[----:B------:R-:W-:Y:S01]  /*6000*/  @!P6 IADD3 R240, PT, PT, -R240, RZ, RZ ;  /* 0x000000fff0f0e210 */ /* 0x000fe20007ffe1ff */
[----:B------:R-:W-:Y:S01]  /*6010*/  @!P1 IMAD.MOV R6, RZ, RZ, -R6 ;  /* 0x000000ffff069224 */ /* 0x000fe200078e0a06 */
[----:B------:R-:W-:Y:S01]  /*6020*/  SEL R25, R203, R202, !P4 ;  /* 0x000000cacb197207 */ /* 0x000fe20006000000 */
[----:B------:R-:W-:Y:S01]  /*6030*/  IMAD R231, R231, UR4, RZ ;  /* 0x00000004e7e77c24 */ /* 0x000fe2000f8e02ff */
[----:B-----5:R-:W-:-:S02]  /*6040*/  LEA R202, P1, R0, UR10, 0x2 ;  /* 0x0000000a00ca7c11 */ /* 0x020fc4000f8210ff */
[----:B------:R-:W-:Y:S01]  /*6050*/  SEL R9, R203, R44, !P4 ;  /* 0x0000002ccb097207 */ /* 0x000fe20006000000 */
[----:B------:R-:W-:Y:S01]  /*6060*/  @!P5 IMAD.MOV R8, RZ, RZ, -R8 ;  /* 0x000000ffff08d224 */ /* 0x000fe200078e0a08 */
[----:B------:R-:W-:Y:S01]  /*6070*/  SEL R240, R241, R240, !P0 ;  /* 0x000000f0f1f07207 */ /* 0x000fe20004000000 */
[----:B------:R-:W-:Y:S01]  /*6080*/  IMAD R25, R25, UR4, RZ ;  /* 0x0000000419197c24 */ /* 0x000fe2000f8e02ff */
[----:B------:R-:W-:Y:S01]  /*6090*/  SEL R241, R241, R2, !P0 ;  /* 0x00000002f1f17207 */ /* 0x000fe20004000000 */
[----:B------:R-:W-:Y:S01]  /*60a0*/  IMAD R9, R9, UR4, RZ ;  /* 0x0000000409097c24 */ /* 0x000fe2000f8e02ff */
[----:B------:R-:W-:Y:S01]  /*60b0*/  SEL R229, R203, R38, !P4 ;  /* 0x00000026cbe57207 */ /* 0x000fe20006000000 */
[----:B------:R-:W2:Y:S01]  /*60c0*/  LDC.64 R2, c[0x0][0x3a0] ;  /* 0x0000e800ff027b82 */ /* 0x000ea20000000a00 */
[----:B------:R-:W-:Y:S02]  /*60d0*/  LEA.HI.X.SX32 R0, R0, UR11, 0x2, P1 ;  /* 0x0000000b00007c11 */ /* 0x000fe400088f16ff */
[----:B-1----:R-:W-:Y:S01]  /*60e0*/  LEA R238, P0, R231, R202, 0x2 ;  /* 0x000000cae7ee7211 */ /* 0x002fe200078010ff */
[----:B------:R-:W-:Y:S01]  /*60f0*/  IMAD R229, R229, UR4, RZ ;  /* 0x00000004e5e57c24 */ /* 0x000fe2000f8e02ff */
[----:B------:R-:W-:-:S02]  /*6100*/  SEL R227, R203, R18, !P4 ;  /* 0x00000012cbe37207 */ /* 0x000fc40006000000 */
[----:B------:R-:W-:Y:S02]  /*6110*/  SEL R225, R203, R46, !P4 ;  /* 0x0000002ecbe17207 */ /* 0x000fe40006000000 */
[----:B------:R-:W-:Y:S01]  /*6120*/  LEA.HI.X.SX32 R239, R231, R0, 0x2, P0 ;  /* 0x00000000e7ef7211 */ /* 0x000fe200000f16ff */
[----:B------:R-:W-:Y:S01]  /*6130*/  IMAD R227, R227, UR4, RZ ;  /* 0x00000004e3e37c24 */ /* 0x000fe2000f8e02ff */
[----:B------:R-:W-:Y:S01]  /*6140*/  SEL R223, R203, R48, !P4 ;  /* 0x00000030cbdf7207 */ /* 0x000fe20006000000 */
[----:B------:R-:W-:Y:S01]  /*6150*/  IMAD R225, R225, UR4, RZ ;  /* 0x00000004e1e17c24 */ /* 0x000fe2000f8e02ff */
[C---:B------:R-:W-:Y:S01]  /*6160*/  SEL R221, R203.reuse, R50, !P4 ;  /* 0x00000032cbdd7207 */ /* 0x040fe20006000000 */
[----:B------:R1:W-:Y:S01]  /*6170*/  STL.64 [R1+0x50], R238 ;  /* 0x000050ee01007387 */ /* 0x0003e20000100a00 */
[----:B------:R-:W-:Y:S01]  /*6180*/  SEL R219, R203, R54, !P4 ;  /* 0x00000036cbdb7207 */ /* 0x000fe20006000000 */
[----:B------:R-:W-:Y:S01]  /*6190*/  IMAD R223, R223, UR4, RZ ;  /* 0x00000004dfdf7c24 */ /* 0x000fe2000f8e02ff */
[----:B------:R-:W-:Y:S01]  /*61a0*/  SEL R213, R203, R8, !P4 ;  /* 0x00000008cbd57207 */ /* 0x000fe20006000000 */
[----:B------:R-:W-:Y:S01]  /*61b0*/  IMAD R221, R221, UR4, RZ ;  /* 0x00000004dddd7c24 */ /* 0x000fe2000f8e02ff */
[----:B------:R-:W-:Y:S01]  /*61c0*/  SEL R217, R203, R60, !P4 ;  /* 0x0000003ccbd97207 */ /* 0x000fe20006000000 */
[----:B------:R-:W-:Y:S01]  /*61d0*/  IMAD R219, R219, UR4, RZ ;  /* 0x00000004dbdb7c24 */ /* 0x000fe2000f8e02ff */
[----:B------:R-:W-:Y:S01]  /*61e0*/  SEL R209, R203, R66, !P4 ;  /* 0x00000042cbd17207 */ /* 0x000fe20006000000 */
[----:B------:R-:W-:Y:S01]  /*61f0*/  IMAD R213, R213, UR4, RZ ;  /* 0x00000004d5d57c24 */ /* 0x000fe2000f8e02ff */
[----:B------:R-:W-:Y:S01]  /*6200*/  LEA R8, P3, R9, R202, 0x2 ;  /* 0x000000ca09087211 */ /* 0x000fe200078610ff */
[----:B------:R-:W-:Y:S01]  /*6210*/  IMAD R217, R217, UR4, RZ ;  /* 0x00000004d9d97c24 */ /* 0x000fe2000f8e02ff */
[----:B------:R-:W-:Y:S01]  /*6220*/  SEL R215, R203, R56, !P4 ;  /* 0x00000038cbd77207 */ /* 0x000fe20006000000 */
[----:B------:R-:W-:Y:S01]  /*6230*/  IMAD R209, R209, UR4, RZ ;  /* 0x00000004d1d17c24 */ /* 0x000fe2000f8e02ff */
[----:B------:R-:W-:-:S02]  /*6240*/  SEL R85, R203, R230, !P4 ;  /* 0x000000e6cb557207 */ /* 0x000fc40006000000 */
[----:B-1----:R-:W-:Y:S01]  /*6250*/  LEA R238, P2, R229, R202, 0x2 ;  /* 0x000000cae5ee7211 */ /* 0x002fe200078410ff */
[----:B------:R-:W-:Y:S01]  /*6260*/  IMAD R215, R215, UR4, RZ ;  /* 0x00000004d7d77c24 */ /* 0x000fe2000f8e02ff */
[----:B------:R-:W-:Y:S01]  /*6270*/  SEL R193, R203, R72, !P4 ;  /* 0x00000048cbc17207 */ /* 0x000fe20006000000 */
[----:B------:R-:W-:Y:S01]  /*6280*/  IMAD R85, R85, UR4, RZ ;  /* 0x0000000455557c24 */ /* 0x000fe2000f8e02ff */
[----:B------:R-:W-:Y:S02]  /*6290*/  LEA R230, P1, R227, R202, 0x2 ;  /* 0x000000cae3e67211 */ /* 0x000fe400078210ff */
[----:B------:R-:W-:Y:S01]  /*62a0*/  SEL R72, R203, R250, !P4 ;  /* 0x000000facb487207 */ /* 0x000fe20006000000 */
[----:B------:R-:W-:Y:S01]  /*62b0*/  IMAD R193, R193, UR4, RZ ;  /* 0x00000004c1c17c24 */ /* 0x000fe2000f8e02ff */
[----:B------:R-:W-:Y:S01]  /*62c0*/  LEA.HI.X.SX32 R9, R9, R0, 0x2, P3 ;  /* 0x0000000009097211 */ /* 0x000fe200018f16ff */
[----:B------:R-:W-:Y:S01]  /*62d0*/  STL [R1+0x40], R230 ;  /* 0x000040e601007387 */ /* 0x000fe20000100800 */
[----:B------:R-:W-:Y:S01]  /*62e0*/  SEL R113, R203, R82, !P4 ;  /* 0x00000052cb717207 */ /* 0x000fe20006000000 */
[----:B------:R-:W-:Y:S01]  /*62f0*/  IMAD R72, R72, UR4, RZ ;  /* 0x0000000448487c24 */ /* 0x000fe2000f8e02ff */
[----:B------:R-:W-:Y:S01]  /*6300*/  LEA R250, P0, R225, R202, 0x2 ;  /* 0x000000cae1fa7211 */ /* 0x000fe200078010ff */
[----:B------:R-:W-:Y:S01]  /*6310*/  STL.64 [R1+0xc60], R8 ;  /* 0x000c600801007387 */ /* 0x000fe20000100a00 */
[----:B------:R-:W-:Y:S01]  /*6320*/  SEL R11, R203, R236, !P4 ;  /* 0x000000eccb0b7207 */ /* 0x000fe20006000000 */
[----:B------:R-:W-:Y:S01]  /*6330*/  IMAD R113, R113, UR4, RZ ;  /* 0x0000000471717c24 */ /* 0x000fe2000f8e02ff */
[----:B------:R-:W-:-:S02]  /*6340*/  SEL R82, R203, R5, !P4 ;  /* 0x00000005cb527207 */ /* 0x000fc40006000000 */
[----:B------:R-:W-:Y:S01]  /*6350*/  SEL R18, R203, R13, !P4 ;  /* 0x0000000dcb127207 */ /* 0x000fe20006000000 */
[----:B------:R-:W-:Y:S01]  /*6360*/  IMAD R11, R11, UR4, RZ ;  /* 0x000000040b0b7c24 */ /* 0x000fe2000f8e02ff */
[----:B------:R-:W-:Y:S01]  /*6370*/  LEA.HI.X.SX32 R239, R229, R0, 0x2, P2 ;  /* 0x00000000e5ef7211 */ /* 0x000fe200010f16ff */
[----:B------:R-:W-:Y:S01]  /*6380*/  IMAD R82, R82, UR4, RZ ;  /* 0x0000000452527c24 */ /* 0x000fe2000f8e02ff */
[C---:B------:R-:W-:Y:S01]  /*6390*/  SEL R211, R203.reuse, R62, !P4 ;  /* 0x0000003ecbd37207 */ /* 0x040fe20006000000 */
        /* <DEDUP_REMOVED lines=13> */
[C---:B------:R-:W-:Y:S01]  /*6470*/  SEL R87, R203.reuse, R80, !P4 ;  /* 0x00000050cb577207 */ /* 0x040fe20006000000 */
[----:B-1----:R-:W3:Y:S01]  /*6480*/  LDL.LU.64 R238, [R1+0xca8] ;  /* 0x000ca80001ee7983 */ /* 0x002ee20000300a00 */
        /* <DEDUP_REMOVED lines=142> */
[----:B------:R-:W-:-:S02]  /*6d70*/  SEL R105, R203, R228, !P4 ;  /* 0x000000e4cb697207 */ /* 0x000fc40006000000 */
[C---:B------:R-:W-:Y:S02]  /*6d80*/  SEL R49, R203.reuse, R232, !P4 ;  /* 0x000000e8cb317207 */ /* 0x040fe40006000000 */
[C---:B------:R-:W-:Y:S02]  /*6d90*/  SEL R17, R203.reuse, R234, !P4 ;  /* 0x000000eacb117207 */ /* 0x040fe40006000000 */
[C---:B------:R-:W-:Y:S02]  /*6da0*/  SEL R38, R203.reuse, R246, !P4 ;  /* 0x000000f6cb267207 */ /* 0x040fe40006000000 */
[C---:B------:R-:W-:Y:S02]  /*6db0*/  SEL R83, R203.reuse, R248, !P4 ;  /* 0x000000f8cb537207 */ /* 0x040fe40006000000 */
[C---:B------:R-:W-:Y:S02]  /*6dc0*/  SEL R73, R203.reuse, R73, !P4 ;  /* 0x00000049cb497207 */ /* 0x040fe40006000000 */
        /* <DEDUP_REMOVED lines=21> */
[----:B------:R-:W-:Y:S02]  /*6f20*/  SEL R242, R203, R242, !P4 ;  /* 0x000000f2cbf27207 */ /* 0x000fe40006000000 */
[----:B------:R-:W-:Y:S02]  /*6f30*/  LEA R236, P6, R223, R202, 0x2 ;  /* 0x000000cadfec7211 */ /* 0x000fe400078c10ff */
[----:B------:R-:W-:Y:S02]  /*6f40*/  MOV R229, R231 ;  /* 0x000000e700e57202 */ /* 0x000fe40000000f00 */
[----:B------:R-:W-:Y:S01]  /*6f50*/  LEA.HI.X.SX32 R251, R225, R0, 0x2, P0 ;  /* 0x00000000e1fb7211 */ /* 0x000fe200000f16ff */
[----:B------:R-:W-:Y:S01]  /*6f60*/  IMAD.MOV.U32 R228, RZ, RZ, R230 ;  /* 0x000000ffffe47224 */ /* 0x000fe200078e00e6 */
[----:B------:R-:W-:Y:S01]  /*6f70*/  SEL R203, R203, R6, !P4 ;  /* 0x00000006cbcb7207 */ /* 0x000fe20006000000 */
[----:B------:R-:W-:Y:S01]  /*6f80*/  IMAD R79, R79, UR4, RZ ;  /* 0x000000044f4f7c24 */ /* 0x000fe2000f8e02ff */
[----:B------:R-:W-:Y:S01]  /*6f90*/  LEA R234, P5, R221, R202, 0x2 ;  /* 0x000000caddea7211 */ /* 0x000fe200078a10ff */
[----:B------:R-:W-:Y:S01]  /*6fa0*/  IMAD R99, R99, UR4, RZ ;  /* 0x0000000463637c24 */ /* 0x000fe2000f8e02ff */
[----:B------:R-:W-:Y:S01]  /*6fb0*/  LEA.HI.X.SX32 R229, R227, R0, 0x2, P1 ;  /* 0x00000000e3e57211 */ /* 0x000fe200008f16ff */
[----:B------:R-:W-:Y:S01]  /*6fc0*/  IMAD R109, R109, UR4, RZ ;  /* 0x000000046d6d7c24 */ /* 0x000fe2000f8e02ff */
[-C--:B------:R-:W-:Y:S01]  /*6fd0*/  LEA R232, P4, R219, R202.reuse, 0x2 ;  /* 0x000000cadbe87211 */ /* 0x080fe200078810ff */
[----:B------:R-:W-:Y:S01]  /*6fe0*/  IMAD R49, R49, UR4, RZ ;  /* 0x0000000431317c24 */ /* 0x000fe2000f8e02ff */
[-C--:B------:R-:W-:Y:S01]  /*6ff0*/  LEA R8, P3, R217, R202.reuse, 0x2 ;  /* 0x000000cad9087211 */ /* 0x080fe200078610ff */
[----:B------:R-:W-:Y:S01]  /*7000*/  IMAD R17, R17, UR4, RZ ;  /* 0x0000000411117c24 */ /* 0x000fe2000f8e02ff */
[----:B------:R-:W-:Y:S01]  /*7010*/  LEA R226, P0, R209, R202, 0x2 ;  /* 0x000000cad1e27211 */ /* 0x000fe200078010ff */
[----:B------:R-:W-:Y:S01]  /*7020*/  IMAD R105, R105, UR4, RZ ;  /* 0x0000000469697c24 */ /* 0x000fe2000f8e02ff */
[----:B------:R-:W-:Y:S01]  /*7030*/  LEA.HI.X.SX32 R237, R223, R0, 0x2, P6 ;  /* 0x00000000dfed7211 */ /* 0x000fe200030f16ff */
[----:B------:R-:W-:Y:S01]  /*7040*/  STL [R1+0x44], R229 ;  /* 0x000044e501007387 */ /* 0x000fe20000100800 */
[----:B------:R-:W-:Y:S01]  /*7050*/  LEA R230, P2, R215, R202, 0x2 ;  /* 0x000000cad7e67211 */ /* 0x000fe200078410ff */
[----:B------:R-:W-:Y:S01]  /*7060*/  IMAD R38, R38, UR4, RZ ;  /* 0x0000000426267c24 */ /* 0x000fe2000f8e02ff */
[-C--:B------:R-:W-:Y:S01]  /*7070*/  LEA.HI.X.SX32 R235, R221, R0.reuse, 0x2, P5 ;  /* 0x00000000ddeb7211 */ /* 0x080fe200028f16ff */
[----:B------:R-:W-:Y:S01]  /*7080*/  STL.64 [R1+0x38], R250 ;  /* 0x000038fa01007387 */ /* 0x000fe20000100a00 */
[-C--:B------:R-:W-:Y:S01]  /*7090*/  LEA.HI.X.SX32 R233, R219, R0.reuse, 0x2, P4 ;  /* 0x00000000dbe97211 */ /* 0x080fe200020f16ff */
[----:B------:R-:W-:Y:S01]  /*70a0*/  IMAD R83, R83, UR4, RZ ;  /* 0x0000000453537c24 */ /* 0x000fe2000f8e02ff */
[-C--:B------:R-:W-:Y:S01]  /*70b0*/  LEA.HI.X.SX32 R9, R217, R0.reuse, 0x2, P3 ;  /* 0x00000000d9097211 */ /* 0x080fe200018f16ff */
[----:B------:R-:W-:Y:S01]  /*70c0*/  STL [R1], R226 ;  /* 0x000000e201007387 */ /* 0x000fe20000100800 */
[----:B------:R-:W-:Y:S01]  /*70d0*/  LEA.HI.X.SX32 R231, R215, R0, 0x2, P2 ;  /* 0x00000000d7e77211 */ /* 0x000fe200010f16ff */
[----:B------:R-:W-:Y:S01]  /*70e0*/  IMAD R39, R39, UR4, RZ ;  /* 0x0000000427277c24 */ /* 0x000fe2000f8e02ff */
[----:B------:R-:W1:Y:S01]  /*70f0*/  LDCU.64 UR28, c[0x0][0x358] ;  /* 0x00006b00ff1c77ac */ /* 0x000e620008000a00 */
[----:B------:R-:W-:Y:S01]  /*7100*/  STL.64 [R1+0x30], R236 ;  /* 0x000030ec01007387 */ /* 0x000fe20000100a00 */
[----:B------:R-:W-:Y:S01]  /*7110*/  IMAD R73, R73, UR4, RZ ;  /* 0x0000000449497c24 */ /* 0x000fe2000f8e02ff */
[----:B------:R-:W4:Y:S01]  /*7120*/  LDC R246, c[0x0][0x3a0] ;  /* 0x0000e800fff67b82 */ /* 0x000f220000000800 */
[----:B------:R-:W-:Y:S01]  /*7130*/  IMAD R21, R21, UR4, RZ ;  /* 0x0000000415157c24 */ /* 0x000fe2000f8e02ff */
[----:B------:R-:W-:Y:S01]  /*7140*/  STL.64 [R1+0x28], R234 ;  /* 0x000028ea01007387 */ /* 0x000fe20000100a00 */
[----:B------:R-:W-:-:S02]  /*7150*/  IMAD R12, R12, UR4, RZ ;  /* 0x000000040c0c7c24 */ /* 0x000fc4000f8e02ff */
[----:B------:R-:W-:Y:S01]  /*7160*/  IMAD R58, R58, UR4, RZ ;  /* 0x000000043a3a7c24 */ /* 0x000fe2000f8e02ff */
[----:B------:R-:W-:Y:S01]  /*7170*/  STL.64 [R1+0x20], R232 ;  /* 0x000020e801007387 */ /* 0x000fe20000100a00 */
[----:B------:R-:W-:Y:S01]  /*7180*/  IMAD R59, R59, UR4, RZ ;  /* 0x000000043b3b7c24 */ /* 0x000fe2000f8e02ff */
[----:B------:R-:W5:Y:S01]  /*7190*/  LDC R248, c[0x0][0x3a0] ;  /* 0x0000e800fff87b82 */ /* 0x000f620000000800 */
[----:B------:R-:W-:Y:S01]  /*71a0*/  IMAD R52, R52, UR4, RZ ;  /* 0x0000000434347c24 */ /* 0x000fe2000f8e02ff */
[----:B------:R-:W-:Y:S01]  /*71b0*/  STL.64 [R1+0x18], R8 ;  /* 0x0000180801007387 */ /* 0x000fe20000100a00 */
[----:B------:R-:W-:Y:S02]  /*71c0*/  IMAD R30, R30, UR4, RZ ;  /* 0x000000041e1e7c24 */ /* 0x000fe4000f8e02ff */
[----:B------:R-:W-:Y:S01]  /*71d0*/  IMAD R28, R28, UR4, RZ ;  /* 0x000000041c1c7c24 */ /* 0x000fe2000f8e02ff */
[----:B------:R1:W-:Y:S01]  /*71e0*/  STL.64 [R1+0xc68], R8 ;  /* 0x000c680801007387 */ /* 0x0003e20000100a00 */
[----:B------:R-:W-:-:S02]  /*71f0*/  IMAD R19, R19, UR4, RZ ;  /* 0x0000000413137c24 */ /* 0x000fc4000f8e02ff */
[----:B------:R-:W-:Y:S01]  /*7200*/  IMAD R13, R13, UR4, RZ ;  /* 0x000000040d0d7c24 */ /* 0x000fe2000f8e02ff */
[----:B------:R-:W-:Y:S01]  /*7210*/  STL.64 [R1+0x10], R230 ;  /* 0x000010e601007387 */ /* 0x000fe20000100a00 */
[----:B------:R-:W-:Y:S02]  /*7220*/  IMAD R4, R4, UR4, RZ ;  /* 0x0000000404047c24 */ /* 0x000fe4000f8e02ff */
[----:B------:R-:W-:Y:S02]  /*7230*/  IMAD R5, R5, UR4, RZ ;  /* 0x0000000405057c24 */ /* 0x000fe4000f8e02ff */
[----:B------:R-:W-:Y:S02]  /*7240*/  IMAD R29, R29, UR4, RZ ;  /* 0x000000041d1d7c24 */ /* 0x000fe4000f8e02ff */
[----:B------:R-:W-:Y:S01]  /*7250*/  IMAD R31, R31, UR4, RZ ;  /* 0x000000041f1f7c24 */ /* 0x000fe2000f8e02ff */
[----:B-1----:R-:W2:Y:S01]  /*7260*/  LDL.64 R8, [R1] ;  /* 0x0000000001087983 */ /* 0x002ea20000100a00 */
[-C--:B------:R-:W-:Y:S01]  /*7270*/  LEA R250, P6, R207, R202.reuse, 0x2 ;  /* 0x000000cacffa7211 */ /* 0x080fe200078c10ff */
[----:B------:R-:W-:Y:S01]  /*7280*/  IMAD R53, R53, UR4, RZ ;  /* 0x0000000435357c24 */ /* 0x000fe2000f8e02ff */
[-C--:B------:R-:W-:Y:S01]  /*7290*/  LEA R228, P1, R211, R202.reuse, 0x2 ;  /* 0x000000cad3e47211 */ /* 0x080fe200078210ff */
[----:B------:R-:W-:Y:S01]  /*72a0*/  IMAD R107, R107, UR4, RZ ;  /* 0x000000046b6b7c24 */ /* 0x000fe2000f8e02ff */
[-C--:B------:R-:W-:Y:S01]  /*72b0*/  LEA R148, P5, R149, R202.reuse, 0x2 ;  /* 0x000000ca95947211 */ /* 0x080fe200078a10ff */
[----:B------:R-:W-:Y:S01]  /*72c0*/  IMAD R137, R137, UR4, RZ ;  /* 0x0000000489897c24 */ /* 0x000fe2000f8e02ff */
[-C--:B------:R-:W-:Y:S01]  /*72d0*/  LEA R162, P4, R163, R202.reuse, 0x2 ;  /* 0x000000caa3a27211 */ /* 0x080fe200078810ff */
[----:B------:R-:W-:Y:S01]  /*72e0*/  IMAD R245, R245, UR4, RZ ;  /* 0x00000004f5f57c24 */ /* 0x000fe2000f8e02ff */
[----:B------:R-:W-:Y:S01]  /*72f0*/  LEA R192, P3, R193, R202, 0x2 ;  /* 0x000000cac1c07211 */ /* 0x000fe200078610ff */
[----:B------:R-:W-:Y:S01]  /*7300*/  IMAD R244, R244, UR4, RZ ;  /* 0x00000004f4f47c24 */ /* 0x000fe2000f8e02ff */
[-C--:B------:R-:W-:Y:S01]  /*7310*/  LEA.HI.X.SX32 R251, R207, R0.reuse, 0x2, P6 ;  /* 0x00000000cffb7211 */ /* 0x080fe200030f16ff */
[----:B------:R-:W-:Y:S01]  /*7320*/  IMAD R243, R243, UR4, RZ ;  /* 0x00000004f3f37c24 */ /* 0x000fe2000f8e02ff */
[----:B------:R-:W-:Y:S01]  /*7330*/  LEA.HI.X.SX32 R229, R211, R0, 0x2, P1 ;  /* 0x00000000d3e57211 */ /* 0x000fe200008f16ff */
[----:B------:R-:W-:Y:S01]  /*7340*/  IMAD R145, R145, UR4, RZ ;  /* 0x0000000491917c24 */ /* 0x000fe2000f8e02ff */
[----:B------:R-:W-:Y:S01]  /*7350*/  LEA R86, P6, R87, R202, 0x2 ;  /* 0x000000ca57567211 */ /* 0x000fe200078c10ff */
[----:B------:R-:W-:Y:S01]  /*7360*/  IMAD R242, R242, UR4, RZ ;  /* 0x00000004f2f27c24 */ /* 0x000fe2000f8e02ff */
[-C--:B------:R-:W-:Y:S01]  /*7370*/  LEA.HI.X.SX32 R149, R149, R0.reuse, 0x2, P5 ;  /* 0x0000000095957211 */ /* 0x080fe200028f16ff */
[----:B------:R-:W-:Y:S01]  /*7380*/  IMAD R203, R203, UR4, RZ ;  /* 0x00000004cbcb7c24 */ /* 0x000fe2000f8e02ff */
[----:B------:R-:W-:-:S02]  /*7390*/  LEA.HI.X.SX32 R163, R163, R0, 0x2, P4 ;  /* 0x00000000a3a37211 */ /* 0x000fc400020f16ff */
[-C--:B------:R-:W-:Y:S02]  /*73a0*/  LEA R196, P2, R197, R202.reuse, 0x2 ;  /* 0x000000cac5c47211 */ /* 0x080fe400078410ff */
[-C--:B------:R-:W-:Y:S02]  /*73b0*/  LEA R218, P1, R205, R202.reuse, 0x2 ;  /* 0x000000cacdda7211 */ /* 0x080fe400078210ff */
[-C--:B------:R-:W-:Y:S02]  /*73c0*/  LEA R92, P5, R93, R202.reuse, 0x2 ;  /* 0x000000ca5d5c7211 */ /* 0x080fe400078a10ff */
[----:B------:R-:W-:Y:S02]  /*73d0*/  LEA R112, P4, R113, R202, 0x2 ;  /* 0x000000ca71707211 */ /* 0x000fe400078810ff */
[----:B------:R-:W-:Y:S02]  /*73e0*/  LEA.HI.X.SX32 R193, R193, R0, 0x2, P3 ;  /* 0x00000000c1c17211 */ /* 0x000fe400018f16ff */
[----:B------:R-:W-:-:S02]  /*73f0*/  LEA R150, P3, R151, R202, 0x2 ;  /* 0x000000ca97967211 */ /* 0x000fc400078610ff */
[-C--:B------:R-:W-:Y:S02]  /*7400*/  LEA.HI.X.SX32 R87, R87, R0.reuse, 0x2, P6 ;  /* 0x0000000057577211 */ /* 0x080fe400030f16ff */
[-C--:B------:R-:W-:Y:S02]  /*7410*/  LEA.HI.X.SX32 R197, R197, R0.reuse, 0x2, P2 ;  /* 0x00000000c5c57211 */ /* 0x080fe400010f16ff */
[----:B------:R-:W-:Y:S02]  /*7420*/  LEA.HI.X.SX32 R219, R205, R0, 0x2, P1 ;  /* 0x00000000cddb7211 */ /* 0x000fe400008f16ff */
[----:B------:R-:W-:Y:S02]  /*7430*/  LEA R36, P6, R37, R202, 0x2 ;  /* 0x000000ca25247211 */ /* 0x000fe400078c10ff */
[-C--:B------:R-:W-:Y:S02]  /*7440*/  LEA.HI.X.SX32 R93, R93, R0.reuse, 0x2, P5 ;  /* 0x000000005d5d7211 */ /* 0x080fe400028f16ff */
        /* <DEDUP_REMOVED lines=8> */
[----:B------:R-:W-:Y:S02]  /*74d0*/  LEA.HI.X.SX32 R27, R27, R0, 0x2, P1 ;  /* 0x000000001b1b7211 */ /* 0x000fe400008f16ff */
[----:B------:R-:W-:Y:S02]  /*74e0*/  LEA R222, P6, R191, R202, 0x2 ;  /* 0x000000cabfde7211 */ /* 0x000fe400078c10ff */
[-C--:B------:R-:W-:Y:S02]  /*74f0*/  LEA.HI.X.SX32 R57, R57, R0.reuse, 0x2, P5 ;  /* 0x0000000039397211 */ /* 0x080fe400028f16ff */
[----:B------:R-:W-:Y:S02]  /*7500*/  LEA.HI.X.SX32 R89, R89, R0, 0x2, P4 ;  /* 0x0000000059597211 */ /* 0x000fe400020f16ff */
[----:B------:R-:W-:-:S02]  /*7510*/  LEA R184, P1, R185, R202, 0x2 ;  /* 0x000000cab9b87211 */ /* 0x000fc400078210ff */
[-C--:B------:R-:W-:Y:S02]  /*7520*/  LEA R34, P5, R35, R202.reuse, 0x2 ;  /* 0x000000ca23227211 */ /* 0x080fe400078a10ff */
[----:B------:R-:W-:Y:S02]  /*7530*/  LEA R80, P4, R81, R202, 0x2 ;  /* 0x000000ca51507211 */ /* 0x000fe400078810ff */
[----:B------:R-:W-:Y:S02]  /*7540*/  LEA.HI.X.SX32 R147, R147, R0, 0x2, P3 ;  /* 0x0000000093937211 */ /* 0x000fe400018f16ff */
[----:B------:R-:W-:Y:S02]  /*7550*/  LEA R94, P3, R95, R202, 0x2 ;  /* 0x000000ca5f5e7211 */ /* 0x000fe400078610ff */
[-C--:B------:R-:W-:Y:S02]  /*7560*/  LEA.HI.X.SX32 R223, R191, R0.reuse, 0x2, P6 ;  /* 0x00000000bfdf7211 */ /* 0x080fe400030f16ff */
[----:B------:R-:W-:-:S02]  /*7570*/  LEA.HI.X.SX32 R185, R185, R0, 0x2, P1 ;  /* 0x00000000b9b97211 */ /* 0x000fc400008f16ff */
[----:B------:R-:W-:Y:S02]  /*7580*/  LEA R76, P6, R77, R202, 0x2 ;  /* 0x000000ca4d4c7211 */ /* 0x000fe400078c10ff */
[-C--:B------:R-:W-:Y:S02]  /*7590*/  LEA.HI.X.SX32 R35, R35, R0.reuse, 0x2, P5 ;  /* 0x0000000023237211 */ /* 0x080fe400028f16ff */
[----:B------:R-:W-:Y:S02]  /*75a0*/  LEA.HI.X.SX32 R81, R81, R0, 0x2, P4 ;  /* 0x0000000051517211 */ /* 0x000fe400020f16ff */
[-C--:B------:R-:W-:Y:S02]  /*75b0*/  LEA R156, P1, R157, R202.reuse, 0x2 ;  /* 0x000000ca9d9c7211 */ /* 0x080fe400078210ff */
[-C--:B------:R-:W-:Y:S02]  /*75c0*/  LEA R224, P5, R189, R202.reuse, 0x2 ;  /* 0x000000cabde07211 */ /* 0x080fe400078a10ff */
[----:B------:R-:W-:-:S02]  /*75d0*/  LEA R62, P4, R63, R202, 0x2 ;  /* 0x000000ca3f3e7211 */ /* 0x000fc400078810ff */
[----:B------:R-:W-:Y:S02]  /*75e0*/  LEA.HI.X.SX32 R95, R95, R0, 0x2, P3 ;  /* 0x000000005f5f7211 */ /* 0x000fe400018f16ff */
[----:B------:R-:W-:Y:S02]  /*75f0*/  LEA R66, P3, R67, R202, 0x2 ;  /* 0x000000ca43427211 */ /* 0x000fe400078610ff */
[-C--:B------:R-:W-:Y:S02]  /*7600*/  LEA.HI.X.SX32 R77, R77, R0.reuse, 0x2, P6 ;  /* 0x000000004d4d7211 */ /* 0x080fe400030f16ff */
[----:B------:R-:W-:Y:S02]  /*7610*/  LEA.HI.X.SX32 R157, R157, R0, 0x2, P1 ;  /* 0x000000009d9d7211 */ /* 0x000fe400008f16ff */
[----:B------:R-:W-:Y:S02]  /*7620*/  LEA R206, P6, R187, R202, 0x2 ;  /* 0x000000cabbce7211 */ /* 0x000fe400078c10ff */
[----:B------:R-:W-:-:S02]  /*7630*/  LEA.HI.X.SX32 R225, R189, R0, 0x2, P5 ;  /* 0x00000000bde17211 */ /* 0x000fc400028f16ff */
[----:B------:R-:W-:Y:S02]  /*7640*/  LEA.HI.X.SX32 R63, R63, R0, 0x2, P4 ;  /* 0x000000003f3f7211 */ /* 0x000fe400020f16ff */
[-C--:B------:R-:W-:Y:S02]  /*7650*/  LEA R116, P1, R117, R202.reuse, 0x2 ;  /* 0x000000ca75747211 */ /* 0x080fe400078210ff */
[----:B------:R-:W-:Y:S02]  /*7660*/  LEA R46, P5, R47, R202, 0x2 ;  /* 0x000000ca2f2e7211 */ /* 0x000fe400078a10ff */
[----:B------:R-:W-:Y:S02]  /*7670*/  LEA.HI.X.SX32 R67, R67, R0, 0x2, P3 ;  /* 0x0000000043437211 */ /* 0x000fe400018f16ff */
[----:B------:R-:W-:Y:S02]  /*7680*/  LEA R44, P3, R45, R202, 0x2 ;  /* 0x000000ca2d2c7211 */ /* 0x000fe400078610ff */
[-C--:B------:R-:W-:Y:S01]  /*7690*/  LEA.HI.X.SX32 R207, R187, R0.reuse, 0x2, P6 ;  /* 0x00000000bbcf7211 */ /* 0x080fe200030f16ff */
[----:B------:R1:W-:Y:S01]  /*76a0*/  STL.64 [R1+0x8], R228 ;  /* 0x000008e401007387 */ /* 0x0003e20000100a00 */
[----:B------:R-:W-:-:S02]  /*76b0*/  LEA.HI.X.SX32 R117, R117, R0, 0x2, P1 ;  /* 0x0000000075757211 */ /* 0x000fc400008f16ff */
[----:B------:R-:W-:Y:S02]  /*76c0*/  LEA R6, P6, R7, R202, 0x2 ;  /* 0x000000ca07067211 */ /* 0x000fe400078c10ff */
[----:B------:R-:W-:Y:S02]  /*76d0*/  LEA.HI.X.SX32 R47, R47, R0, 0x2, P5 ;  /* 0x000000002f2f7211 */ /* 0x000fe400028f16ff */
[-C--:B------:R-:W-:Y:S02]  /*76e0*/  LEA R140, P1, R141, R202.reuse, 0x2 ;  /* 0x000000ca8d8c7211 */ /* 0x080fe400078210ff */
[----:B------:R-:W-:Y:S02]  /*76f0*/  LEA R176, P5, R177, R202, 0x2 ;  /* 0x000000cab1b07211 */ /* 0x000fe400078a10ff */
[----:B------:R-:W-:Y:S02]  /*7700*/  LEA.HI.X.SX32 R45, R45, R0, 0x2, P3 ;  /* 0x000000002d2d7211 */ /* 0x000fe400018f16ff */
[----:B-1----:R-:W-:-:S02]  /*7710*/  LEA R228, P3, R173, R202, 0x2 ;  /* 0x000000caade47211 */ /* 0x002fc400078610ff */
[-C--:B------:R-:W-:Y:S02]  /*7720*/  LEA.HI.X.SX32 R7, R7, R0.reuse, 0x2, P6 ;  /* 0x0000000007077211 */ /* 0x080fe400030f16ff */
[----:B------:R-:W-:Y:S02]  /*7730*/  LEA.HI.X.SX32 R141, R141, R0, 0x2, P1 ;  /* 0x000000008d8d7211 */ /* 0x000fe400008f16ff */
[----:B------:R-:W-:Y:S02]  /*7740*/  LEA R120, P6, R121, R202, 0x2 ;  /* 0x000000ca79787211 */ /* 0x000fe400078c10ff */
[----:B------:R-:W-:Y:S02]  /*7750*/  LEA.HI.X.SX32 R177, R177, R0, 0x2, P5 ;  /* 0x00000000b1b17211 */ /* 0x000fe400028f16ff */
[-C--:B------:R-:W-:Y:S02]  /*7760*/  LEA R90, P1, R91, R202.reuse, 0x2 ;  /* 0x000000ca5b5a7211 */ /* 0x080fe400078210ff */
[----:B------:R-:W-:-:S02]  /*7770*/  LEA R182, P5, R171, R202, 0x2 ;  /* 0x000000caabb67211 */ /* 0x000fc400078a10ff */
[----:B------:R-:W-:Y:S02]  /*7780*/  LEA.HI.X.SX32 R229, R173, R0, 0x2, P3 ;  /* 0x00000000ade57211 */ /* 0x000fe400018f16ff */
[----:B------:R-:W-:Y:S02]  /*7790*/  LEA R22, P3, R23, R202, 0x2 ;  /* 0x000000ca17167211 */ /* 0x000fe400078610ff */
[-C--:B------:R-:W-:Y:S02]  /*77a0*/  LEA.HI.X.SX32 R121, R121, R0.reuse, 0x2, P6 ;  /* 0x0000000079797211 */ /* 0x080fe400030f16ff */
        /* <DEDUP_REMOVED lines=15> */
[-C--:B------:R-:W-:Y:S02]  /*78a0*/  LEA.HI.X.SX32 R41, R41, R0.reuse, 0x2, P6 ;  /* 0x0000000029297211 */ /* 0x080fe400030f16ff */
[----:B------:R-:W-:Y:S02]  /*78b0*/  LEA.HI.X.SX32 R25, R25, R0, 0x2, P1 ;  /* 0x0000000019197211 */ /* 0x000fe400008f16ff */
[-C--:B------:R-:W-:Y:S02]  /*78c0*/  LEA R236, P6, R111, R202.reuse, 0x2 ;  /* 0x000000ca6fec7211 */ /* 0x080fe400078c10ff */
[----:B------:R-:W-:Y:S02]  /*78d0*/  LEA R216, P1, R115, R202, 0x2 ;  /* 0x000000ca73d87211 */ /* 0x000fe400078210ff */
[-C--:B------:R-:W-:Y:S02]  /*78e0*/  LEA.HI.X.SX32 R237, R111, R0.reuse, 0x2, P6 ;  /* 0x000000006fed7211 */ /* 0x080fe400030f16ff */
[----:B------:R-:W-:-:S02]  /*78f0*/  LEA.HI.X.SX32 R217, R115, R0, 0x2, P1 ;  /* 0x0000000073d97211 */ /* 0x000fc400008f16ff */
[-C--:B------:R-:W-:Y:S02]  /*7900*/  LEA R16, P6, R17, R202.reuse, 0x2 ;  /* 0x000000ca11107211 */ /* 0x080fe400078c10ff */
[----:B------:R-:W-:Y:S02]  /*7910*/  LEA R164, P1, R85, R202, 0x2 ;  /* 0x000000ca55a47211 */ /* 0x000fe400078210ff */
[----:B------:R-:W-:Y:S02]  /*7920*/  LEA.HI.X.SX32 R17, R17, R0, 0x2, P6 ;  /* 0x0000000011117211 */ /* 0x000fe400030f16ff */
[----:B------:R-:W-:-:S04]  /*7930*/  LEA R210, P6, R39, R202, 0x2 ;  /* 0x000000ca27d27211 */ /* 0x000fc800078c10ff */
[----:B------:R-:W-:Y:S02]  /*7940*/  LEA.HI.X.SX32 R211, R39, R0, 0x2, P6 ;  /* 0x0000000027d37211 */ /* 0x000fe400030f16ff */
[----:B------:R-:W-:-:S04]  /*7950*/  LEA R172, P6, R30, R202, 0x2 ;  /* 0x000000ca1eac7211 */ /* 0x000fc800078c10ff */
[----:B------:R-:W-:Y:S02]  /*7960*/  LEA.HI.X.SX32 R173, R30, R0, 0x2, P6 ;  /* 0x000000001ead7211 */ /* 0x000fe400030f16ff */
[----:B------:R-:W-:-:S04]  /*7970*/  LEA R142, P6, R31, R202, 0x2 ;  /* 0x000000ca1f8e7211 */ /* 0x000fc800078c10ff */
[----:B------:R-:W-:Y:S02]  /*7980*/  LEA.HI.X.SX32 R143, R31, R0, 0x2, P6 ;  /* 0x000000001f8f7211 */ /* 0x000fe400030f16ff */
[----:B------:R-:W-:Y:S02]  /*7990*/  LEA R144, P6, R145, R202, 0x2 ;  /* 0x000000ca91907211 */ /* 0x000fe400078c10ff */
[----:B--2---:R-:W-:Y:S02]  /*79a0*/  LEA.HI.X.SX32 R9, R209, R0, 0x2, P0 ;  /* 0x00000000d1097211 */ /* 0x004fe400000f16ff */
[----:B------:R-:W-:-:S04]  /*79b0*/  LEA R54, P0, R55, R202, 0x2 ;  /* 0x000000ca37367211 */ /* 0x000fc800078010ff */
        /* <DEDUP_REMOVED lines=9> */
[----:B------:R-:W-:Y:S01]  /*7a50*/  LEA R168, P2, R169, R202, 0x2 ;  /* 0x000000caa9a87211 */ /* 0x000fe200078410ff */
[----:B------:R-:W-:Y:S01]  /*7a60*/  IMAD.MOV.U32 R8, RZ, RZ, R226 ;  /* 0x000000ffff087224 */ /* 0x000fe200078e00e2 */
[-C--:B------:R-:W-:Y:S02]  /*7a70*/  LEA.HI.X.SX32 R179, R179, R0.reuse, 0x2, P0 ;  /* 0x00000000b3b37211 */ /* 0x080fe400000f16ff */
[----:B------:R-:W-:-:S02]  /*7a80*/  LEA.HI.X.SX32 R169, R169, R0, 0x2, P2 ;  /* 0x00000000a9a97211 */ /* 0x000fc400010f16ff */
[-C--:B------:R-:W-:Y:S02]  /*7a90*/  LEA R158, P0, R159, R202.reuse, 0x2 ;  /* 0x000000ca9f9e7211 */ /* 0x080fe400078010ff */
[-C--:B------:R-:W-:Y:S02]  /*7aa0*/  LEA R100, P2, R101, R202.reuse, 0x2 ;  /* 0x000000ca65647211 */ /* 0x080fe400078410ff */
[----:B------:R-:W-:Y:S02]  /*7ab0*/  LEA R226, P4, R183, R202, 0x2 ;  /* 0x000000cab7e27211 */ /* 0x000fe400078810ff */
[-C--:B------:R-:W-:Y:S02]  /*7ac0*/  LEA.HI.X.SX32 R159, R159, R0.reuse, 0x2, P0 ;  /* 0x000000009f9f7211 */ /* 0x080fe400000f16ff */
[----:B------:R-:W-:Y:S02]  /*7ad0*/  LEA.HI.X.SX32 R101, R101, R0, 0x2, P2 ;  /* 0x0000000065657211 */ /* 0x000fe400010f16ff */
[----:B------:R-:W-:-:S02]  /*7ae0*/  LEA R126, P0, R127, R202, 0x2 ;  /* 0x000000ca7f7e7211 */ /* 0x000fc400078010ff */
[----:B------:R-:W-:Y:S02]  /*7af0*/  LEA.HI.X.SX32 R227, R183, R0, 0x2, P4 ;  /* 0x00000000b7e37211 */ /* 0x000fe400020f16ff */
        /* <DEDUP_REMOVED lines=11> */
[-C--:B------:R-:W-:Y:S02]  /*7bb0*/  LEA.HI.X.SX32 R183, R171, R0.reuse, 0x2, P5 ;  /* 0x00000000abb77211 */ /* 0x080fe400028f16ff */
[----:B------:R-:W-:Y:S02]  /*7bc0*/  LEA.HI.X.SX32 R187, R167, R0, 0x2, P4 ;  /* 0x00000000a7bb7211 */ /* 0x000fe400020f16ff */
[-C--:B------:R-:W-:Y:S02]  /*7bd0*/  LEA R230, P2, R165, R202.reuse, 0x2 ;  /* 0x000000caa5e67211 */ /* 0x080fe400078410ff */
[-C--:B------:R-:W-:Y:S02]  /*7be0*/  LEA R152, P5, R153, R202.reuse, 0x2 ;  /* 0x000000ca99987211 */ /* 0x080fe400078a10ff */
[----:B------:R-:W-:Y:S02]  /*7bf0*/  LEA R198, P4, R161, R202, 0x2 ;  /* 0x000000caa1c67211 */ /* 0x000fe400078810ff */
[----:B------:R-:W-:-:S02]  /*7c00*/  LEA.HI.X.SX32 R65, R65, R0, 0x2, P0 ;  /* 0x0000000041417211 */ /* 0x000fc400000f16ff */
[----:B------:R-:W-:Y:S02]  /*7c10*/  LEA.HI.X.SX32 R231, R165, R0, 0x2, P2 ;  /* 0x00000000a5e77211 */ /* 0x000fe400010f16ff */
[----:B------:R-:W-:Y:S02]  /*7c20*/  LEA R50, P0, R51, R202, 0x2 ;  /* 0x000000ca33327211 */ /* 0x000fe400078010ff */
[-C--:B------:R-:W-:Y:S02]  /*7c30*/  LEA.HI.X.SX32 R153, R153, R0.reuse, 0x2, P5 ;  /* 0x0000000099997211 */ /* 0x080fe400028f16ff */
[----:B------:R-:W-:Y:S02]  /*7c40*/  LEA.HI.X.SX32 R199, R161, R0, 0x2, P4 ;  /* 0x00000000a1c77211 */ /* 0x000fe400020f16ff */
[-C--:B------:R-:W-:Y:S02]  /*7c50*/  LEA R14, P2, R15, R202.reuse, 0x2 ;  /* 0x000000ca0f0e7211 */ /* 0x080fe400078410ff */
[----:B------:R-:W-:-:S02]  /*7c60*/  LEA R130, P5, R131, R202, 0x2 ;  /* 0x000000ca83827211 */ /* 0x000fc400078a10ff */
[----:B------:R-:W-:Y:S02]  /*7c70*/  LEA R124, P4, R125, R202, 0x2 ;  /* 0x000000ca7d7c7211 */ /* 0x000fe400078810ff */
[-C--:B------:R-:W-:Y:S02]  /*7c80*/  LEA.HI.X.SX32 R51, R51, R0.reuse, 0x2, P0 ;  /* 0x0000000033337211 */ /* 0x080fe400000f16ff */
[----:B------:R-:W-:Y:S02]  /*7c90*/  LEA.HI.X.SX32 R15, R15, R0, 0x2, P2 ;  /* 0x000000000f0f7211 */ /* 0x000fe400010f16ff */
[----:B------:R-:W-:Y:S02]  /*7ca0*/  LEA R234, P0, R133, R202, 0x2 ;  /* 0x000000ca85ea7211 */ /* 0x000fe400078010ff */
[-C--:B------:R-:W-:Y:S02]  /*7cb0*/  LEA.HI.X.SX32 R131, R131, R0.reuse, 0x2, P5 ;  /* 0x0000000083837211 */ /* 0x080fe400028f16ff */
[----:B------:R-:W-:-:S02]  /*7cc0*/  LEA.HI.X.SX32 R125, R125, R0, 0x2, P4 ;  /* 0x000000007d7d7211 */ /* 0x000fc400020f16ff */
[-C--:B------:R-:W-:Y:S02]  /*7cd0*/  LEA R180, P2, R135, R202.reuse, 0x2 ;  /* 0x000000ca87b47211 */ /* 0x080fe400078410ff */
[-C--:B------:R-:W-:Y:S02]  /*7ce0*/  LEA R68, P5, R69, R202.reuse, 0x2 ;  /* 0x000000ca45447211 */ /* 0x080fe400078a10ff */
[----:B------:R-:W-:Y:S02]  /*7cf0*/  LEA R96, P4, R97, R202, 0x2 ;  /* 0x000000ca61607211 */ /* 0x000fe400078810ff */
[----:B------:R-:W-:Y:S02]  /*7d00*/  LEA.HI.X.SX32 R167, R139, R0, 0x2, P3 ;  /* 0x000000008ba77211 */ /* 0x000fe400018f16ff */
        /* <DEDUP_REMOVED lines=9> */
[----:B------:R-:W-:Y:S02]  /*7da0*/  LEA.HI.X.SX32 R135, R129, R0, 0x2, P3 ;  /* 0x0000000081877211 */ /* 0x000fe400018f16ff */
        /* <DEDUP_REMOVED lines=10> */
[----:B------:R-:W-:Y:S02]  /*7e50*/  LEA R114, P3, R83, R202, 0x2 ;  /* 0x000000ca53727211 */ /* 0x000fe400078610ff */
[-C--:B------:R-:W-:Y:S02]  /*7e60*/  LEA.HI.X.SX32 R195, R49, R0.reuse, 0x2, P0 ;  /* 0x0000000031c37211 */ /* 0x080fe400000f16ff */
[-C--:B------:R-:W-:Y:S02]  /*7e70*/  LEA.HI.X.SX32 R129, R105, R0.reuse, 0x2, P2 ;  /* 0x0000000069817211 */ /* 0x080fe400010f16ff */
[-C--:B------:R-:W-:Y:S02]  /*7e80*/  LEA.HI.X.SX32 R165, R85, R0.reuse, 0x2, P1 ;  /* 0x0000000055a57211 */ /* 0x080fe400008f16ff */
[-C--:B------:R-:W-:Y:S02]  /*7e90*/  LEA.HI.X.SX32 R11, R11, R0.reuse, 0x2, P5 ;  /* 0x000000000b0b7211 */ /* 0x080fe400028f16ff */
[----:B------:R-:W-:-:S02]  /*7ea0*/  LEA.HI.X.SX32 R49, R38, R0, 0x2, P4 ;  /* 0x0000000026317211 */ /* 0x000fc400020f16ff */
[-C--:B------:R-:W-:Y:S02]  /*7eb0*/  LEA R104, P2, R72, R202.reuse, 0x2 ;  /* 0x000000ca48687211 */ /* 0x080fe400078410ff */
[-C--:B------:R-:W-:Y:S02]  /*7ec0*/  LEA R160, P1, R82, R202.reuse, 0x2 ;  /* 0x000000ca52a07211 */ /* 0x080fe400078210ff */
        /* <DEDUP_REMOVED lines=43> */
[-C--:B------:R-:W-:Y:S01]  /*8180*/  LEA.HI.X.SX32 R145, R145, R0.reuse, 0x2, P6 ;  /* 0x0000000091917211 */ /* 0x080fe200030f16ff */
[----:B------:R1:W-:Y:S01]  /*8190*/  STL.64 [R1+0xc70], R250 ;  /* 0x000c70fa01007387 */ /* 0x0003e20000100a00 */
[-C--:B------:R-:W-:Y:S01]  /*81a0*/  LEA.HI.X.SX32 R107, R243, R0.reuse, 0x2, P0 ;  /* 0x00000000f36b7211 */ /* 0x080fe200000f16ff */
[----:B------:R-:W-:Y:S01]  /*81b0*/  UMOV UR4, 0x400 ;  /* 0x0000040000047882 */ /* 0x000fe20000000000 */
[----:B------:R-:W-:-:S02]  /*81c0*/  LEA.HI.X.SX32 R137, R242, R0, 0x2, P5 ;  /* 0x00000000f2897211 */ /* 0x000fc400028f16ff */
[-C--:B------:R-:W-:Y:S02]  /*81d0*/  LEA.HI.X.SX32 R213, R213, R0.reuse, 0x2, P4 ;  /* 0x00000000d5d57211 */ /* 0x080fe400020f16ff */
[----:B------:R-:W-:Y:S01]  /*81e0*/  LEA.HI.X.SX32 R203, R203, R0, 0x2, P3 ;  /* 0x00000000cbcb7211 */ /* 0x000fe200018f16ff */
[C---:B------:R-:W-:Y:S01]  /*81f0*/  VIADD R0, R2.reuse, 0xfffffff3 ;  /* 0xfffffff302007836 */ /* 0x040fe20000000000 */
[C---:B------:R-:W-:Y:S01]  /*8200*/  IADD3 R5, PT, PT, R2.reuse, -0x5, RZ ;  /* 0xfffffffb02057810 */ /* 0x040fe20007ffe0ff */
[----:B------:R-:W-:Y:S01]  /*8210*/  VIADD R4, R2, 0xfffffff7 ;  /* 0xfffffff702047836 */ /* 0x000fe20000000000 */
[----:B------:R-:W2:Y:S02]  /*8220*/  LDC R244, c[0x0][0x3a0] ;  /* 0x0000e800fff47b82 */ /* 0x000ea40000000800 */
[----:B------:R-:W-:Y:S02]  /*8230*/  ISETP.GE.U32.AND P2, PT, R5, 0x7fffffbc, PT ;  /* 0x7fffffbc0500780c */ /* 0x000fe40003f46070 */
[----:B------:R-:W-:Y:S01]  /*8240*/  ISETP.GE.U32.AND P0, PT, R0, 0x7fffffb4, PT ;  /* 0x7fffffb40000780c */ /* 0x000fe20003f06070 */
[----:B------:R-:W-:-:S03]  /*8250*/  IMAD R0, R240, R3, RZ ;  /* 0x00000003f0007224 */ /* 0x000fc600078e02ff */
[----:B------:R-:W2:Y:S01]  /*8260*/  LDC R5, c[0x0][0x3a0] ;  /* 0x0000e800ff057b82 */ /* 0x000ea20000000800 */
[----:B------:R-:W-:Y:S01]  /*8270*/  VIADD R242, R2, 0xffffffff ;  /* 0xffffffff02f27836 */ /* 0x000fe20000000000 */
[----:B------:R-:W-:Y:S01]  /*8280*/  LEA R240, P3, R0, UR8, 0x2 ;  /* 0x0000000800f07c11 */ /* 0x000fe2000f8610ff */
[----:B------:R-:W-:Y:S01]  /*8290*/  IMAD R3, R241, R3, RZ ;  /* 0x00000003f1037224 */ /* 0x000fe200078e02ff */
[----:B-1----:R-:W-:Y:S02]  /*82a0*/  LOP3.LUT R251, R249, 0x3f, RZ, 0xc0, !PT ;  /* 0x0000003ff9fb7812 */ /* 0x002fe400078ec0ff */
[----:B------:R-:W-:Y:S02]  /*82b0*/  ISETP.GE.U32.AND P5, PT, R242, 0x7fffffc0, PT ;  /* 0x7fffffc0f200780c */ /* 0x000fe40003fa6070 */
[----:B------:R-:W-:Y:S01]  /*82c0*/  LEA.HI.X.SX32 R241, R0, UR9, 0x2, P3 ;  /* 0x0000000900f17c11 */ /* 0x000fe200098f16ff */
[----:B------:R-:W-:Y:S01]  /*82d0*/  VIADD R0, R2, 0xfffffffa ;  /* 0xfffffffa02007836 */ /* 0x000fe20000000000 */
[C---:B------:R-:W-:Y:S01]  /*82e0*/  LEA R242, P3, R3.reuse, UR8, 0x2 ;  /* 0x0000000803f27c11 */ /* 0x040fe2000f8610ff */
[----:B------:R-:W-:Y:S01]  /*82f0*/  STL [R1+0x4], R9 ;  /* 0x0000040901007387 */ /* 0x000fe20000100800 */
[----:B------:R-:W-:Y:S01]  /*8300*/  ULEA UR4, UR5, UR4, 0x18 ;  /* 0x0000000405047291 */ /* 0x000fe2000f8ec0ff */
[----:B------:R-:W-:Y:S01]  /*8310*/  ISETP.GE.U32.AND P1, PT, R4, 0x7fffffb8, PT ;  /* 0x7fffffb80400780c */ /* 0x000fe20003f26070 */
[----:B------:R-:W1:Y:S01]  /*8320*/  LDC R245, c[0x0][0x3a0] ;  /* 0x0000e800fff57b82 */ /* 0x000e620000000800 */
[----:B------:R4:W-:Y:S01]  /*8330*/  STL.64 [R1+0xc78], R8 ;  /* 0x000c780801007387 */ /* 0x0009e20000100a00 */
[----:B------:R-:W-:Y:S01]  /*8340*/  LEA.HI.X.SX32 R243, R3, UR9, 0x2, P3 ;  /* 0x0000000903f37c11 */ /* 0x000fe200098f16ff */
[----:B------:R-:W1:Y:S01]  /*8350*/  LDCU UR5, c[0x0][0x3a0] ;  /* 0x00007400ff0577ac */ /* 0x000e620008000800 */
[----:B------:R-:W-:Y:S01]  /*8360*/  ISETP.GE.U32.AND P3, PT, R0, 0x7fffffbb, PT ;  /* 0x7fffffbb0000780c */ /* 0x000fe20003f66070 */
[----:B---3--:R-:W-:Y:S01]  /*8370*/  IMAD.SHL.U32 R0, R238, 0x4, RZ ;  /* 0x00000004ee007824 */ /* 0x008fe200078e00ff */
[----:B------:R3:W-:Y:S01]  /*8380*/  STL.64 [R1+0xc80], R148 ;  /* 0x000c809401007387 */ /* 0x0007e20000100a00 */
[----:B------:R-:W-:Y:S01]  /*8390*/  IADD3 R4, PT, PT, R2, -0x2, RZ ;  /* 0xfffffffe02047810 */ /* 0x000fe20007ffe0ff */
[----:B------:R-:W1:Y:S01]  /*83a0*/  LDC R249, c[0x0][0x3a0] ;  /* 0x0000e800fff97b82 */ /* 0x000e620000000800 */
[----:B----4-:R-:W-:Y:S01]  /*83b0*/  IMAD.SHL.U32 R8, R251, 0x4, RZ ;  /* 0x00000004fb087824 */ /* 0x010fe200078e00ff */
[----:B------:R4:W-:Y:S04]  /*83c0*/  STL.64 [R1+0xc88], R162 ;  /* 0x000c88a201007387 */ /* 0x0009e80000100a00 */
[----:B------:R-:W-:Y:S01]  /*83d0*/  IADD3 R3, PT, PT, R8, UR4, RZ ;  /* 0x0000000408037c10 */ /* 0x000fe2000fffe0ff */
[----:B---3--:R-:W-:Y:S01]  /*83e0*/  IMAD.WIDE R148, R0, 0x4, R242 ;  /* 0x0000000400947825 */ /* 0x008fe200078e02f2 */
[----:B------:R-:W-:-:S03]  /*83f0*/  ISETP.GE.U32.AND P4, PT, R4, 0x7fffffbf, PT ;  /* 0x7fffffbf0400780c */ /* 0x000fc60003f86070 */
[----:B------:R-:W-:Y:S01]  /*8400*/  @!PT LDS RZ, [RZ] ;  /* 0x00000000fffff984 */ /* 0x000fe20000000800 */
[----:B------:R-:W-:Y:S01]  /*8410*/  @!PT LDS RZ, [RZ] ;  /* 0x00000000fffff984 */ /* 0x000fe20000000800 */
[----:B------:R-:W-:Y:S01]  /*8420*/  @!PT LDS RZ, [RZ] ;  /* 0x00000000fffff984 */ /* 0x000fe20000000800 */
[----:B------:R-:W-:Y:S01]  /*8430*/  LDGSTS.E [R3], desc[UR28][R240.64], !P5 ;  /* 0x00000000f0037fae */ /* 0x000fe2000e9a101c */
[----:B----4-:R-:W-:Y:S01]  /*8440*/  IMAD.WIDE R162, R0, 0x4, R240 ;  /* 0x0000000400a27825 */ /* 0x010fe200078e02f0 */
[----:B--2---:R-:W-:Y:S02]  /*8450*/  IADD3 R0, PT, PT, R5, -0x11, RZ ;  /* 0xffffffef05007810 */ /* 0x004fe40007ffe0ff */
[----:B------:R-:W-:Y:S01]  /*8460*/  LDGSTS.E [R3+0x100], desc[UR28][R242.64], !P5 ;  /* 0x00100000f2037fae */ /* 0x000fe2000e9a101c */
[----:B------:R-:W-:-:S03]  /*8470*/  VIADD R4, R2, 0xfffffff6 ;  /* 0xfffffff602047836 */ /* 0x000fc60000000000 */
[----:B------:R2:W-:Y:S04]  /*8480*/  LDGSTS.E [R3+0x800], desc[UR28][R162.64], !P2 ;  /* 0x00800000a2037fae */ /* 0x0005e8000d1a101c */
[----:B------:R3:W-:Y:S01]  /*8490*/  LDGSTS.E [R3+0x900], desc[UR28][R148.64], !P2 ;  /* 0x0090000094037fae */ /* 0x0007e2000d1a101c */
[----:B------:R-:W-:Y:S01]  /*84a0*/  ISETP.GE.U32.AND P2, PT, R0, 0x7fffffb0, PT ;  /* 0x7fffffb00000780c */ /* 0x000fe20003f46070 */
[----:B------:R-:W-:Y:S01]  /*84b0*/  IMAD.SHL.U32 R0, R238, 0x8, RZ ;  /* 0x00000008ee007824 */ /* 0x000fe200078e00ff */
[----:B------:R-:W-:Y:S01]  /*84c0*/  ISETP.GE.U32.AND P5, PT, R4, 0x7fffffb7, PT ;  /* 0x7fffffb70400780c */ /* 0x000fe20003fa6070 */
[----:B------:R4:W-:Y:S01]  /*84d0*/  STL.64 [R1+0xc90], R192 ;  /* 0x000c90c001007387 */ /* 0x0009e20000100a00 */
[----:B------:R-:W-:-:S03]  /*84e0*/  IMAD R4, R238, 0xc, RZ ;  /* 0x0000000cee047824 */ /* 0x000fc600078e02ff */
[----:B------:R1:W-:Y:S04]  /*84f0*/  STL.64 [R1+0xc98], R196 ;  /* 0x000c98c401007387 */ /* 0x0003e80000100a00 */
[----:B------:R-:W-:Y:S01]  /*8500*/  STL.64 [R1+0xca0], R218 ;  /* 0x000ca0da01007387 */ /* 0x000fe20000100a00 */
[----:B------:R-:W-:-:S03]  /*8510*/  IMAD.SHL.U32 R5, R238, 0x10, RZ ;  /* 0x00000010ee057824 */ /* 0x000fc600078e00ff */
[----:B------:R2:W-:Y:S01]  /*8520*/  STL.64 [R1+0x298], R162 ;  /* 0x000298a201007387 */ /* 0x0005e20000100a00 */
[----:B----4-:R-:W-:-:S04]  /*8530*/  IMAD.WIDE R192, R0, 0x4, R242 ;  /* 0x0000000400c07825 */ /* 0x010fc800078e02f2 */
[--C-:B-1----:R-:W-:Y:S01]  /*8540*/  IMAD.WIDE R196, R0, 0x4, R240.reuse ;  /* 0x0000000400c47825 */ /* 0x102fe200078e02f0 */
[----:B------:R3:W-:Y:S03]  /*8550*/  STL.64 [R1+0x290], R148 ;  /* 0x0002909401007387 */ /* 0x0007e60000100a00 */
[----:B--2---:R-:W-:Y:S01]  /*8560*/  IMAD.WIDE R162, R4, 0x4, R240 ;  /* 0x0000000404a27825 */ /* 0x004fe200078e02f0 */
[----:B------:R-:W-:Y:S01]  /*8570*/  STL.64 [R1+0x278], R196 ;  /* 0x000278c401007387 */ /* 0x000fe20000100a00 */
[----:B------:R-:W-:-:S03]  /*8580*/  IADD3 R244, PT, PT, R244, -0x15, RZ ;  /* 0xffffffebf4f47810 */ /* 0x000fc60007ffe0ff */
[----:B------:R-:W-:Y:S01]  /*8590*/  LDGSTS.E [R3+0x1000], desc[UR28][R196.64], !P1 ;  /* 0x01000000c4037fae */ /* 0x000fe2000c9a101c */
[----:B---3--:R-:W-:-:S03]  /*85a0*/  IMAD.WIDE R148, R4, 0x4, R242 ;  /* 0x0000000404947825 */ /* 0x008fc600078e02f2 */
[----:B------:R-:W-:Y:S04]  /*85b0*/  STL.64 [R1+0x270], R192 ;  /* 0x000270c001007387 */ /* 0x000fe80000100a00 */
[----:B------:R-:W-:Y:S01]  /*85c0*/  LDGSTS.E [R3+0x1100], desc[UR28][R192.64], !P1 ;  /* 0x01100000c0037fae */ /* 0x000fe2000c9a101c */
[----:B------:R-:W-:-:S03]  /*85d0*/  VIADD R0, R245, 0xffffffe7 ;  /* 0xffffffe7f5007836 */ /* 0x000fc60000000000 */
[----:B------:R1:W-:Y:S01]  /*85e0*/  STL.64 [R1+0x258], R162 ;  /* 0x000258a201007387 */ /* 0x0003e20000100a00 */
[----:B------:R-:W-:Y:S01]  /*85f0*/  ISETP.GE.U32.AND P1, PT, R244, 0x7fffffac, PT ;  /* 0x7fffffacf400780c */ /* 0x000fe20003f26070 */
[----:B------:R-:W-:Y:S01]  /*8600*/  VIADD R4, R246, 0xffffffe3 ;  /* 0xffffffe3f6047836 */ /* 0x000fe20000000000 */
[----:B------:R-:W2:Y:S01]  /*8610*/  LDC R244, c[0x0][0x3a0] ;  /* 0x0000e800fff47b82 */ /* 0x000ea20000000800 */
[----:B------:R1:W-:Y:S04]  /*8620*/  LDGSTS.E [R3+0x1800], desc[UR28][R162.64], !P0 ;  /* 0x01800000a2037fae */ /* 0x0003e8000c1a101c */
[----:B------:R3:W-:Y:S03]  /*8630*/  STL.64 [R1+0x250], R148 ;  /* 0x0002509401007387 */ /* 0x0007e60000100a00 */
[----:B------:R-:W4:Y:S01]  /*8640*/  LDC R245, c[0x0][0x3a0] ;  /* 0x0000e800fff57b82 */ /* 0x000f220000000800 */
[----:B------:R3:W-:Y:S01]  /*8650*/  LDGSTS.E [R3+0x1900], desc[UR28][R148.64], !P0 ;  /* 0x0190000094037fae */ /* 0x0007e2000c1a101c */
[----:B-1----:R-:W-:Y:S01]  /*8660*/  IMAD.WIDE R162, R5, 0x4, R240 ;  /* 0x0000000405a27825 */ /* 0x002fe200078e02f0 */
[----:B------:R-:W-:-:S05]  /*8670*/  ISETP.GE.U32.AND P0, PT, R0, 0x7fffffa8, PT ;  /* 0x7fffffa80000780c */ /* 0x000fca0003f06070 */
[----:B------:R-:W1:Y:S01]  /*8680*/  LDC R246, c[0x0][0x3a0] ;  /* 0x0000e800fff67b82 */ /* 0x000e620000000800 */
[----:B---3--:R-:W-:Y:S01]  /*8690*/  IMAD.WIDE R148, R5, 0x4, R242 ;  /* 0x0000000405947825 */ /* 0x008fe200078e02f2 */
[----:B------:R3:W-:Y:S06]  /*86a0*/  LDGSTS.E [R3+0x2000], desc[UR28][R162.64], !P2 ;  /* 0x02000000a2037fae */ /* 0x0007ec000d1a101c */
[----:B------:R-:W1:Y:S01]  /*86b0*/  LDC R5, c[0x0][0x3a0] ;  /* 0x0000e800ff057b82 */ /* 0x000e620000000800 */
[----:B------:R-:W-:Y:S01]  /*86c0*/  IMAD R0, R238, 0x14, RZ ;  /* 0x00000014ee007824 */ /* 0x000fe200078e02ff */
[----:B------:R3:W-:Y:S04]  /*86d0*/  STL.64 [R1+0x238], R162 ;  /* 0x000238a201007387 */ /* 0x0007e80000100a00 */
[----:B------:R2:W-:Y:S04]  /*86e0*/  STL.64 [R1+0x230], R148 ;  /* 0x0002309401007387 */ /* 0x0005e80000100a00 */
[----:B------:R2:W-:Y:S01]  /*86f0*/  LDGSTS.E [R3+0x2100], desc[UR28][R148.64], !P2 ;  /* 0x0210000094037fae */ /* 0x0005e2000d1a101c */
[----:B------:R-:W-:Y:S01]  /*8700*/  ISETP.GE.U32.AND P2, PT, R4, 0x7fffffa4, PT ;  /* 0x7fffffa40400780c */ /* 0x000fe20003f46070 */
[----:B---3--:R-:W-:Y:S01]  /*8710*/  IMAD.WIDE R162, R0, 0x4, R240 ;  /* 0x0000000400a27825 */ /* 0x008fe200078e02f0 */
[----:B-----5:R-:W-:-:S02]  /*8720*/  IADD3 R4, PT, PT, R248, -0x21, RZ ;  /* 0xffffffdff8047810 */ /* 0x020fc40007ffe0ff */
[----:B------:R-:W3:Y:S01]  /*8730*/  LDC R248, c[0x0][0x3a0] ;  /* 0x0000e800fff87b82 */ /* 0x000ee20000000800 */
[----:B--2---:R-:W-:Y:S01]  /*8740*/  IMAD.WIDE R148, R0, 0x4, R242 ;  /* 0x0000000400947825 */ /* 0x004fe200078e02f2 */
[----:B------:R2:W-:Y:S03]  /*8750*/  STL.64 [R1+0x218], R162 ;  /* 0x000218a201007387 */ /* 0x0005e60000100a00 */
[----:B------:R-:W-:Y:S01]  /*8760*/  IMAD R0, R238, 0x18, RZ ;  /* 0x00000018ee007824 */ /* 0x000fe200078e02ff */
[----:B------:R2:W-:Y:S04]  /*8770*/  LDGSTS.E [R3+0x2800], desc[UR28][R162.64], !P1 ;  /* 0x02800000a2037fae */ /* 0x0005e8000c9a101c */
[----:B------:R5:W-:Y:S04]  /*8780*/  STL.64 [R1+0x210], R148 ;  /* 0x0002109401007387 */ /* 0x000be80000100a00 */
[----:B------:R5:W-:Y:S01]  /*8790*/  LDGSTS.E [R3+0x2900], desc[UR28][R148.64], !P1 ;  /* 0x0290000094037fae */ /* 0x000be2000c9a101c */
[----:B------:R-:W-:Y:S01]  /*87a0*/  ISETP.GE.U32.AND P1, PT, R4, 0x7fffffa0, PT ;  /* 0x7fffffa00400780c */ /* 0x000fe20003f26070 */
[----:B------:R-:W-:-:S02]  /*87b0*/  VIADD R4, R249, 0xffffffdb ;  /* 0xffffffdbf9047836 */ /* 0x000fc40000000000 */
[C---:B--2---:R-:W-:Y:S01]  /*87c0*/  IMAD.WIDE R162, R0.reuse, 0x4, R240 ;  /* 0x0000000400a27825 */ /* 0x044fe200078e02f0 */
[----:B------:R-:W2:Y:S04]  /*87d0*/  LDC R249, c[0x0][0x3a0] ;  /* 0x0000e800fff97b82 */ /* 0x000ea80000000800 */
[----:B------:R1:W-:Y:S01]  /*87e0*/  LDGSTS.E [R3+0x3000], desc[UR28][R162.64], !P0 ;  /* 0x03000000a2037fae */ /* 0x0003e2000c1a101c */
[----:B-----5:R-:W-:-:S03]  /*87f0*/  IMAD.WIDE R148, R0, 0x4, R242 ;  /* 0x0000000400947825 */ /* 0x020fc600078e02f2 */
[----:B------:R5:W-:Y:S01]  /*8800*/  STL.64 [R1+0x1f8], R162 ;  /* 0x0001f8a201007387 */ /* 0x000be20000100a00 */
[----:B------:R-:W-:-:S03]  /*8810*/  IMAD R0, R238, 0x1c, RZ ;  /* 0x0000001cee007824 */ /* 0x000fc600078e02ff */
[----:B------:R3:W-:Y:S01]  /*8820*/  LDGSTS.E [R3+0x3100], desc[UR28][R148.64], !P0 ;  /* 0x0310000094037fae */ /* 0x0007e2000c1a101c */
[----:B------:R-:W-:Y:S01]  /*8830*/  ISETP.GE.U32.AND P0, PT, R4, 0x7fffff9c, PT ;  /* 0x7fffff9c0400780c */ /* 0x000fe20003f06070 */
[----:B-1----:R-:W-:Y:S02]  /*8840*/  VIADD R4, R5, 0xffffffd7 ;  /* 0xffffffd705047836 */ /* 0x002fe40000000000 */
[----:B------:R3:W-:Y:S01]  /*8850*/  STL.64 [R1+0x1f0], R148 ;  /* 0x0001f09401007387 */ /* 0x0007e20000100a00 */
[----:B------:R-:W1:Y:S01]  /*8860*/  LDC R5, c[0x0][0x3a0] ;  /* 0x0000e800ff057b82 */ /* 0x000e620000000800 */
[----:B-----5:R-:W-:-:S05]  /*8870*/  IMAD.WIDE R162, R0, 0x4, R240 ;  /* 0x0000000400a27825 */ /* 0x020fca00078e02f0 */
[----:B------:R5:W-:Y:S01]  /*8880*/  LDGSTS.E [R3+0x3800], desc[UR28][R162.64], !P2 ;  /* 0x03800000a2037fae */ /* 0x000be2000d1a101c */
[----:B---3--:R-:W-:Y:S01]  /*8890*/  IMAD.WIDE R148, R0, 0x4, R242 ;  /* 0x0000000400947825 */ /* 0x008fe200078e02f2 */
[----:B------:R-:W-:-:S04]  /*88a0*/  SHF.L.U32 R0, R238, 0x5, RZ ;  /* 0x00000005ee007819 */ /* 0x000fc800000006ff */
[----:B------:R3:W-:Y:S01]  /*88b0*/  LDGSTS.E [R3+0x3900], desc[UR28][R148.64], !P2 ;  /* 0x0390000094037fae */ /* 0x0007e2000d1a101c */
[----:B------:R-:W-:Y:S01]  /*88c0*/  ISETP.GE.U32.AND P2, PT, R4, 0x7fffff98, PT ;  /* 0x7fffff980400780c */ /* 0x000fe20003f46070 */
[----:B------:R-:W-:Y:S02]  /*88d0*/  IMAD R4, R238, 0x24, RZ ;  /* 0x00000024ee047824 */ /* 0x000fe400078e02ff */
[C---:B------:R-:W-:Y:S01]  /*88e0*/  IMAD.WIDE R196, R0.reuse, 0x4, R240 ;  /* 0x0000000400c47825 */ /* 0x040fe200078e02f0 */
[----:B------:R5:W-:Y:S03]  /*88f0*/  STL.64 [R1+0x1d8], R162 ;  /* 0x0001d8a201007387 */ /* 0x000be60000100a00 */
[----:B------:R-:W-:Y:S01]  /*8900*/  IMAD.WIDE R192, R0, 0x4, R242 ;  /* 0x0000000400c07825 */ /* 0x000fe200078e02f2 */
[----:B------:R3:W-:Y:S03]  /*8910*/  STL.64 [R1+0x1d0], R148 ;  /* 0x0001d09401007387 */ /* 0x0007e60000100a00 */
[----:B------:R-:W-:Y:S01]  /*8920*/  VIADD R0, R244, 0xffffffd3 ;  /* 0xffffffd3f4007836 */ /* 0x000fe20000000000 */
[----:B------:R1:W-:Y:S01]  /*8930*/  LDGSTS.E [R3+0x4000], desc[UR28][R196.64], !P1 ;  /* 0x04000000c4037fae */ /* 0x0003e2000c9a101c */
[----:B------:R-:W2:Y:S01]  /*8940*/  LDC R244, c[0x0][0x3a0] ;  /* 0x0000e800fff47b82 */ /* 0x000ea20000000800 */
[----:B-----5:R-:W-:-:S02]  /*8950*/  IMAD.WIDE R162, R4, 0x4, R240 ;  /* 0x0000000404a27825 */ /* 0x020fc400078e02f0 */
[----:B------:R5:W-:Y:S02]  /*8960*/  LDGSTS.E [R3+0x4100], desc[UR28][R192.64], !P1 ;  /* 0x04100000c0037fae */ /* 0x000be4000c9a101c */
[----:B---3--:R-:W-:Y:S01]  /*8970*/  IMAD.WIDE R148, R4, 0x4, R242 ;  /* 0x0000000404947825 */ /* 0x008fe200078e02f2 */
[----:B------:R-:W-:Y:S01]  /*8980*/  ISETP.GE.U32.AND P1, PT, R0, 0x7fffff94, PT ;  /* 0x7fffff940000780c */ /* 0x000fe20003f26070 */
[----:B------:R1:W-:Y:S02]  /*8990*/  STL.64 [R1+0x1b8], R196 ;  /* 0x0001b8c401007387 */ /* 0x0003e40000100a00 */
[----:B----4-:R-:W-:Y:S02]  /*89a0*/  VIADD R4, R245, 0xffffffcf ;  /* 0xffffffcff5047836 */ /* 0x010fe40000000000 */
[----:B------:R-:W-:Y:S01]  /*89b0*/  IMAD R0, R238, 0x28, RZ ;  /* 0x00000028ee007824 */ /* 0x000fe200078e02ff */
[----:B------:R5:W-:Y:S01]  /*89c0*/  STL.64 [R1+0x1b0], R192 ;  /* 0x0001b0c001007387 */ /* 0x000be20000100a00 */
[----:B------:R-:W3:Y:S01]  /*89d0*/  LDC R245, c[0x0][0x3a0] ;  /* 0x0000e800fff57b82 */ /* 0x000ee20000000800 */
[----:B------:R-:W-:Y:S01]  /*89e0*/  ISETP.GE.U32.AND P6, PT, R4, 0x7fffff90, PT ;  /* 0x7fffff900400780c */ /* 0x000fe20003fc6070 */
[----:B------:R-:W-:Y:S01]  /*89f0*/  IMAD R4, R238, 0x2c, RZ ;  /* 0x0000002cee047824 */ /* 0x000fe200078e02ff */
[----:B------:R4:W-:Y:S01]  /*8a00*/  STL.64 [R1+0x198], R162 ;  /* 0x000198a201007387 */ /* 0x0009e20000100a00 */
[----:B-1----:R-:W-:-:S03]  /*8a10*/  IMAD.WIDE R196, R0, 0x4, R240 ;  /* 0x0000000400c47825 */ /* 0x002fc600078e02f0 */
[----:B------:R4:W-:Y:S01]  /*8a20*/  LDGSTS.E [R3+0x4800], desc[UR28][R162.64], !P0 ;  /* 0x04800000a2037fae */ /* 0x0009e2000c1a101c */
[----:B-----5:R-:W-:-:S03]  /*8a30*/  IMAD.WIDE R192, R0, 0x4, R242 ;  /* 0x0000000400c07825 */ /* 0x020fc600078e02f2 */
[----:B------:R1:W-:Y:S01]  /*8a40*/  STL.64 [R1+0x190], R148 ;  /* 0x0001909401007387 */ /* 0x0003e20000100a00 */
[----:B------:R-:W-:Y:S02]  /*8a50*/  IADD3 R0, PT, PT, R246, -0x35, RZ ;  /* 0xffffffcbf6007810 */ /* 0x000fe40007ffe0ff */
[----:B------:R-:W5:Y:S01]  /*8a60*/  LDC R246, c[0x0][0x3a0] ;  /* 0x0000e800fff67b82 */ /* 0x000f620000000800 */
[----:B------:R1:W-:Y:S01]  /*8a70*/  LDGSTS.E [R3+0x4900], desc[UR28][R148.64], !P0 ;  /* 0x0490000094037fae */ /* 0x0003e2000c1a101c */
[----:B----4-:R-:W-:Y:S01]  /*8a80*/  IMAD.WIDE R162, R4, 0x4, R240 ;  /* 0x0000000404a27825 */ /* 0x010fe200078e02f0 */
[----:B------:R-:W-:Y:S02]  /*8a90*/  ISETP.GE.U32.AND P0, PT, R0, 0x7fffff8c, PT ;  /* 0x7fffff8c0000780c */ /* 0x000fe40003f06070 */
[----:B------:R4:W-:Y:S01]  /*8aa0*/  LDGSTS.E [R3+0x5000], desc[UR28][R196.64], !P2 ;  /* 0x05000000c4037fae */ /* 0x0009e2000d1a101c */
[----:B------:R-:W-:-:S03]  /*8ab0*/  IMAD R0, R238, 0x30, RZ ;  /* 0x00000030ee007824 */ /* 0x000fc600078e02ff */
[----:B------:R2:W-:Y:S01]  /*8ac0*/  LDGSTS.E [R3+0x5100], desc[UR28][R192.64], !P2 ;  /* 0x05100000c0037fae */ /* 0x0005e2000d1a101c */
[----:B-1----:R-:W-:-:S03]  /*8ad0*/  IMAD.WIDE R148, R4, 0x4, R242 ;  /* 0x0000000404947825 */ /* 0x002fc600078e02f2 */
[----:B------:R4:W-:Y:S01]  /*8ae0*/  STL.64 [R1+0x178], R196 ;  /* 0x000178c401007387 */ /* 0x0009e20000100a00 */
[----:B------:R-:W-:-:S03]  /*8af0*/  VIADD R4, R5, 0xffffffc7 ;  /* 0xffffffc705047836 */ /* 0x000fc60000000000 */
[----:B------:R2:W-:Y:S02]  /*8b00*/  STL.64 [R1+0x170], R192 ;  /* 0x000170c001007387 */ /* 0x0005e40000100a00 */
[----:B------:R-:W-:Y:S01]  /*8b10*/  ISETP.GE.U32.AND P2, PT, R4, 0x7fffff88, PT ;  /* 0x7fffff880400780c */ /* 0x000fe20003f46070 */
[----:B------:R-:W-:Y:S01]  /*8b20*/  IMAD R4, R238, 0x34, RZ ;  /* 0x00000034ee047824 */ /* 0x000fe200078e02ff */
[----:B------:R1:W-:Y:S01]  /*8b30*/  STL.64 [R1+0x158], R162 ;  /* 0x000158a201007387 */ /* 0x0003e20000100a00 */
[----:B----4-:R-:W-:-:S03]  /*8b40*/  IMAD.WIDE R196, R0, 0x4, R240 ;  /* 0x0000000400c47825 */ /* 0x010fc600078e02f0 */
[----:B------:R1:W-:Y:S01]  /*8b50*/  LDGSTS.E [R3+0x5800], desc[UR28][R162.64], !P1 ;  /* 0x05800000a2037fae */ /* 0x0003e2000c9a101c */
[----:B--2---:R-:W-:-:S03]  /*8b60*/  IMAD.WIDE R192, R0, 0x4, R242 ;  /* 0x0000000400c07825 */ /* 0x004fc600078e02f2 */
[----:B------:R2:W-:Y:S01]  /*8b70*/  STL.64 [R1+0x150], R148 ;  /* 0x0001509401007387 */ /* 0x0005e20000100a00 */
[----:B------:R-:W-:-:S03]  /*8b80*/  VIADD R0, R2, 0xfffffffd ;  /* 0xfffffffd02007836 */ /* 0x000fc60000000000 */
[----:B------:R2:W-:Y:S01]  /*8b90*/  LDGSTS.E [R3+0x5900], desc[UR28][R148.64], !P1 ;  /* 0x0590000094037fae */ /* 0x0005e2000c9a101c */
[----:B-1----:R-:W-:-:S03]  /*8ba0*/  IMAD.WIDE R162, R4, 0x4, R240 ;  /* 0x0000000404a27825 */ /* 0x002fc600078e02f0 */
[----:B------:R-:W-:Y:S01]  /*8bb0*/  LDGSTS.E [R3+0x6000], desc[UR28][R196.64], !P6 ;  /* 0x06000000c4037fae */ /* 0x000fe2000f1a101c */
[----:B------:R-:W-:Y:S01]  /*8bc0*/  ISETP.GE.U32.AND P1, PT, R0, 0x7fffffbe, PT ;  /* 0x7fffffbe0000780c */ /* 0x000fe20003f26070 */
[----:B------:R-:W-:Y:S02]  /*8bd0*/  IMAD R0, R238, 0x38, RZ ;  /* 0x00000038ee007824 */ /* 0x000fe400078e02ff */
[----:B------:R-:W-:Y:S01]  /*8be0*/  LDGSTS.E [R3+0x6100], desc[UR28][R192.64], !P6 ;  /* 0x06100000c0037fae */ /* 0x000fe2000f1a101c */
[----:B--2---:R-:W-:Y:S01]  /*8bf0*/  IMAD.WIDE R148, R4, 0x4, R242 ;  /* 0x0000000404947825 */ /* 0x004fe200078e02f2 */
[----:B------:R-:W-:Y:S02]  /*8c00*/  IADD3 R4, PT, PT, R244, -0x3d, RZ ;  /* 0xffffffc3f4047810 */ /* 0x000fe40007ffe0ff */
[----:B------:R1:W-:Y:S01]  /*8c10*/  LDGSTS.E [R3+0x6800], desc[UR28][R162.64], !P0 ;  /* 0x06800000a2037fae */ /* 0x0003e2000c1a101c */
[----:B------:R-:W2:Y:S03]  /*8c20*/  LDC R244, c[0x0][0x3a0] ;  /* 0x0000e800fff47b82 */ /* 0x000ea60000000800 */
[----:B------:R-:W-:Y:S04]  /*8c30*/  STL.64 [R1+0x138], R196 ;  /* 0x000138c401007387 */ /* 0x000fe80000100a00 */
[----:B------:R4:W-:Y:S01]  /*8c40*/  LDGSTS.E [R3+0x6900], desc[UR28][R148.64], !P0 ;  /* 0x0690000094037fae */ /* 0x0009e2000c1a101c */
[----:B------:R-:W-:-:S03]  /*8c50*/  ISETP.GE.U32.AND P0, PT, R4, 0x7fffff84, PT ;  /* 0x7fffff840400780c */ /* 0x000fc60003f06070 */
[----:B------:R-:W-:Y:S01]  /*8c60*/  STL.64 [R1+0x130], R192 ;  /* 0x000130c001007387 */ /* 0x000fe20000100a00 */
[----:B------:R-:W-:-:S03]  /*8c70*/  VIADD R4, R2, 0xfffffffc ;  /* 0xfffffffc02047836 */ /* 0x000fc60000000000 */
[----:B------:R1:W-:Y:S04]  /*8c80*/  STL.64 [R1+0x118], R162 ;  /* 0x000118a201007387 */ /* 0x0003e80000100a00 */
[----:B------:R4:W-:Y:S01]  /*8c90*/  STL.64 [R1+0x110], R148 ;  /* 0x0001109401007387 */ /* 0x0009e20000100a00 */
[----:B-1----:R-:W-:-:S04]  /*8ca0*/  IMAD.WIDE R162, R0, 0x4, R240 ;  /* 0x0000000400a27825 */ /* 0x002fc800078e02f0 */
[----:B----4-:R-:W-:Y:S01]  /*8cb0*/  IMAD.WIDE R148, R0, 0x4, R242 ;  /* 0x0000000400947825 */ /* 0x010fe200078e02f2 */
[----:B------:R1:W-:Y:S03]  /*8cc0*/  STL.64 [R1+0xf8], R162 ;  /* 0x0000f8a201007387 */ /* 0x0003e60000100a00 */
[----:B------:R-:W-:Y:S01]  /*8cd0*/  IMAD R0, R238, 0x3c, RZ ;  /* 0x0000003cee007824 */ /* 0x000fe200078e02ff */
[----:B------:R1:W-:Y:S04]  /*8ce0*/  LDGSTS.E [R3+0x7000], desc[UR28][R162.64], !P2 ;  /* 0x07000000a2037fae */ /* 0x0003e8000d1a101c */
[----:B------:R4:W-:Y:S04]  /*8cf0*/  STL.64 [R1+0xf0], R148 ;  /* 0x0000f09401007387 */ /* 0x0009e80000100a00 */
[----:B------:R4:W-:Y:S01]  /*8d00*/  LDGSTS.E [R3+0x7100], desc[UR28][R148.64], !P2 ;  /* 0x0710000094037fae */ /* 0x0009e2000d1a101c */
[----:B------:R-:W-:Y:S01]  /*8d10*/  ISETP.GE.U32.AND P2, PT, R4, 0x7fffffbd, PT ;  /* 0x7fffffbd0400780c */ /* 0x000fe20003f46070 */
[----:B-1----:R-:W-:Y:S01]  /*8d20*/  IMAD.WIDE R162, R0, 0x4, R240 ;  /* 0x0000000400a27825 */ /* 0x002fe200078e02f0 */
[----:B------:R-:W-:-:S03]  /*8d30*/  LOP3.LUT R4, R8, 0x20, RZ, 0x3c, !PT ;  /* 0x0000002008047812 */ /* 0x000fc600078e3cff */
[----:B----4-:R-:W-:Y:S01]  /*8d40*/  IMAD.WIDE R148, R0, 0x4, R242 ;  /* 0x0000000400947825 */ /* 0x010fe200078e02f2 */
[----:B------:R1:W-:Y:S03]  /*8d50*/  STL.64 [R1+0xd8], R162 ;  /* 0x0000d8a201007387 */ /* 0x0003e60000100a00 */
[----:B------:R-:W-:Y:S01]  /*8d60*/  VIADD R0, R2, 0xfffffff9 ;  /* 0xfffffff902007836 */ /* 0x000fe20000000000 */
[----:B------:R1:W-:Y:S01]  /*8d70*/  LDGSTS.E [R3+0x7800], desc[UR28][R162.64], !P0 ;  /* 0x07800000a2037fae */ /* 0x0003e2000c1a101c */
[----:B------:R-:W-:Y:S01]  /*8d80*/  IADD3 R4, PT, PT, R4, UR4, RZ ;  /* 0x0000000404047c10 */ /* 0x000fe2000fffe0ff */
[----:B------:R-:W-:Y:S02]  /*8d90*/  VIADD R5, R2, 0xfffffff2 ;  /* 0xfffffff202057836 */ /* 0x000fe40000000000 */
[----:B------:R4:W-:Y:S04]  /*8da0*/  STL.64 [R1+0xd0], R148 ;  /* 0x0000d09401007387 */ /* 0x0009e80000100a00 */
[----:B------:R4:W-:Y:S01]  /*8db0*/  LDGSTS.E [R3+0x7900], desc[UR28][R148.64], !P0 ;  /* 0x0790000094037fae */ /* 0x0009e2000c1a101c */
[----:B------:R-:W-:Y:S01]  /*8dc0*/  ISETP.GE.U32.AND P0, PT, R0, 0x7fffffba, PT ;  /* 0x7fffffba0000780c */ /* 0x000fe20003f06070 */
[----:B------:R-:W-:-:S02]  /*8dd0*/  IMAD R0, R238, 0x5, RZ ;  /* 0x00000005ee007824 */ /* 0x000fc400078e02ff */
[----:B-1----:R-:W-:-:S04]  /*8de0*/  IMAD.WIDE R162, R238, 0x4, R240 ;  /* 0x00000004eea27825 */ /* 0x002fc800078e02f0 */
[----:B----4-:R-:W-:Y:S01]  /*8df0*/  IMAD.WIDE R148, R238, 0x4, R242 ;  /* 0x00000004ee947825 */ /* 0x010fe200078e02f2 */
[----:B------:R1:W-:Y:S04]  /*8e00*/  STL.64 [R1+0x2b0], R162 ;  /* 0x0002b0a201007387 */ /* 0x0003e80000100a00 */
[----:B------:R1:W-:Y:S04]  /*8e10*/  LDGSTS.E [R4+0x200], desc[UR28][R162.64], !P4 ;  /* 0x00200000a2047fae */ /* 0x0003e8000e1a101c */
[----:B------:R4:W-:Y:S04]  /*8e20*/  STL.64 [R1+0x2a8], R148 ;  /* 0x0002a89401007387 */ /* 0x0009e80000100a00 */
[----:B------:R4:W-:Y:S01]  /*8e30*/  LDGSTS.E [R4+0x300], desc[UR28][R148.64], !P4 ;  /* 0x0030000094047fae */ /* 0x0009e2000e1a101c */
[----:B------:R-:W-:Y:S01]  /*8e40*/  ISETP.GE.U32.AND P4, PT, R5, 0x7fffffb3, PT ;  /* 0x7fffffb30500780c */ /* 0x000fe20003f86070 */
[----:B--2---:R-:W-:-:S02]  /*8e50*/  VIADD R5, R244, 0xffffffee ;  /* 0xffffffeef4057836 */ /* 0x004fc40000000000 */
[C---:B-1----:R-:W-:Y:S01]  /*8e60*/  IMAD.WIDE R162, R0.reuse, 0x4, R240 ;  /* 0x0000000400a27825 */ /* 0x042fe200078e02f0 */
[----:B------:R-:W1:Y:S04]  /*8e70*/  LDC R244, c[0x0][0x3a0] ;  /* 0x0000e800fff47b82 */ /* 0x000e680000000800 */
[----:B------:R2:W-:Y:S01]  /*8e80*/  LDGSTS.E [R4+0xa00], desc[UR28][R162.64], !P3 ;  /* 0x00a00000a2047fae */ /* 0x0005e2000d9a101c */
[----:B----4-:R-:W-:-:S03]  /*8e90*/  IMAD.WIDE R148, R0, 0x4, R242 ;  /* 0x0000000400947825 */ /* 0x010fc600078e02f2 */
[----:B------:R2:W-:Y:S01]  /*8ea0*/  STL.64 [R1+0x288], R162 ;  /* 0x000288a201007387 */ /* 0x0005e20000100a00 */
[----:B------:R-:W-:-:S03]  /*8eb0*/  IMAD R0, R238, 0x9, RZ ;  /* 0x00000009ee007824 */ /* 0x000fc600078e02ff */
[----:B------:R4:W-:Y:S01]  /*8ec0*/  LDGSTS.E [R4+0xb00], desc[UR28][R148.64], !P3 ;  /* 0x00b0000094047fae */ /* 0x0009e2000d9a101c */
[----:B------:R-:W-:Y:S02]  /*8ed0*/  ISETP.GE.U32.AND P3, PT, R5, 0x7fffffaf, PT ;  /* 0x7fffffaf0500780c */ /* 0x000fe40003f66070 */
[----:B---3--:R-:W-:Y:S01]  /*8ee0*/  IADD3 R5, PT, PT, R245, -0x16, RZ ;  /* 0xffffffeaf5057810 */ /* 0x008fe20007ffe0ff */
[----:B------:R4:W-:Y:S01]  /*8ef0*/  STL.64 [R1+0x280], R148 ;  /* 0x0002809401007387 */ /* 0x0009e20000100a00 */
[----:B------:R-:W3:Y:S01]  /*8f00*/  LDC R245, c[0x0][0x3a0] ;  /* 0x0000e800fff57b82 */ /* 0x000ee20000000800 */
[----:B--2---:R-:W-:-:S04]  /*8f10*/  IMAD.WIDE R162, R0, 0x4, R240 ;  /* 0x0000000400a27825 */ /* 0x004fc800078e02f0 */
[----:B----4-:R-:W-:Y:S01]  /*8f20*/  IMAD.WIDE R148, R0, 0x4, R242 ;  /* 0x0000000400947825 */ /* 0x010fe200078e02f2 */
[----:B------:R2:W-:Y:S03]  /*8f30*/  STL.64 [R1+0x268], R162 ;  /* 0x000268a201007387 */ /* 0x0005e60000100a00 */
[----:B------:R-:W-:Y:S01]  /*8f40*/  IMAD R0, R238, 0xd, RZ ;  /* 0x0000000dee007824 */ /* 0x000fe200078e02ff */
[----:B------:R2:W-:Y:S04]  /*8f50*/  LDGSTS.E [R4+0x1200], desc[UR28][R162.64], !P5 ;  /* 0x01200000a2047fae */ /* 0x0005e8000e9a101c */
[----:B------:R4:W-:Y:S04]  /*8f60*/  STL.64 [R1+0x260], R148 ;  /* 0x0002609401007387 */ /* 0x0009e80000100a00 */
[----:B------:R4:W-:Y:S01]  /*8f70*/  LDGSTS.E [R4+0x1300], desc[UR28][R148.64], !P5 ;  /* 0x0130000094047fae */ /* 0x0009e2000e9a101c */
[----:B--2---:R-:W-:Y:S01]  /*8f80*/  IMAD.WIDE R162, R0, 0x4, R240 ;  /* 0x0000000400a27825 */ /* 0x004fe200078e02f0 */
[----:B------:R-:W-:-:S03]  /*8f90*/  ISETP.GE.U32.AND P5, PT, R5, 0x7fffffab, PT ;  /* 0x7fffffab0500780c */ /* 0x000fc60003fa6070 */
[----:B----4-:R-:W-:Y:S01]  /*8fa0*/  IMAD.WIDE R148, R0, 0x4, R242 ;  /* 0x0000000400947825 */ /* 0x010fe200078e02f2 */
[----:B------:R2:W-:Y:S03]  /*8fb0*/  STL.64 [R1+0x248], R162 ;  /* 0x000248a201007387 */ /* 0x0005e60000100a00 */
[----:B------:R-:W-:Y:S01]  /*8fc0*/  IMAD R0, R238, 0x11, RZ ;  /* 0x00000011ee007824 */ /* 0x000fe200078e02ff */
[----:B------:R2:W-:Y:S01]  /*8fd0*/  LDGSTS.E [R4+0x1a00], desc[UR28][R162.64], !P4 ;  /* 0x01a00000a2047fae */ /* 0x0005e2000e1a101c */
[----:B-----5:R-:W-:Y:S02]  /*8fe0*/  VIADD R5, R246, 0xffffffe6 ;  /* 0xffffffe6f6057836 */ /* 0x020fe40000000000 */
[----:B------:R-:W4:Y:S01]  /*8ff0*/  LDC R246, c[0x0][0x3a0] ;  /* 0x0000e800fff67b82 */ /* 0x000f220000000800 */
[----:B------:R5:W-:Y:S04]  /*9000*/  STL.64 [R1+0x240], R148 ;  /* 0x0002409401007387 */ /* 0x000be80000100a00 */
[----:B------:R5:W-:Y:S01]  /*9010*/  LDGSTS.E [R4+0x1b00], desc[UR28][R148.64], !P4 ;  /* 0x01b0000094047fae */ /* 0x000be2000e1a101c */
[----:B--2---:R-:W-:Y:S01]  /*9020*/  IMAD.WIDE R162, R0, 0x4, R240 ;  /* 0x0000000400a27825 */ /* 0x004fe200078e02f0 */
[----:B------:R-:W-:-:S03]  /*9030*/  ISETP.GE.U32.AND P4, PT, R5, 0x7fffffa7, PT ;  /* 0x7fffffa70500780c */ /* 0x000fc60003f86070 */
[----:B-----5:R-:W-:Y:S01]  /*9040*/  IMAD.WIDE R148, R0, 0x4, R242 ;  /* 0x0000000400947825 */ /* 0x020fe200078e02f2 */
[----:B------:R2:W-:Y:S03]  /*9050*/  LDGSTS.E [R4+0x2200], desc[UR28][R162.64], !P3 ;  /* 0x02200000a2047fae */ /* 0x0005e6000d9a101c */
[----:B------:R-:W-:Y:S01]  /*9060*/  IMAD R0, R238, 0x15, RZ ;  /* 0x00000015ee007824 */ /* 0x000fe200078e02ff */
[----:B------:R5:W-:Y:S01]  /*9070*/  LDGSTS.E [R4+0x2300], desc[UR28][R148.64], !P3 ;  /* 0x0230000094047fae */ /* 0x000be2000d9a101c */
[----:B------:R-:W-:Y:S02]  /*9080*/  VIADD R5, R248, 0xffffffe2 ;  /* 0xffffffe2f8057836 */ /* 0x000fe40000000000 */
[C---:B------:R-:W-:Y:S01]  /*9090*/  IMAD.WIDE R196, R0.reuse, 0x4, R240 ;  /* 0x0000000400c47825 */ /* 0x040fe200078e02f0 */
[----:B------:R2:W-:Y:S01]  /*90a0*/  STL.64 [R1+0x228], R162 ;  /* 0x000228a201007387 */ /* 0x0005e20000100a00 */
[----:B------:R-:W4:Y:S02]  /*90b0*/  LDC R248, c[0x0][0x3a0] ;  /* 0x0000e800fff87b82 */ /* 0x000f240000000800 */
[----:B------:R-:W-:Y:S01]  /*90c0*/  IMAD.WIDE R192, R0, 0x4, R242 ;  /* 0x0000000400c07825 */ /* 0x000fe200078e02f2 */
[----:B-1----:R-:W-:Y:S01]  /*90d0*/  IADD3 R0, PT, PT, R244, -0x22, RZ ;  /* 0xffffffdef4007810 */ /* 0x002fe20007ffe0ff */
[----:B------:R1:W-:Y:S01]  /*90e0*/  LDGSTS.E [R4+0x2a00], desc[UR28][R196.64], !P5 ;  /* 0x02a00000c4047fae */ /* 0x0003e2000e9a101c */
[----:B------:R-:W-:-:S02]  /*90f0*/  ISETP.GE.U32.AND P6, PT, R5, 0x7fffffa3, PT ;  /* 0x7fffffa30500780c */ /* 0x000fc40003fc6070 */
[----:B------:R-:W-:Y:S01]  /*9100*/  ISETP.GE.U32.AND P3, PT, R0, 0x7fffff9f, PT ;  /* 0x7fffff9f0000780c */ /* 0x000fe20003f66070 */
[----:B---3--:R-:W-:Y:S01]  /*9110*/  VIADD R0, R245, 0xffffffda ;  /* 0xffffffdaf5007836 */ /* 0x008fe20000000000 */
[----:B------:R3:W-:Y:S01]  /*9120*/  LDGSTS.E [R4+0x2b00], desc[UR28][R192.64], !P5 ;  /* 0x02b00000c0047fae */ /* 0x0007e2000e9a101c */
[----:B------:R-:W-:Y:S01]  /*9130*/  IMAD R5, R238, 0x19, RZ ;  /* 0x00000019ee057824 */ /* 0x000fe200078e02ff */
[----:B------:R-:W4:Y:S02]  /*9140*/  LDC R245, c[0x0][0x3a0] ;  /* 0x0000e800fff57b82 */ /* 0x000f240000000800 */
[----:B------:R-:W-:Y:S01]  /*9150*/  ISETP.GE.U32.AND P5, PT, R0, 0x7fffff9b, PT ;  /* 0x7fffff9b0000780c */ /* 0x000fe20003fa6070 */
[----:B------:R5:W-:Y:S01]  /*9160*/  STL.64 [R1+0x220], R148 ;  /* 0x0002209401007387 */ /* 0x000be20000100a00 */
[----:B--2---:R-:W-:-:S04]  /*9170*/  IMAD.WIDE R162, R5, 0x4, R240 ;  /* 0x0000000405a27825 */ /* 0x004fc800078e02f0 */
[----:B------:R-:W-:Y:S01]  /*9180*/  IMAD R0, R238, 0x1d, RZ ;  /* 0x0000001dee007824 */ /* 0x000fe200078e02ff */
[----:B------:R1:W-:Y:S01]  /*9190*/  STL.64 [R1+0x208], R196 ;  /* 0x000208c401007387 */ /* 0x0003e20000100a00 */
[----:B-----5:R-:W-:-:S03]  /*91a0*/  IMAD.WIDE R148, R5, 0x4, R242 ;  /* 0x0000000405947825 */ /* 0x020fc600078e02f2 */
[----:B------:R3:W-:Y:S01]  /*91b0*/  STL.64 [R1+0x200], R192 ;  /* 0x000200c001007387 */ /* 0x0007e20000100a00 */
[----:B------:R-:W-:-:S03]  /*91c0*/  IMAD R5, R238, 0x21, RZ ;  /* 0x00000021ee057824 */ /* 0x000fc600078e02ff */
[----:B------:R2:W-:Y:S01]  /*91d0*/  STL.64 [R1+0x1e8], R162 ;  /* 0x0001e8a201007387 */ /* 0x0005e20000100a00 */
[----:B-1----:R-:W-:-:S03]  /*91e0*/  IMAD.WIDE R196, R0, 0x4, R240 ;  /* 0x0000000400c47825 */ /* 0x002fc600078e02f0 */
[----:B------:R2:W-:Y:S01]  /*91f0*/  LDGSTS.E [R4+0x3200], desc[UR28][R162.64], !P4 ;  /* 0x03200000a2047fae */ /* 0x0005e2000e1a101c */
[----:B----4-:R-:W-:Y:S02]  /*9200*/  VIADD R244, R246, 0xffffffd6 ;  /* 0xffffffd6f6f47836 */ /* 0x010fe40000000000 */
[----:B------:R-:W1:Y:S01]  /*9210*/  LDC R246, c[0x0][0x3a0] ;  /* 0x0000e800fff67b82 */ /* 0x000e620000000800 */
[----:B---3--:R-:W-:Y:S01]  /*9220*/  IMAD.WIDE R192, R0, 0x4, R242 ;  /* 0x0000000400c07825 */ /* 0x008fe200078e02f2 */
[----:B------:R3:W-:Y:S01]  /*9230*/  STL.64 [R1+0x1e0], R148 ;  /* 0x0001e09401007387 */ /* 0x0007e20000100a00 */
[----:B------:R-:W-:-:S03]  /*9240*/  IADD3 R0, PT, PT, R249, -0x2e, RZ ;  /* 0xffffffd2f9007810 */ /* 0x000fc60007ffe0ff */
[----:B------:R3:W-:Y:S02]  /*9250*/  LDGSTS.E [R4+0x3300], desc[UR28][R148.64], !P4 ;  /* 0x0330000094047fae */ /* 0x0007e4000e1a101c */
[----:B------:R-:W4:Y:S01]  /*9260*/  LDC R249, c[0x0][0x3a0] ;  /* 0x0000e800fff97b82 */ /* 0x000f220000000800 */
[----:B--2---:R-:W-:Y:S01]  /*9270*/  IMAD.WIDE R162, R5, 0x4, R240 ;  /* 0x0000000405a27825 */ /* 0x004fe200078e02f0 */
[----:B------:R2:W-:Y:S01]  /*9280*/  LDGSTS.E [R4+0x3a00], desc[UR28][R196.64], !P6 ;  /* 0x03a00000c4047fae */ /* 0x0005e2000f1a101c */
[----:B------:R-:W-:-:S03]  /*9290*/  ISETP.GE.U32.AND P4, PT, R244, 0x7fffff97, PT ;  /* 0x7fffff97f400780c */ /* 0x000fc60003f86070 */
[----:B------:R5:W-:Y:S02]  /*92a0*/  LDGSTS.E [R4+0x3b00], desc[UR28][R192.64], !P6 ;  /* 0x03b00000c0047fae */ /* 0x000be4000f1a101c */
[----:B------:R-:W1:Y:S01]  /*92b0*/  LDC R244, c[0x0][0x3a0] ;  /* 0x0000e800fff47b82 */ /* 0x000e620000000800 */
[----:B---3--:R-:W-:Y:S01]  /*92c0*/  IMAD.WIDE R148, R5, 0x4, R242 ;  /* 0x0000000405947825 */ /* 0x008fe200078e02f2 */
[----:B------:R3:W-:Y:S04]  /*92d0*/  LDGSTS.E [R4+0x4200], desc[UR28][R162.64], !P3 ;  /* 0x04200000a2047fae */ /* 0x0007e8000d9a101c */
[----:B------:R1:W-:Y:S01]  /*92e0*/  LDGSTS.E [R4+0x4300], desc[UR28][R148.64], !P3 ;  /* 0x0430000094047fae */ /* 0x0003e2000d9a101c */
[----:B------:R-:W-:Y:S01]  /*92f0*/  ISETP.GE.U32.AND P3, PT, R0, 0x7fffff93, PT ;  /* 0x7fffff930000780c */ /* 0x000fe20003f66070 */
[----:B------:R-:W-:-:S02]  /*9300*/  IMAD R0, R238, 0x25, RZ ;  /* 0x00000025ee007824 */ /* 0x000fc400078e02ff */
[----:B------:R2:W-:Y:S01]  /*9310*/  STL.64 [R1+0x1c8], R196 ;  /* 0x0001c8c401007387 */ /* 0x0005e20000100a00 */
[----:B------:R-:W-:-:S03]  /*9320*/  IMAD R5, R238, 0x29, RZ ;  /* 0x00000029ee057824 */ /* 0x000fc600078e02ff */
[----:B------:R5:W-:Y:S01]  /*9330*/  STL.64 [R1+0x1c0], R192 ;  /* 0x0001c0c001007387 */ /* 0x000be20000100a00 */
[----:B--2---:R-:W-:-:S04]  /*9340*/  IMAD.WIDE R196, R0, 0x4, R240 ;  /* 0x0000000400c47825 */ /* 0x004fc800078e02f0 */
[----:B-----5:R-:W-:Y:S01]  /*9350*/  IMAD.WIDE R192, R0, 0x4, R242 ;  /* 0x0000000400c07825 */ /* 0x020fe200078e02f2 */
[----:B------:R3:W-:Y:S03]  /*9360*/  STL.64 [R1+0x1a8], R162 ;  /* 0x0001a8a201007387 */ /* 0x0007e60000100a00 */
[----:B------:R-:W-:Y:S01]  /*9370*/  VIADD R0, R245, 0xffffffce ;  /* 0xffffffcef5007836 */ /* 0x000fe20000000000 */
[----:B------:R2:W-:Y:S01]  /*9380*/  LDGSTS.E [R4+0x4a00], desc[UR28][R196.64], !P5 ;  /* 0x04a00000c4047fae */ /* 0x0005e2000e9a101c */
[----:B------:R-:W5:Y:S03]  /*9390*/  LDC R245, c[0x0][0x3a0] ;  /* 0x0000e800fff57b82 */ /* 0x000f660000000800 */
[----:B------:R1:W-:Y:S01]  /*93a0*/  STL.64 [R1+0x1a0], R148 ;  /* 0x0001a09401007387 */ /* 0x0003e20000100a00 */
[----:B---3--:R-:W-:-:S03]  /*93b0*/  IMAD.WIDE R162, R5, 0x4, R240 ;  /* 0x0000000405a27825 */ /* 0x008fc600078e02f0 */
[----:B------:R3:W-:Y:S01]  /*93c0*/  LDGSTS.E [R4+0x4b00], desc[UR28][R192.64], !P5 ;  /* 0x04b00000c0047fae */ /* 0x0007e2000e9a101c */
[----:B------:R-:W-:Y:S01]  /*93d0*/  ISETP.GE.U32.AND P5, PT, R0, 0x7fffff8f, PT ;  /* 0x7fffff8f0000780c */ /* 0x000fe20003fa6070 */
[----:B------:R-:W-:Y:S02]  /*93e0*/  IMAD R0, R238, 0x2d, RZ ;  /* 0x0000002dee007824 */ /* 0x000fe400078e02ff */
[----:B-1----:R-:W-:Y:S01]  /*93f0*/  IMAD.WIDE R148, R5, 0x4, R242 ;  /* 0x0000000405947825 */ /* 0x002fe200078e02f2 */
[----:B------:R2:W-:Y:S03]  /*9400*/  STL.64 [R1+0x188], R196 ;  /* 0x000188c401007387 */ /* 0x0005e60000100a00 */
[----:B------:R-:W-:Y:S01]  /*9410*/  VIADD R5, R248, 0xffffffca ;  /* 0xffffffcaf8057836 */ /* 0x000fe20000000000 */
[----:B------:R1:W-:Y:S01]  /*9420*/  LDGSTS.E [R4+0x5200], desc[UR28][R162.64], !P4 ;  /* 0x05200000a2047fae */ /* 0x0003e2000e1a101c */
[----:B------:R-:W4:Y:S03]  /*9430*/  LDC R248, c[0x0][0x3a0] ;  /* 0x0000e800fff87b82 */ /* 0x000f260000000800 */
[----:B------:R3:W-:Y:S04]  /*9440*/  STL.64 [R1+0x180], R192 ;  /* 0x000180c001007387 */ /* 0x0007e80000100a00 */
[----:B------:R1:W-:Y:S01]  /*9450*/  LDGSTS.E [R4+0x5300], desc[UR28][R148.64], !P4 ;  /* 0x0530000094047fae */ /* 0x0003e2000e1a101c */
[----:B--2---:R-:W-:Y:S01]  /*9460*/  IMAD.WIDE R196, R0, 0x4, R240 ;  /* 0x0000000400c47825 */ /* 0x004fe200078e02f0 */
[----:B------:R-:W-:-:S03]  /*9470*/  ISETP.GE.U32.AND P4, PT, R5, 0x7fffff8b, PT ;  /* 0x7fffff8b0500780c */ /* 0x000fc60003f86070 */
[----:B------:R-:W-:Y:S02]  /*9480*/  IMAD R5, R238, 0x31, RZ ;  /* 0x00000031ee057824 */ /* 0x000fe400078e02ff */
[----:B---3--:R-:W-:Y:S01]  /*9490*/  IMAD.WIDE R192, R0, 0x4, R242 ;  /* 0x0000000400c07825 */ /* 0x008fe200078e02f2 */
[----:B------:R-:W-:Y:S01]  /*94a0*/  IADD3 R0, PT, PT, R2, -0x8, RZ ;  /* 0xfffffff802007810 */ /* 0x000fe20007ffe0ff */
[----:B------:R1:W-:Y:S04]  /*94b0*/  STL.64 [R1+0x168], R162 ;  /* 0x000168a201007387 */ /* 0x0003e80000100a00 */
[----:B------:R-:W-:Y:S04]  /*94c0*/  LDGSTS.E [R4+0x5a00], desc[UR28][R196.64], !P3 ;  /* 0x05a00000c4047fae */ /* 0x000fe8000d9a101c */
[----:B------:R2:W-:Y:S01]  /*94d0*/  STL.64 [R1+0x160], R148 ;  /* 0x0001609401007387 */ /* 0x0005e20000100a00 */
[----:B-1----:R-:W-:-:S03]  /*94e0*/  IMAD.WIDE R162, R5, 0x4, R240 ;  /* 0x0000000405a27825 */ /* 0x002fc600078e02f0 */
[----:B------:R-:W-:Y:S01]  /*94f0*/  LDGSTS.E [R4+0x5b00], desc[UR28][R192.64], !P3 ;  /* 0x05b00000c0047fae */ /* 0x000fe2000d9a101c */
[----:B------:R-:W-:Y:S01]  /*9500*/  ISETP.GE.U32.AND P3, PT, R0, 0x7fffffb9, PT ;  /* 0x7fffffb90000780c */ /* 0x000fe20003f66070 */
[----:B------:R-:W-:Y:S02]  /*9510*/  IMAD R0, R238, 0x35, RZ ;  /* 0x00000035ee007824 */ /* 0x000fe400078e02ff */
[----:B------:R-:W-:Y:S01]  /*9520*/  STL.64 [R1+0x148], R196 ;  /* 0x000148c401007387 */ /* 0x000fe20000100a00 */
[----:B--2---:R-:W-:-:S03]  /*9530*/  IMAD.WIDE R148, R5, 0x4, R242 ;  /* 0x0000000405947825 */ /* 0x004fc600078e02f2 */
[----:B------:R-:W-:Y:S01]  /*9540*/  STL.64 [R1+0x140], R192 ;  /* 0x000140c001007387 */ /* 0x000fe20000100a00 */
[----:B------:R-:W-:-:S03]  /*9550*/  VIADD R5, R244, 0xffffffc6 ;  /* 0xffffffc6f4057836 */ /* 0x000fc60000000000 */
[----:B------:R1:W-:Y:S04]  /*9560*/  STL.64 [R1+0x128], R162 ;  /* 0x000128a201007387 */ /* 0x0003e80000100a00 */
[----:B------:R1:W-:Y:S04]  /*9570*/  LDGSTS.E [R4+0x6200], desc[UR28][R162.64], !P5 ;  /* 0x06200000a2047fae */ /* 0x0003e8000e9a101c */
[----:B------:R2:W-:Y:S04]  /*9580*/  STL.64 [R1+0x120], R148 ;  /* 0x0001209401007387 */ /* 0x0005e80000100a00 */
[----:B------:R2:W-:Y:S01]  /*9590*/  LDGSTS.E [R4+0x6300], desc[UR28][R148.64], !P5 ;  /* 0x0630000094047fae */ /* 0x0005e2000e9a101c */
[----:B------:R-:W-:Y:S01]  /*95a0*/  ISETP.GE.U32.AND P5, PT, R5, 0x7fffff87, PT ;  /* 0x7fffff870500780c */ /* 0x000fe20003fa6070 */
[----:B------:R-:W-:-:S02]  /*95b0*/  VIADD R5, R246, 0xffffffc2 ;  /* 0xffffffc2f6057836 */ /* 0x000fc40000000000 */
[C---:B-1----:R-:W-:Y:S01]  /*95c0*/  IMAD.WIDE R162, R0.reuse, 0x4, R240 ;  /* 0x0000000400a27825 */ /* 0x042fe200078e02f0 */
[----:B------:R-:W1:Y:S04]  /*95d0*/  LDC R246, c[0x0][0x3a0] ;  /* 0x0000e800fff67b82 */ /* 0x000e680000000800 */
[----:B------:R3:W-:Y:S01]  /*95e0*/  LDGSTS.E [R4+0x6a00], desc[UR28][R162.64], !P4 ;  /* 0x06a00000a2047fae */ /* 0x0007e2000e1a101c */
[----:B--2---:R-:W-:-:S03]  /*95f0*/  IMAD.WIDE R148, R0, 0x4, R242 ;  /* 0x0000000400947825 */ /* 0x004fc600078e02f2 */
[----:B------:R3:W-:Y:S01]  /*9600*/  STL.64 [R1+0x108], R162 ;  /* 0x000108a201007387 */ /* 0x0007e20000100a00 */
[----:B------:R-:W-:-:S03]  /*9610*/  IMAD R0, R238, 0x39, RZ ;  /* 0x00000039ee007824 */ /* 0x000fc600078e02ff */
[----:B------:R2:W-:Y:S01]  /*9620*/  LDGSTS.E [R4+0x6b00], desc[UR28][R148.64], !P4 ;  /* 0x06b0000094047fae */ /* 0x0005e2000e1a101c */
[----:B------:R-:W-:-:S03]  /*9630*/  ISETP.GE.U32.AND P4, PT, R5, 0x7fffff83, PT ;  /* 0x7fffff830500780c */ /* 0x000fc60003f86070 */
[----:B------:R2:W-:Y:S01]  /*9640*/  STL.64 [R1+0x100], R148 ;  /* 0x0001009401007387 */ /* 0x0005e20000100a00 */
[----:B------:R-:W-:Y:S01]  /*9650*/  IADD3 R5, PT, PT, R2, -0xb, RZ ;  /* 0xfffffff502057810 */ /* 0x000fe20007ffe0ff */
[----:B---3--:R-:W-:-:S04]  /*9660*/  IMAD.WIDE R162, R0, 0x4, R240 ;  /* 0x0000000400a27825 */ /* 0x008fc800078e02f0 */
[----:B--2---:R-:W-:Y:S01]  /*9670*/  IMAD.WIDE R148, R0, 0x4, R242 ;  /* 0x0000000400947825 */ /* 0x004fe200078e02f2 */
[----:B------:R2:W-:Y:S03]  /*9680*/  STL.64 [R1+0xe8], R162 ;  /* 0x0000e8a201007387 */ /* 0x0005e60000100a00 */
[----:B------:R-:W-:Y:S01]  /*9690*/  IMAD R0, R238, 0x3d, RZ ;  /* 0x0000003dee007824 */ /* 0x000fe200078e02ff */
[----:B------:R2:W-:Y:S01]  /*96a0*/  LDGSTS.E [R4+0x7200], desc[UR28][R162.64], !P5 ;  /* 0x07200000a2047fae */ /* 0x0005e2000e9a101c */
[----:B------:R-:W-:-:S03]  /*96b0*/  VIADD R244, R2, 0xfffffff4 ;  /* 0xfffffff402f47836 */ /* 0x000fc60000000000 */
[----:B------:R3:W-:Y:S04]  /*96c0*/  STL.64 [R1+0xe0], R148 ;  /* 0x0000e09401007387 */ /* 0x0007e80000100a00 */
[----:B------:R3:W-:Y:S01]  /*96d0*/  LDGSTS.E [R4+0x7300], desc[UR28][R148.64], !P5 ;  /* 0x0730000094047fae */ /* 0x0007e2000e9a101c */
[----:B------:R-:W-:Y:S01]  /*96e0*/  ISETP.GE.U32.AND P5, PT, R5, 0x7fffffb6, PT ;  /* 0x7fffffb60500780c */ /* 0x000fe20003fa6070 */
[----:B--2---:R-:W-:Y:S01]  /*96f0*/  IMAD.WIDE R162, R0, 0x4, R240 ;  /* 0x0000000400a27825 */ /* 0x004fe200078e02f0 */
[----:B------:R-:W-:-:S03]  /*9700*/  LOP3.LUT R5, R8, 0x40, RZ, 0x3c, !PT ;  /* 0x0000004008057812 */ /* 0x000fc600078e3cff */
[----:B---3--:R-:W-:Y:S01]  /*9710*/  IMAD.WIDE R148, R0, 0x4, R242 ;  /* 0x0000000400947825 */ /* 0x008fe200078e02f2 */
[----:B------:R2:W-:Y:S03]  /*9720*/  STL.64 [R1+0xc8], R162 ;  /* 0x0000c8a201007387 */ /* 0x0005e60000100a00 */
[----:B------:R-:W-:Y:S01]  /*9730*/  IMAD.SHL.U32 R0, R238, 0x2, RZ ;  /* 0x00000002ee007824 */ /* 0x000fe200078e00ff */
[----:B------:R2:W-:Y:S01]  /*9740*/  LDGSTS.E [R4+0x7a00], desc[UR28][R162.64], !P4 ;  /* 0x07a00000a2047fae */ /* 0x0005e2000e1a101c */
[----:B------:R-:W-:-:S03]  /*9750*/  IADD3 R5, PT, PT, R5, UR4, RZ ;  /* 0x0000000405057c10 */ /* 0x000fc6000fffe0ff */
[----:B------:R3:W-:Y:S04]  /*9760*/  STL.64 [R1+0xc0], R148 ;  /* 0x0000c09401007387 */ /* 0x0007e80000100a00 */
[----:B------:R3:W-:Y:S01]  /*9770*/  LDGSTS.E [R4+0x7b00], desc[UR28][R148.64], !P4 ;  /* 0x07b0000094047fae */ /* 0x0007e2000e1a101c */
[----:B------:R-:W-:Y:S01]  /*9780*/  ISETP.GE.U32.AND P4, PT, R244, 0x7fffffb5, PT ;  /* 0x7fffffb5f400780c */ /* 0x000fe20003f86070 */
[----:B-----5:R-:W-:Y:S02]  /*9790*/  VIADD R244, R245, 0xfffffff1 ;  /* 0xfffffff1f5f47836 */ /* 0x020fe40000000000 */
[C---:B--2---:R-:W-:Y:S01]  /*97a0*/  IMAD.WIDE R162, R0.reuse, 0x4, R240 ;  /* 0x0000000400a27825 */ /* 0x044fe200078e02f0 */
[----:B------:R-:W2:Y:S04]  /*97b0*/  LDC R245, c[0x0][0x3a0] ;  /* 0x0000e800fff57b82 */ /* 0x000ea80000000800 */
[----:B------:R5:W-:Y:S01]  /*97c0*/  LDGSTS.E [R5+0x400], desc[UR28][R162.64], !P1 ;  /* 0x00400000a2057fae */ /* 0x000be2000c9a101c */
[----:B---3--:R-:W-:-:S03]  /*97d0*/  IMAD.WIDE R148, R0, 0x4, R242 ;  /* 0x0000000400947825 */ /* 0x008fc600078e02f2 */
[----:B------:R5:W-:Y:S01]  /*97e0*/  STL.64 [R1+0x2a0], R162 ;  /* 0x0002a0a201007387 */ /* 0x000be20000100a00 */
[----:B------:R-:W-:-:S03]  /*97f0*/  IMAD R0, R238, 0x6, RZ ;  /* 0x00000006ee007824 */ /* 0x000fc600078e02ff */
[----:B------:R3:W-:Y:S01]  /*9800*/  LDGSTS.E [R5+0x500], desc[UR28][R148.64], !P1 ;  /* 0x0050000094057fae */ /* 0x0007e2000c9a101c */
[----:B------:R-:W-:Y:S01]  /*9810*/  ISETP.GE.U32.AND P1, PT, R244, 0x7fffffb2, PT ;  /* 0x7fffffb2f400780c */ /* 0x000fe20003f26070 */
[----:B-1----:R-:W-:Y:S02]  /*9820*/  VIADD R244, R246, 0xffffffed ;  /* 0xffffffedf6f47836 */ /* 0x002fe40000000000 */
[----:B------:R3:W-:Y:S01]  /*9830*/  STL.64 [R1+0x2f8], R148 ;  /* 0x0002f89401007387 */ /* 0x0007e20000100a00 */
[----:B------:R-:W1:Y:S01]  /*9840*/  LDC R246, c[0x0][0x3a0] ;  /* 0x0000e800fff67b82 */ /* 0x000e620000000800 */
[----:B-----5:R-:W-:Y:S01]  /*9850*/  IMAD.WIDE R162, R0, 0x4, R240 ;  /* 0x0000000400a27825 */ /* 0x020fe200078e02f0 */
[----:B------:R-:W-:Y:S02]  /*9860*/  ISETP.GE.U32.AND P6, PT, R244, 0x7fffffae, PT ;  /* 0x7fffffaef400780c */ /* 0x000fe40003fc6070 */
[----:B----4-:R-:W-:Y:S01]  /*9870*/  IADD3 R244, PT, PT, R248, -0x17, RZ ;  /* 0xffffffe9f8f47810 */ /* 0x010fe20007ffe0ff */
[----:B---3--:R-:W-:Y:S01]  /*9880*/  IMAD.WIDE R148, R0, 0x4, R242 ;  /* 0x0000000400947825 */ /* 0x008fe200078e02f2 */
[----:B------:R3:W-:Y:S02]  /*9890*/  STL.64 [R1+0x348], R162 ;  /* 0x000348a201007387 */ /* 0x0007e40000100a00 */
[----:B------:R-:W4:Y:S01]  /*98a0*/  LDC R248, c[0x0][0x3a0] ;  /* 0x0000e800fff87b82 */ /* 0x000f220000000800 */
[----:B------:R-:W-:Y:S01]  /*98b0*/  IMAD R0, R238, 0xa, RZ ;  /* 0x0000000aee007824 */ /* 0x000fe200078e02ff */
[----:B------:R3:W-:Y:S04]  /*98c0*/  LDGSTS.E [R5+0xc00], desc[UR28][R162.64], !P0 ;  /* 0x00c00000a2057fae */ /* 0x0007e8000c1a101c */
[----:B------:R5:W-:Y:S04]  /*98d0*/  STL.64 [R1+0x340], R148 ;  /* 0x0003409401007387 */ /* 0x000be80000100a00 */
[----:B------:R5:W-:Y:S01]  /*98e0*/  LDGSTS.E [R5+0xd00], desc[UR28][R148.64], !P0 ;  /* 0x00d0000094057fae */ /* 0x000be2000c1a101c */
[----:B---3--:R-:W-:Y:S01]  /*98f0*/  IMAD.WIDE R162, R0, 0x4, R240 ;  /* 0x0000000400a27825 */ /* 0x008fe200078e02f0 */
[----:B------:R-:W-:-:S03]  /*9900*/  ISETP.GE.U32.AND P0, PT, R244, 0x7fffffaa, PT ;  /* 0x7fffffaaf400780c */ /* 0x000fc60003f06070 */
[----:B-----5:R-:W-:Y:S01]  /*9910*/  IMAD.WIDE R148, R0, 0x4, R242 ;  /* 0x0000000400947825 */ /* 0x020fe200078e02f2 */
[----:B------:R3:W-:Y:S03]  /*9920*/  STL.64 [R1+0x338], R162 ;  /* 0x000338a201007387 */ /* 0x0007e60000100a00 */
[----:B------:R-:W-:Y:S01]  /*9930*/  IMAD R0, R238, 0xe, RZ ;  /* 0x0000000eee007824 */ /* 0x000fe200078e02ff */
[----:B------:R3:W-:Y:S01]  /*9940*/  LDGSTS.E [R5+0x1400], desc[UR28][R162.64], !P5 ;  /* 0x01400000a2057fae */ /* 0x0007e2000e9a101c */
[----:B------:R-:W-:Y:S02]  /*9950*/  VIADD R244, R249, 0xffffffe5 ;  /* 0xffffffe5f9f47836 */ /* 0x000fe40000000000 */
[----:B------:R-:W5:Y:S01]  /*9960*/  LDC R249, c[0x0][0x3a0] ;  /* 0x0000e800fff97b82 */ /* 0x000f620000000800 */
[----:B------:R1:W-:Y:S04]  /*9970*/  STL.64 [R1+0x330], R148 ;  /* 0x0003309401007387 */ /* 0x0003e80000100a00 */
[----:B------:R1:W-:Y:S01]  /*9980*/  LDGSTS.E [R5+0x1500], desc[UR28][R148.64], !P5 ;  /* 0x0150000094057fae */ /* 0x0003e2000e9a101c */
[----:B---3--:R-:W-:Y:S01]  /*9990*/  IMAD.WIDE R162, R0, 0x4, R240 ;  /* 0x0000000400a27825 */ /* 0x008fe200078e02f0 */
[----:B------:R-:W-:-:S03]  /*99a0*/  ISETP.GE.U32.AND P5, PT, R244, 0x7fffffa6, PT ;  /* 0x7fffffa6f400780c */ /* 0x000fc60003fa6070 */
[----:B-1----:R-:W-:Y:S01]  /*99b0*/  IMAD.WIDE R148, R0, 0x4, R242 ;  /* 0x0000000400947825 */ /* 0x002fe200078e02f2 */
[----:B------:R1:W-:Y:S03]  /*99c0*/  STL.64 [R1+0x328], R162 ;  /* 0x000328a201007387 */ /* 0x0003e60000100a00 */
[----:B------:R-:W-:Y:S01]  /*99d0*/  IMAD R0, R238, 0x12, RZ ;  /* 0x00000012ee007824 */ /* 0x000fe200078e02ff */
[----:B------:R1:W-:Y:S01]  /*99e0*/  LDGSTS.E [R5+0x1c00], desc[UR28][R162.64], !P1 ;  /* 0x01c00000a2057fae */ /* 0x0003e2000c9a101c */
[----:B--2---:R-:W-:Y:S02]  /*99f0*/  VIADD R244, R245, 0xffffffe1 ;  /* 0xffffffe1f5f47836 */ /* 0x004fe40000000000 */
[----:B------:R-:W2:Y:S01]  /*9a00*/  LDC R245, c[0x0][0x3a0] ;  /* 0x0000e800fff57b82 */ /* 0x000ea20000000800 */
[----:B------:R3:W-:Y:S04]  /*9a10*/  STL.64 [R1+0x320], R148 ;  /* 0x0003209401007387 */ /* 0x0007e80000100a00 */
[----:B------:R3:W-:Y:S01]  /*9a20*/  LDGSTS.E [R5+0x1d00], desc[UR28][R148.64], !P1 ;  /* 0x01d0000094057fae */ /* 0x0007e2000c9a101c */
[----:B-1----:R-:W-:Y:S01]  /*9a30*/  IMAD.WIDE R162, R0, 0x4, R240 ;  /* 0x0000000400a27825 */ /* 0x002fe200078e02f0 */
[----:B------:R-:W-:-:S02]  /*9a40*/  ISETP.GE.U32.AND P1, PT, R244, 0x7fffffa2, PT ;  /* 0x7fffffa2f400780c */ /* 0x000fc40003f26070 */
[----:B------:R-:W-:Y:S01]  /*9a50*/  IADD3 R244, PT, PT, R246, -0x23, RZ ;  /* 0xffffffddf6f47810 */ /* 0x000fe20007ffe0ff */
[----:B---3--:R-:W-:Y:S01]  /*9a60*/  IMAD.WIDE R148, R0, 0x4, R242 ;  /* 0x0000000400947825 */ /* 0x008fe200078e02f2 */
[----:B------:R1:W-:Y:S01]  /*9a70*/  STL.64 [R1+0x318], R162 ;  /* 0x000318a201007387 */ /* 0x0003e20000100a00 */
[----:B------:R-:W3:Y:S02]  /*9a80*/  LDC R246, c[0x0][0x3a0] ;  /* 0x0000e800fff67b82 */ /* 0x000ee40000000800 */
[----:B------:R-:W-:Y:S01]  /*9a90*/  IMAD R0, R238, 0x16, RZ ;  /* 0x00000016ee007824 */ /* 0x000fe200078e02ff */
[----:B------:R1:W-:Y:S04]  /*9aa0*/  LDGSTS.E [R5+0x2400], desc[UR28][R162.64], !P6 ;  /* 0x02400000a2057fae */ /* 0x0003e8000f1a101c */
[----:B------:R4:W-:Y:S04]  /*9ab0*/  STL.64 [R1+0x310], R148 ;  /* 0x0003109401007387 */ /* 0x0009e80000100a00 */
[----:B------:R4:W-:Y:S01]  /*9ac0*/  LDGSTS.E [R5+0x2500], desc[UR28][R148.64], !P6 ;  /* 0x0250000094057fae */ /* 0x0009e2000f1a101c */
[----:B-1----:R-:W-:Y:S01]  /*9ad0*/  IMAD.WIDE R162, R0, 0x4, R240 ;  /* 0x0000000400a27825 */ /* 0x002fe200078e02f0 */
[----:B------:R-:W-:-:S03]  /*9ae0*/  ISETP.GE.U32.AND P6, PT, R244, 0x7fffff9e, PT ;  /* 0x7fffff9ef400780c */ /* 0x000fc60003fc6070 */
[----:B----4-:R-:W-:Y:S01]  /*9af0*/  IMAD.WIDE R148, R0, 0x4, R242 ;  /* 0x0000000400947825 */ /* 0x010fe200078e02f2 */
[----:B------:R1:W-:Y:S03]  /*9b00*/  LDGSTS.E [R5+0x2c00], desc[UR28][R162.64], !P0 ;  /* 0x02c00000a2057fae */ /* 0x0003e6000c1a101c */
[C---:B------:R-:W-:Y:S01]  /*9b10*/  IMAD R0, R238.reuse, 0x1a, RZ ;  /* 0x0000001aee007824 */ /* 0x040fe200078e02ff */
[----:B------:R1:W-:Y:S01]  /*9b20*/  STL.64 [R1+0x308], R162 ;  /* 0x000308a201007387 */ /* 0x0003e20000100a00 */
[----:B------:R-:W-:Y:S02]  /*9b30*/  IMAD R244, R238, 0x1e, RZ ;  /* 0x0000001eeef47824 */ /* 0x000fe400078e02ff */
[C---:B------:R-:W-:Y:S01]  /*9b40*/  IMAD.WIDE R196, R0.reuse, 0x4, R240 ;  /* 0x0000000400c47825 */ /* 0x040fe200078e02f0 */
[----:B------:R4:W-:Y:S03]  /*9b50*/  LDGSTS.E [R5+0x2d00], desc[UR28][R148.64], !P0 ;  /* 0x02d0000094057fae */ /* 0x0009e6000c1a101c */
[----:B------:R-:W-:Y:S01]  /*9b60*/  IMAD.WIDE R192, R0, 0x4, R242 ;  /* 0x0000000400c07825 */ /* 0x000fe200078e02f2 */
[----:B------:R4:W-:Y:S03]  /*9b70*/  STL.64 [R1+0x300], R148 ;  /* 0x0003009401007387 */ /* 0x0009e60000100a00 */
[----:B------:R-:W-:-:S02]  /*9b80*/  VIADD R0, R248, 0xffffffd9 ;  /* 0xffffffd9f8007836 */ /* 0x000fc40000000000 */
[----:B-1----:R-:W-:Y:S01]  /*9b90*/  IMAD.WIDE R162, R244, 0x4, R240 ;  /* 0x00000004f4a27825 */ /* 0x002fe200078e02f0 */
[----:B------:R-:W-:Y:S01]  /*9ba0*/  STL.64 [R1+0x2f0], R196 ;  /* 0x0002f0c401007387 */ /* 0x000fe20000100a00 */
[----:B------:R-:W1:Y:S01]  /*9bb0*/  LDC R248, c[0x0][0x3a0] ;  /* 0x0000e800fff87b82 */ /* 0x000e620000000800 */
[----:B------:R-:W-:Y:S01]  /*9bc0*/  ISETP.GE.U32.AND P0, PT, R0, 0x7fffff9a, PT ;  /* 0x7fffff9a0000780c */ /* 0x000fe20003f06070 */
[----:B------:R-:W-:Y:S01]  /*9bd0*/  IMAD R0, R238, 0x22, RZ ;  /* 0x00000022ee007824 */ /* 0x000fe200078e02ff */
[----:B------:R-:W-:Y:S01]  /*9be0*/  LDGSTS.E [R5+0x3400], desc[UR28][R196.64], !P5 ;  /* 0x03400000c4057fae */ /* 0x000fe2000e9a101c */
[----:B----4-:R-:W-:-:S03]  /*9bf0*/  IMAD.WIDE R148, R244, 0x4, R242 ;  /* 0x00000004f4947825 */ /* 0x010fc600078e02f2 */
[----:B------:R-:W-:Y:S01]  /*9c00*/  STL.64 [R1+0x2e8], R192 ;  /* 0x0002e8c001007387 */ /* 0x000fe20000100a00 */
[----:B-----5:R-:W-:-:S03]  /*9c10*/  VIADD R244, R249, 0xffffffd5 ;  /* 0xffffffd5f9f47836 */ /* 0x020fc60000000000 */
[----:B------:R-:W-:Y:S04]  /*9c20*/  LDGSTS.E [R5+0x3500], desc[UR28][R192.64], !P5 ;  /* 0x03500000c0057fae */ /* 0x000fe8000e9a101c */
[----:B------:R4:W-:Y:S04]  /*9c30*/  STL.64 [R1+0x2e0], R162 ;  /* 0x0002e0a201007387 */ /* 0x0009e80000100a00 */
[----:B------:R4:W-:Y:S04]  /*9c40*/  LDGSTS.E [R5+0x3c00], desc[UR28][R162.64], !P1 ;  /* 0x03c00000a2057fae */ /* 0x0009e8000c9a101c */
[----:B------:R5:W-:Y:S04]  /*9c50*/  STL.64 [R1+0x2d8], R148 ;  /* 0x0002d89401007387 */ /* 0x000be80000100a00 */
[----:B------:R5:W-:Y:S01]  /*9c60*/  LDGSTS.E [R5+0x3d00], desc[UR28][R148.64], !P1 ;  /* 0x03d0000094057fae */ /* 0x000be2000c9a101c */
[----:B------:R-:W-:Y:S01]  /*9c70*/  ISETP.GE.U32.AND P1, PT, R244, 0x7fffff96, PT ;  /* 0x7fffff96f400780c */ /* 0x000fe20003f26070 */
[----:B----4-:R-:W-:Y:S01]  /*9c80*/  IMAD.WIDE R162, R0, 0x4, R240 ;  /* 0x0000000400a27825 */ /* 0x010fe200078e02f0 */
[----:B--2---:R-:W-:-:S02]  /*9c90*/  IADD3 R244, PT, PT, R245, -0x2f, RZ ;  /* 0xffffffd1f5f47810 */ /* 0x004fc40007ffe0ff */
[----:B------:R-:W2:Y:S01]  /*9ca0*/  LDC R245, c[0x0][0x3a0] ;  /* 0x0000e800fff57b82 */ /* 0x000ea20000000800 */
[----:B------:R-:W-:Y:S02]  /*9cb0*/  VIADD R249, R2, 0x3f ;  /* 0x0000003f02f97836 */ /* 0x000fe40000000000 */
[----:B-----5:R-:W-:Y:S01]  /*9cc0*/  IMAD.WIDE R148, R0, 0x4, R242 ;  /* 0x0000000400947825 */ /* 0x020fe200078e02f2 */
[----:B------:R4:W-:Y:S03]  /*9cd0*/  STL.64 [R1+0x2d0], R162 ;  /* 0x0002d0a201007387 */ /* 0x0009e60000100a00 */
[----:B------:R-:W-:Y:S01]  /*9ce0*/  IMAD R0, R238, 0x26, RZ ;  /* 0x00000026ee007824 */ /* 0x000fe200078e02ff */
[----:B------:R4:W-:Y:S01]  /*9cf0*/  LDGSTS.E [R5+0x4400], desc[UR28][R162.64], !P6 ;  /* 0x04400000a2057fae */ /* 0x0009e2000f1a101c */
[----:B------:R-:W-:Y:S02]  /*9d00*/  ISETP.GE.U32.AND P5, PT, R244, 0x7fffff92, PT ;  /* 0x7fffff92f400780c */ /* 0x000fe40003fa6070 */
[----:B------:R-:W5:Y:S01]  /*9d10*/  LDC R244, c[0x0][0x3a0] ;  /* 0x0000e800fff47b82 */ /* 0x000f620000000800 */
[----:B------:R1:W-:Y:S04]  /*9d20*/  STL.64 [R1+0x2c8], R148 ;  /* 0x0002c89401007387 */ /* 0x0003e80000100a00 */
[----:B------:R1:W-:Y:S01]  /*9d30*/  LDGSTS.E [R5+0x4500], desc[UR28][R148.64], !P6 ;  /* 0x0450000094057fae */ /* 0x0003e2000f1a101c */
[----:B----4-:R-:W-:Y:S01]  /*9d40*/  IMAD.WIDE R162, R0, 0x4, R240 ;  /* 0x0000000400a27825 */ /* 0x010fe200078e02f0 */
[----:B------:R-:W-:-:S03]  /*9d50*/  ISETP.GT.AND P6, PT, R249, 0x3f, PT ;  /* 0x0000003ff900780c */ /* 0x000fc60003fc4270 */
[----:B------:R-:W-:Y:S01]  /*9d60*/  IMAD R2, R238, 0x2a, RZ ;  /* 0x0000002aee027824 */ /* 0x000fe200078e02ff */
[----:B------:R4:W-:Y:S01]  /*9d70*/  LDGSTS.E [R5+0x4c00], desc[UR28][R162.64], !P0 ;  /* 0x04c00000a2057fae */ /* 0x0009e2000c1a101c */
[----:B-1----:R-:W-:-:S04]  /*9d80*/  IMAD.WIDE R148, R0, 0x4, R242 ;  /* 0x0000000400947825 */ /* 0x002fc800078e02f2 */
[----:B---3--:R-:W-:Y:S01]  /*9d90*/  VIADD R0, R246, 0xffffffcd ;  /* 0xffffffcdf6007836 */ /* 0x008fe20000000000 */
[----:B------:R1:W-:Y:S01]  /*9da0*/  LDGSTS.E [R5+0x4d00], desc[UR28][R148.64], !P0 ;  /* 0x04d0000094057fae */ /* 0x0003e2000c1a101c */
[----:B------:R-:W3:Y:S03]  /*9db0*/  LDC R246, c[0x0][0x3a0] ;  /* 0x0000e800fff67b82 */ /* 0x000ee60000000800 */
[----:B------:R-:W-:Y:S01]  /*9dc0*/  ISETP.GE.U32.AND P0, PT, R0, 0x7fffff8e, PT ;  /* 0x7fffff8e0000780c */ /* 0x000fe20003f06070 */
[----:B------:R4:W-:Y:S01]  /*9dd0*/  STL.64 [R1+0x2c0], R162 ;  /* 0x0002c0a201007387 */ /* 0x0009e20000100a00 */
[----:B------:R-:W-:Y:S02]  /*9de0*/  SEL R0, RZ, 0x4, !P6 ;  /* 0x00000004ff007807 */ /* 0x000fe40007000000 */
[----:B------:R-:W-:Y:S01]  /*9df0*/  ISETP.GE.AND P6, PT, R251, UR5, PT ;  /* 0x00000005fb007c0c */ /* 0x000fe2000bfc6270 */
[----:B------:R1:W-:Y:S03]  /*9e00*/  STL.64 [R1+0x2b8], R148 ;  /* 0x0002b89401007387 */ /* 0x0003e60000100a00 */
[----:B------:R-:W-:Y:S01]  /*9e10*/  SEL R0, R0, RZ, !P6 ;  /* 0x000000ff00007207 */ /* 0x000fe20007000000 */
[----:B----4-:R-:W-:-:S04]  /*9e20*/  IMAD.WIDE R162, R2, 0x4, R240 ;  /* 0x0000000402a27825 */ /* 0x010fc800078e02f0 */
[----:B-1----:R-:W-:Y:S01]  /*9e30*/  IMAD.WIDE R148, R2, 0x4, R242 ;  /* 0x0000000402947825 */ /* 0x002fe200078e02f2 */
[----:B------:R1:W-:Y:S04]  /*9e40*/  LDGSTS.E [R5+0x5400], desc[UR28][R162.64], !P1 ;  /* 0x05400000a2057fae */ /* 0x0003e8000c9a101c */
[----:B------:R4:W-:Y:S01]  /*9e50*/  LDGSTS.E [R5+0x5500], desc[UR28][R148.64], !P1 ;  /* 0x0550000094057fae */ /* 0x0009e2000c9a101c */
[----:B------:R-:W-:Y:S01]  /*9e60*/  ISETP.NE.U32.AND P1, PT, R0, RZ, PT ;  /* 0x000000ff0000720c */ /* 0x000fe20003f25070 */
[C---:B------:R-:W-:Y:S02]  /*9e70*/  IMAD R0, R238.reuse, 0x32, RZ ;  /* 0x00000032ee007824 */ /* 0x040fe400078e02ff */
[----:B------:R1:W-:Y:S01]  /*9e80*/  STL.64 [R1+0xb0], R162 ;  /* 0x0000b0a201007387 */ /* 0x0003e20000100a00 */
[----:B------:R-:W-:-:S03]  /*9e90*/  IMAD R2, R238, 0x2e, RZ ;  /* 0x0000002eee027824 */ /* 0x000fc600078e02ff */
[----:B------:R4:W-:Y:S01]  /*9ea0*/  STL.64 [R1+0xa8], R148 ;  /* 0x0000a89401007387 */ /* 0x0009e20000100a00 */
[----:B------:R-:W-:-:S04]  /*9eb0*/  IMAD.WIDE R196, R2, 0x4, R240 ;  /* 0x0000000402c47825 */ /* 0x000fc800078e02f0 */
[----:B------:R-:W-:-:S04]  /*9ec0*/  IMAD.WIDE R192, R2, 0x4, R242 ;  /* 0x0000000402c07825 */ /* 0x000fc800078e02f2 */
[----:B-1----:R-:W-:-:S04]  /*9ed0*/  IMAD.WIDE R162, R0, 0x4, R240 ;  /* 0x0000000400a27825 */ /* 0x002fc800078e02f0 */
[----:B----4-:R-:W-:Y:S01]  /*9ee0*/  IMAD.WIDE R148, R0, 0x4, R242 ;  /* 0x0000000400947825 */ /* 0x010fe200078e02f2 */
[----:B------:R1:W-:Y:S03]  /*9ef0*/  LDGSTS.E [R5+0x5c00], desc[UR28][R196.64], !P5 ;  /* 0x05c00000c4057fae */ /* 0x0003e6000e9a101c */
[----:B--2---:R-:W-:Y:S01]  /*9f00*/  VIADD R0, R245, 0xffffffc5 ;  /* 0xffffffc5f5007836 */ /* 0x004fe20000000000 */
[----:B-----5:R-:W-:Y:S01]  /*9f10*/  IADD3 R2, PT, PT, R244, -0x37, RZ ;  /* 0xffffffc9f4027810 */ /* 0x020fe20007ffe0ff */
[----:B------:R-:W2:Y:S01]  /*9f20*/  LDC R245, c[0x0][0x3a0] ;  /* 0x0000e800fff57b82 */ /* 0x000ea20000000800 */
[----:B------:R-:W-:Y:S02]  /*9f30*/  LDGSTS.E [R5+0x5d00], desc[UR28][R192.64], !P5 ;  /* 0x05d00000c0057fae */ /* 0x000fe4000e9a101c */
[----:B------:R-:W-:Y:S02]  /*9f40*/  ISETP.GE.U32.AND P5, PT, R2, 0x7fffff8a, PT ;  /* 0x7fffff8a0200780c */ /* 0x000fe40003fa6070 */
[----:B------:R4:W-:Y:S04]  /*9f50*/  LDGSTS.E [R5+0x6400], desc[UR28][R162.64], !P0 ;  /* 0x06400000a2057fae */ /* 0x0009e8000c1a101c */
[----:B------:R1:W-:Y:S04]  /*9f60*/  STL.64 [R1+0xa0], R196 ;  /* 0x0000a0c401007387 */ /* 0x0003e80000100a00 */
[----:B------:R5:W-:Y:S01]  /*9f70*/  LDGSTS.E [R5+0x6500], desc[UR28][R148.64], !P0 ;  /* 0x0650000094057fae */ /* 0x000be2000c1a101c */
[----:B------:R-:W-:Y:S01]  /*9f80*/  ISETP.GE.U32.AND P0, PT, R0, 0x7fffff86, PT ;  /* 0x7fffff860000780c */ /* 0x000fe20003f06070 */
[----:B------:R-:W-:-:S02]  /*9f90*/  IMAD R0, R238, 0x36, RZ ;  /* 0x00000036ee007824 */ /* 0x000fc400078e02ff */
[----:B------:R-:W-:Y:S01]  /*9fa0*/  STL.64 [R1+0x98], R192 ;  /* 0x000098c001007387 */ /* 0x000fe20000100a00 */
[----:B---3--:R-:W-:Y:S02]  /*9fb0*/  VIADD R244, R246, 0xffffffc1 ;  /* 0xffffffc1f6f47836 */ /* 0x008fe40000000000 */
[C---:B------:R-:W-:Y:S01]  /*9fc0*/  IMAD.WIDE R218, R0.reuse, 0x4, R240 ;  /* 0x0000000400da7825 */ /* 0x040fe200078e02f0 */
[----:B------:R4:W-:Y:S01]  /*9fd0*/  STL.64 [R1+0x90], R162 ;  /* 0x000090a201007387 */ /* 0x0009e20000100a00 */
[----:B------:R-:W3:Y:S02]  /*9fe0*/  LDC R246, c[0x0][0x3a0] ;  /* 0x0000e800fff67b82 */ /* 0x000ee40000000800 */
[----:B-1----:R-:W-:Y:S01]  /*9ff0*/  IMAD.WIDE R196, R0, 0x4, R242 ;  /* 0x0000000400c47825 */ /* 0x002fe200078e02f2 */
[----:B------:R-:W-:Y:S01]  /*a000*/  IADD3 R0, PT, PT, R248, -0x10, RZ ;  /* 0xfffffff0f8007810 */ /* 0x000fe20007ffe0ff */
[----:B------:R-:W-:Y:S01]  /*a010*/  LDGSTS.E [R5+0x6c00], desc[UR28][R218.64], !P5 ;  /* 0x06c00000da057fae */ /* 0x000fe2000e9a101c */
[----:B------:R-:W-:Y:S01]  /*a020*/  ISETP.GE.U32.AND P6, PT, R244, 0x7fffff82, PT ;  /* 0x7fffff82f400780c */ /* 0x000fe20003fc6070 */
[----:B------:R-:W-:-:S02]  /*a030*/  IMAD R2, R238, 0x3a, RZ ;  /* 0x0000003aee027824 */ /* 0x000fc400078e02ff */
[----:B------:R1:W-:Y:S01]  /*a040*/  LDGSTS.E [R5+0x6d00], desc[UR28][R196.64], !P5 ;  /* 0x06d00000c4057fae */ /* 0x0003e2000e9a101c */
[----:B----4-:R-:W4:Y:S03]  /*a050*/  LDC R162, c[0x0][0x3a0] ;  /* 0x0000e800ffa27b82 */ /* 0x010f260000000800 */
[----:B------:R5:W-:Y:S01]  /*a060*/  STL.64 [R1+0x88], R148 ;  /* 0x0000889401007387 */ /* 0x000be20000100a00 */
[----:B------:R-:W-:Y:S01]  /*a070*/  IMAD.WIDE R192, R2, 0x4, R240 ;  /* 0x0000000402c07825 */ /* 0x000fe200078e02f0 */
[----:B------:R-:W-:-:S03]  /*a080*/  ISETP.GE.U32.AND P5, PT, R0, 0x7fffffb1, PT ;  /* 0x7fffffb10000780c */ /* 0x000fc60003fa6070 */
[----:B------:R-:W3:Y:S01]  /*a090*/  LDC R163, c[0x0][0x3a0] ;  /* 0x0000e800ffa37b82 */ /* 0x000ee20000000800 */
[----:B------:R-:W-:Y:S01]  /*a0a0*/  IMAD R0, R238, 0x3e, RZ ;  /* 0x0000003eee007824 */ /* 0x000fe200078e02ff */
[----:B------:R-:W-:Y:S01]  /*a0b0*/  LOP3.LUT R244, R8, 0x60, RZ, 0x3c, !PT ;  /* 0x0000006008f47812 */ /* 0x000fe200078e3cff */
[----:B--2---:R-:W-:Y:S02]  /*a0c0*/  VIADD R245, R245, 0xffffffec ;  /* 0xffffffecf5f57836 */ /* 0x004fe40000000000 */
[----:B-----5:R-:W-:Y:S01]  /*a0d0*/  IMAD.WIDE R148, R2, 0x4, R242 ;  /* 0x0000000402947825 */ /* 0x020fe200078e02f2 */
[----:B------:R-:W-:Y:S02]  /*a0e0*/  STL.64 [R1+0x80], R218 ;  /* 0x000080da01007387 */ /* 0x000fe40000100a00 */
[----:B------:R-:W2:Y:S01]  /*a0f0*/  LDC R248, c[0x0][0x3a0] ;  /* 0x0000e800fff87b82 */ /* 0x000ea20000000800 */
[----:B------:R-:W-:Y:S01]  /*a100*/  IMAD R2, R238, 0x3, RZ ;  /* 0x00000003ee027824 */ /* 0x000fe200078e02ff */
[----:B------:R1:W-:Y:S01]  /*a110*/  STL.64 [R1+0x78], R196 ;  /* 0x000078c401007387 */ /* 0x0003e20000100a00 */
[----:B------:R-:W-:-:S03]  /*a120*/  VIADD R244, R244, UR4 ;  /* 0x00000004f4f47c36 */ /* 0x000fc60008000000 */
[----:B------:R5:W-:Y:S01]  /*a130*/  STL.64 [R1+0x70], R192 ;  /* 0x000070c001007387 */ /* 0x000be20000100a00 */
[----:B------:R-:W-:-:S03]  /*a140*/  IMAD.WIDE R8, R2, 0x4, R242 ;  /* 0x0000000402087825 */ /* 0x000fc600078e02f2 */
[----:B------:R5:W-:Y:S01]  /*a150*/  LDGSTS.E [R5+0x7400], desc[UR28][R192.64], !P0 ;  /* 0x07400000c0057fae */ /* 0x000be2000c1a101c */
[----:B-1----:R-:W-:-:S03]  /*a160*/  IMAD.WIDE R196, R0, 0x4, R240 ;  /* 0x0000000400c47825 */ /* 0x002fc600078e02f0 */
[----:B------:R1:W-:Y:S04]  /*a170*/  STL.64 [R1+0x68], R148 ;  /* 0x0000689401007387 */ /* 0x0003e80000100a00 */
[----:B------:R1:W-:Y:S01]  /*a180*/  LDGSTS.E [R5+0x7500], desc[UR28][R148.64], !P0 ;  /* 0x0750000094057fae */ /* 0x0003e2000c1a101c */
[----:B------:R-:W-:Y:S01]  /*a190*/  ISETP.GE.U32.AND P0, PT, R245, 0x7fffffad, PT ;  /* 0x7fffffadf500780c */ /* 0x000fe20003f06070 */
[----:B-----5:R-:W-:Y:S01]  /*a1a0*/  IMAD.WIDE R192, R0, 0x4, R242 ;  /* 0x0000000400c07825 */ /* 0x020fe200078e02f2 */
[----:B------:R-:W5:Y:S01]  /*a1b0*/  LDC R245, c[0x0][0x3a0] ;  /* 0x0000e800fff57b82 */ /* 0x000f620000000800 */
[----:B------:R-:W-:Y:S02]  /*a1c0*/  STL.64 [R1+0x60], R196 ;  /* 0x000060c401007387 */ /* 0x000fe40000100a00 */
[----:B------:R-:W-:-:S02]  /*a1d0*/  IMAD R0, R238, 0x7, RZ ;  /* 0x00000007ee007824 */ /* 0x000fc400078e02ff */
[----:B------:R-:W-:Y:S01]  /*a1e0*/  LDGSTS.E [R5+0x7c00], desc[UR28][R196.64], !P6 ;  /* 0x07c00000c4057fae */ /* 0x000fe2000f1a101c */
[----:B-1----:R-:W-:-:S03]  /*a1f0*/  IMAD.WIDE R148, R2, 0x4, R240 ;  /* 0x0000000402947825 */ /* 0x002fc600078e02f0 */
[----:B------:R1:W-:Y:S01]  /*a200*/  STL.64 [R1+0x58], R192 ;  /* 0x000058c001007387 */ /* 0x0003e20000100a00 */
[----:B----4-:R-:W-:Y:S02]  /*a210*/  IADD3 R2, PT, PT, R162, -0x18, RZ ;  /* 0xffffffe8a2027810 */ /* 0x010fe40007ffe0ff */
[----:B------:R-:W4:Y:S01]  /*a220*/  LDC R162, c[0x0][0x3a0] ;  /* 0x0000e800ffa27b82 */ /* 0x000f220000000800 */
[----:B------:R1:W-:Y:S04]  /*a230*/  LDGSTS.E [R5+0x7d00], desc[UR28][R192.64], !P6 ;  /* 0x07d00000c0057fae */ /* 0x0003e8000f1a101c */
[----:B------:R2:W-:Y:S04]  /*a240*/  STL.64 [R1+0xb8], R148 ;  /* 0x0000b89401007387 */ /* 0x0005e80000100a00 */
[----:B------:R2:W-:Y:S04]  /*a250*/  LDGSTS.E [R244+0x600], desc[UR28][R148.64], !P2 ;  /* 0x0060000094f47fae */ /* 0x0005e8000d1a101c */
[----:B------:R3:W-:Y:S01]  /*a260*/  STL.64 [R1+0x350], R8 ;  /* 0x0003500801007387 */ /* 0x0007e20000100a00 */
[----:B-1----:R-:W1:Y:S03]  /*a270*/  LDC R192, c[0x0][0x3a0] ;  /* 0x0000e800ffc07b82 */ /* 0x002e660000000800 */
[----:B------:R3:W-:Y:S01]  /*a280*/  LDGSTS.E [R244+0x700], desc[UR28][R8.64], !P2 ;  /* 0x0070000008f47fae */ /* 0x0007e2000d1a101c */
[----:B--2---:R-:W-:Y:S01]  /*a290*/  IMAD.WIDE R148, R0, 0x4, R240 ;  /* 0x0000000400947825 */ /* 0x004fe200078e02f0 */
[----:B------:R-:W-:-:S03]  /*a2a0*/  ISETP.GE.U32.AND P2, PT, R2, 0x7fffffa9, PT ;  /* 0x7fffffa90200780c */ /* 0x000fc60003f46070 */
[----:B---3--:R-:W-:Y:S01]  /*a2b0*/  IMAD.WIDE R8, R0, 0x4, R242 ;  /* 0x0000000400087825 */ /* 0x008fe200078e02f2 */
[----:B------:R2:W-:Y:S03]  /*a2c0*/  STL.64 [R1+0x358], R148 ;  /* 0x0003589401007387 */ /* 0x0005e60000100a00 */
[----:B------:R-:W-:Y:S01]  /*a2d0*/  IMAD R0, R238, 0xb, RZ ;  /* 0x0000000bee007824 */ /* 0x000fe200078e02ff */
[----:B------:R2:W-:Y:S01]  /*a2e0*/  LDGSTS.E [R244+0xe00], desc[UR28][R148.64], !P3 ;  /* 0x00e0000094f47fae */ /* 0x0005e2000d9a101c */
[----:B------:R-:W-:Y:S02]  /*a2f0*/  VIADD R2, R246, 0xffffffe4 ;  /* 0xffffffe4f6027836 */ /* 0x000fe40000000000 */
[----:B------:R-:W3:Y:S01]  /*a300*/  LDC R246, c[0x0][0x3a0] ;  /* 0x0000e800fff67b82 */ /* 0x000ee20000000800 */
[----:B------:R4:W-:Y:S04]  /*a310*/  STL.64 [R1+0x360], R8 ;  /* 0x0003600801007387 */ /* 0x0009e80000100a00 */
[----:B------:R4:W-:Y:S01]  /*a320*/  LDGSTS.E [R244+0xf00], desc[UR28][R8.64], !P3 ;  /* 0x00f0000008f47fae */ /* 0x0009e2000d9a101c */
[----:B--2---:R-:W-:Y:S01]  /*a330*/  IMAD.WIDE R148, R0, 0x4, R240 ;  /* 0x0000000400947825 */ /* 0x004fe200078e02f0 */
[----:B------:R-:W-:-:S03]  /*a340*/  ISETP.GE.U32.AND P3, PT, R2, 0x7fffffa5, PT ;  /* 0x7fffffa50200780c */ /* 0x000fc60003f66070 */
[----:B----4-:R-:W-:Y:S01]  /*a350*/  IMAD.WIDE R8, R0, 0x4, R242 ;  /* 0x0000000400087825 */ /* 0x010fe200078e02f2 */
[----:B------:R-:W-:Y:S01]  /*a360*/  IADD3 R0, PT, PT, R163, -0x24, RZ ;  /* 0xffffffdca3007810 */ /* 0x000fe20007ffe0ff */
[----:B------:R2:W-:Y:S03]  /*a370*/  LDGSTS.E [R244+0x1600], desc[UR28][R148.64], !P4 ;  /* 0x0160000094f47fae */ /* 0x0005e6000e1a101c */
[----:B------:R-:W-:Y:S01]  /*a380*/  ISETP.GE.U32.AND P6, PT, R0, 0x7fffff9d, PT ;  /* 0x7fffff9d0000780c */ /* 0x000fe20003fc6070 */
[----:B------:R-:W-:Y:S01]  /*a390*/  IMAD R0, R238, 0xf, RZ ;  /* 0x0000000fee007824 */ /* 0x000fe200078e02ff */
[----:B------:R4:W-:Y:S01]  /*a3a0*/  LDGSTS.E [R244+0x1700], desc[UR28][R8.64], !P4 ;  /* 0x0170000008f47fae */ /* 0x0009e2000e1a101c */
[----:B------:R-:W-:Y:S02]  /*a3b0*/  VIADD R2, R248, 0xffffffe0 ;  /* 0xffffffe0f8027836 */ /* 0x000fe40000000000 */
[----:B------:R-:W-:Y:S01]  /*a3c0*/  IMAD.WIDE R218, R0, 0x4, R240 ;  /* 0x0000000400da7825 */ /* 0x000fe200078e02f0 */
[----:B------:R-:W1:Y:S02]  /*a3d0*/  LDC R248, c[0x0][0x3a0] ;  /* 0x0000e800fff87b82 */ /* 0x000e640000000800 */
[----:B------:R-:W-:Y:S01]  /*a3e0*/  ISETP.GE.U32.AND P4, PT, R2, 0x7fffffa1, PT ;  /* 0x7fffffa10200780c */ /* 0x000fe20003f86070 */
[----:B------:R-:W-:Y:S01]  /*a3f0*/  IMAD.WIDE R196, R0, 0x4, R242 ;  /* 0x0000000400c47825 */ /* 0x000fe200078e02f2 */
[----:B------:R-:W-:Y:S03]  /*a400*/  LDGSTS.E [R244+0x1e00], desc[UR28][R218.64], !P5 ;  /* 0x01e00000daf47fae */ /* 0x000fe6000e9a101c */
[----:B-----5:R-:W-:Y:S01]  /*a410*/  VIADD R0, R245, 0xffffffd8 ;  /* 0xffffffd8f5007836 */ /* 0x020fe20000000000 */
[----:B------:R2:W-:Y:S01]  /*a420*/  STL.64 [R1+0x368], R148 ;  /* 0x0003689401007387 */ /* 0x0005e20000100a00 */
[----:B------:R-:W-:-:S03]  /*a430*/  IMAD R2, R238, 0x13, RZ ;  /* 0x00000013ee027824 */ /* 0x000fc600078e02ff */
[----:B------:R-:W-:Y:S01]  /*a440*/  LDGSTS.E [R244+0x1f00], desc[UR28][R196.64], !P5 ;  /* 0x01f00000c4f47fae */ /* 0x000fe2000e9a101c */
[----:B------:R-:W-:Y:S01]  /*a450*/  ISETP.GE.U32.AND P5, PT, R0, 0x7fffff99, PT ;  /* 0x7fffff990000780c */ /* 0x000fe20003fa6070 */
[----:B------:R-:W-:Y:S02]  /*a460*/  IMAD R0, R238, 0x17, RZ ;  /* 0x00000017ee007824 */ /* 0x000fe400078e02ff */
[----:B------:R4:W-:Y:S01]  /*a470*/  STL.64 [R1+0x370], R8 ;  /* 0x0003700801007387 */ /* 0x0009e20000100a00 */
[----:B--2---:R-:W-:-:S03]  /*a480*/  IMAD.WIDE R148, R2, 0x4, R240 ;  /* 0x0000000402947825 */ /* 0x004fc600078e02f0 */
[----:B------:R2:W-:Y:S04]  /*a490*/  STL.64 [R1+0x3a8], R218 ;  /* 0x0003a8da01007387 */ /* 0x0005e80000100a00 */
[----:B------:R-:W-:Y:S01]  /*a4a0*/  STL.64 [R1+0x3b0], R196 ;  /* 0x0003b0c401007387 */ /* 0x000fe20000100a00 */
[----:B----4-:R-:W-:-:S03]  /*a4b0*/  IMAD.WIDE R8, R2, 0x4, R242 ;  /* 0x0000000402087825 */ /* 0x010fc600078e02f2 */
[----:B------:R4:W-:Y:S01]  /*a4c0*/  LDGSTS.E [R244+0x2600], desc[UR28][R148.64], !P0 ;  /* 0x0260000094f47fae */ /* 0x0009e2000c1a101c */
[----:B------:R-:W-:-:S03]  /*a4d0*/  VIADD R2, R162, 0xffffffd4 ;  /* 0xffffffd4a2027836 */ /* 0x000fc60000000000 */
[----:B--2---:R-:W2:Y:S01]  /*a4e0*/  LDL.LU.64 R218, [R1+0xca0] ;  /* 0x000ca00001da7983 */ /* 0x004ea20000300a00 */
[----:B------:R-:W-:-:S03]  /*a4f0*/  IMAD.WIDE R162, R0, 0x4, R240 ;  /* 0x0000000400a27825 */ /* 0x000fc600078e02f0 */
[----:B------:R4:W-:Y:S04]  /*a500*/  STL.64 [R1+0x3d8], R148 ;  /* 0x0003d89401007387 */ /* 0x0009e80000100a00 */
[----:B------:R5:W-:Y:S04]  /*a510*/  STL.64 [R1+0x3d0], R8 ;  /* 0x0003d00801007387 */ /* 0x000be80000100a00 */
[----:B------:R5:W-:Y:S01]  /*a520*/  LDGSTS.E [R244+0x2700], desc[UR28][R8.64], !P0 ;  /* 0x0270000008f47fae */ /* 0x000be2000c1a101c */
[----:B------:R-:W-:Y:S01]  /*a530*/  ISETP.GE.U32.AND P0, PT, R2, 0x7fffff95, PT ;  /* 0x7fffff950200780c */ /* 0x000fe20003f06070 */
[----:B----4-:R-:W-:Y:S01]  /*a540*/  IMAD.WIDE R148, R0, 0x4, R242 ;  /* 0x0000000400947825 */ /* 0x010fe200078e02f2 */
[----:B-1----:R-:W-:Y:S01]  /*a550*/  IADD3 R2, PT, PT, R192, -0x30, RZ ;  /* 0xffffffd0c0027810 */ /* 0x002fe20007ffe0ff */
[----:B------:R1:W-:Y:S02]  /*a560*/  LDGSTS.E [R244+0x2e00], desc[UR28][R162.64], !P2 ;  /* 0x02e00000a2f47fae */ /* 0x0003e4000d1a101c */
[----:B------:R-:W-:-:S02]  /*a570*/  IMAD R0, R238, 0x1b, RZ ;  /* 0x0000001bee007824 */ /* 0x000fc400078e02ff */
[----:B------:R4:W-:Y:S01]  /*a580*/  LDGSTS.E [R244+0x2f00], desc[UR28][R148.64], !P2 ;  /* 0x02f0000094f47fae */ /* 0x0009e2000d1a101c */
[----:B-----5:R-:W5:Y:S01]  /*a590*/  LDC R9, c[0x0][0x3a0] ;  /* 0x0000e800ff097b82 */ /* 0x020f620000000800 */
[----:B------:R-:W-:Y:S01]  /*a5a0*/  ISETP.GE.U32.AND P2, PT, R2, 0x7fffff91, PT ;  /* 0x7fffff910200780c */ /* 0x000fe20003f46070 */
[----:B------:R-:W-:-:S06]  /*a5b0*/  IMAD R2, R238, 0x1f, RZ ;  /* 0x0000001fee027824 */ /* 0x000fcc00078e02ff */
[----:B------:R-:W5:Y:S01]  /*a5c0*/  LDC R8, c[0x0][0x3a0] ;  /* 0x0000e800ff087b82 */ /* 0x000f620000000800 */
[C---:B------:R-:W-:Y:S01]  /*a5d0*/  IMAD.WIDE R196, R0.reuse, 0x4, R240 ;  /* 0x0000000400c47825 */ /* 0x040fe200078e02f0 */
[----:B------:R1:W-:Y:S03]  /*a5e0*/  STL.64 [R1+0x3c8], R162 ;  /* 0x0003c8a201007387 */ /* 0x0003e60000100a00 */
[----:B------:R-:W-:Y:S01]  /*a5f0*/  IMAD.WIDE R192, R0, 0x4, R242 ;  /* 0x0000000400c07825 */ /* 0x000fe200078e02f2 */
[----:B------:R4:W-:Y:S03]  /*a600*/  STL.64 [R1+0x3b8], R148 ;  /* 0x0003b89401007387 */ /* 0x0009e60000100a00 */
[----:B------:R-:W-:Y:S01]  /*a610*/  VIADD R0, R248, 0xffffffc8 ;  /* 0xffffffc8f8007836 */ /* 0x000fe20000000000 */
[----:B------:R-:W-:Y:S01]  /*a620*/  LDGSTS.E [R244+0x3600], desc[UR28][R196.64], !P3 ;  /* 0x03600000c4f47fae */ /* 0x000fe2000d9a101c */
[----:B---3--:R-:W-:Y:S01]  /*a630*/  VIADD R245, R246, 0xffffffcc ;  /* 0xffffffccf6f57836 */ /* 0x008fe20000000000 */
[----:B------:R-:W3:Y:S01]  /*a640*/  LDC R248, c[0x0][0x3a0] ;  /* 0x0000e800fff87b82 */ /* 0x000ee20000000800 */
[C---:B-1----:R-:W-:Y:S01]  /*a650*/  IMAD.WIDE R162, R2.reuse, 0x4, R240 ;  /* 0x0000000402a27825 */ /* 0x042fe200078e02f0 */
[----:B------:R1:W-:Y:S03]  /*a660*/  LDGSTS.E [R244+0x3700], desc[UR28][R192.64], !P3 ;  /* 0x03700000c0f47fae */ /* 0x0003e6000d9a101c */
[----:B----4-:R-:W-:Y:S01]  /*a670*/  IMAD.WIDE R148, R2, 0x4, R242 ;  /* 0x0000000402947825 */ /* 0x010fe200078e02f2 */
[----:B------:R4:W-:Y:S04]  /*a680*/  LDGSTS.E [R244+0x3e00], desc[UR28][R162.64], !P4 ;  /* 0x03e00000a2f47fae */ /* 0x0009e8000e1a101c */
[----:B------:R1:W-:Y:S01]  /*a690*/  LDGSTS.E [R244+0x3f00], desc[UR28][R148.64], !P4 ;  /* 0x03f0000094f47fae */ /* 0x0003e2000e1a101c */
[----:B------:R-:W-:Y:S01]  /*a6a0*/  ISETP.GE.U32.AND P4, PT, R0, 0x7fffff89, PT ;  /* 0x7fffff890000780c */ /* 0x000fe20003f86070 */
[----:B------:R-:W-:-:S02]  /*a6b0*/  IMAD R0, R238, 0x23, RZ ;  /* 0x00000023ee007824 */ /* 0x000fc400078e02ff */
[----:B------:R-:W-:Y:S01]  /*a6c0*/  STL.64 [R1+0x3a0], R196 ;  /* 0x0003a0c401007387 */ /* 0x000fe20000100a00 */
[----:B------:R-:W-:Y:S01]  /*a6d0*/  IMAD R2, R238, 0x27, RZ ;  /* 0x00000027ee027824 */ /* 0x000fe200078e02ff */
[----:B------:R-:W-:Y:S02]  /*a6e0*/  ISETP.GE.U32.AND P3, PT, R245, 0x7fffff8d, PT ;  /* 0x7fffff8df500780c */ /* 0x000fe40003f66070 */
[----:B------:R1:W-:Y:S01]  /*a6f0*/  STL.64 [R1+0x398], R192 ;  /* 0x000398c001007387 */ /* 0x0003e20000100a00 */
[----:B-----5:R-:W-:Y:S01]  /*a700*/  IADD3 R246, PT, PT, R9, -0x3c, RZ ;  /* 0xffffffc409f67810 */ /* 0x020fe20007ffe0ff */
[----:B------:R-:W-:Y:S02]  /*a710*/  VIADD R245, R8, 0xffffffc0 ;  /* 0xffffffc008f57836 */ /* 0x000fe40000000000 */
[----:B------:R4:W-:Y:S01]  /*a720*/  STL.64 [R1+0x390], R162 ;  /* 0x000390a201007387 */ /* 0x0009e20000100a00 */
[----:B------:R-:W-:-:S03]  /*a730*/  IMAD.WIDE R8, R2, 0x4, R242 ;  /* 0x0000000402087825 */ /* 0x000fc600078e02f2 */
[----:B------:R5:W-:Y:S01]  /*a740*/  STL.64 [R1+0x388], R148 ;  /* 0x0003889401007387 */ /* 0x000be20000100a00 */
[----:B-1----:R-:W-:-:S04]  /*a750*/  IMAD.WIDE R192, R0, 0x4, R240 ;  /* 0x0000000400c07825 */ /* 0x002fc800078e02f0 */
[----:B----4-:R-:W-:Y:S01]  /*a760*/  IMAD.WIDE R162, R0, 0x4, R242 ;  /* 0x0000000400a27825 */ /* 0x010fe200078e02f2 */
[----:B------:R-:W-:Y:S03]  /*a770*/  LDGSTS.E [R244+0x4600], desc[UR28][R192.64], !P6 ;  /* 0x04600000c0f47fae */ /* 0x000fe6000f1a101c */
[----:B-----5:R-:W-:Y:S01]  /*a780*/  IMAD.WIDE R148, R2, 0x4, R240 ;  /* 0x0000000402947825 */ /* 0x020fe200078e02f0 */
[----:B------:R1:W-:Y:S04]  /*a790*/  LDGSTS.E [R244+0x4700], desc[UR28][R162.64], !P6 ;  /* 0x04700000a2f47fae */ /* 0x0003e8000f1a101c */
[----:B------:R4:W-:Y:S01]  /*a7a0*/  LDGSTS.E [R244+0x4e00], desc[UR28][R148.64], !P5 ;  /* 0x04e0000094f47fae */ /* 0x0009e2000e9a101c */
[----:B------:R-:W-:-:S03]  /*a7b0*/  IMAD R2, R238, 0x2b, RZ ;  /* 0x0000002bee027824 */ /* 0x000fc600078e02ff */
[----:B------:R5:W-:Y:S01]  /*a7c0*/  LDGSTS.E [R244+0x4f00], desc[UR28][R8.64], !P5 ;  /* 0x04f0000008f47fae */ /* 0x000be2000e9a101c */
[----:B------:R-:W-:Y:S02]  /*a7d0*/  ISETP.GE.U32.AND P5, PT, R246, 0x7fffff85, PT ;  /* 0x7fffff85f600780c */ /* 0x000fe40003fa6070 */
[----:B------:R-:W3:Y:S01]  /*a7e0*/  LDC R246, c[0x0][0x3a0] ;  /* 0x0000e800fff67b82 */ /* 0x000ee20000000800 */
[----:B------:R-:W-:Y:S01]  /*a7f0*/  STL.64 [R1+0x380], R192 ;  /* 0x000380c001007387 */ /* 0x000fe20000100a00 */
[----:B------:R-:W-:-:S03]  /*a800*/  ISETP.GE.AND P6, PT, R251, R245, PT ;  /* 0x000000f5fb00720c */ /* 0x000fc60003fc6270 */
[----:B------:R1:W-:Y:S04]  /*a810*/  STL.64 [R1+0x378], R162 ;  /* 0x000378a201007387 */ /* 0x0003e80000100a00 */
[----:B------:R4:W-:Y:S01]  /*a820*/  STL.64 [R1+0x3e8], R148 ;  /* 0x0003e89401007387 */ /* 0x0009e20000100a00 */
[----:B------:R-:W-:-:S03]  /*a830*/  SEL R0, RZ, 0x4, P6 ;  /* 0x00000004ff007807 */ /* 0x000fc60003000000 */
[----:B------:R5:W-:Y:S01]  /*a840*/  STL.64 [R1+0x3e0], R8 ;  /* 0x0003e00801007387 */ /* 0x000be20000100a00 */
[----:B------:R-:W-:Y:S01]  /*a850*/  ISETP.GT.AND P6, PT, R249, 0x7f, PT ;  /* 0x0000007ff900780c */ /* 0x000fe20003fc4270 */
[----:B-1----:R-:W-:-:S04]  /*a860*/  IMAD.WIDE R162, R2, 0x4, R240 ;  /* 0x0000000402a27825 */ /* 0x002fc800078e02f0 */
[----:B----4-:R-:W-:Y:S01]  /*a870*/  IMAD.WIDE R148, R2, 0x4, R242 ;  /* 0x0000000402947825 */ /* 0x010fe200078e02f2 */
[----:B-----5:R-:W1:Y:S03]  /*a880*/  LDC R9, c[0x0][0x3a0] ;  /* 0x0000e800ff097b82 */ /* 0x020e660000000800 */
[----:B------:R-:W-:Y:S01]  /*a890*/  IMAD R2, R238, 0x2f, RZ ;  /* 0x0000002fee027824 */ /* 0x000fe200078e02ff */
[----:B------:R4:W-:Y:S01]  /*a8a0*/  STL.64 [R1+0x448], R162 ;  /* 0x000448a201007387 */ /* 0x0009e20000100a00 */
[----:B------:R-:W-:-:S03]  /*a8b0*/  SEL R0, R0, RZ, P6 ;  /* 0x000000ff00007207 */ /* 0x000fc60003000000 */
[----:B------:R4:W-:Y:S01]  /*a8c0*/  LDGSTS.E [R244+0x5600], desc[UR28][R162.64], !P0 ;  /* 0x05600000a2f47fae */ /* 0x0009e2000c1a101c */
[----:B------:R-:W5:Y:S03]  /*a8d0*/  LDC R8, c[0x0][0x3a0] ;  /* 0x0000e800ff087b82 */ /* 0x000f660000000800 */
[----:B------:R3:W-:Y:S04]  /*a8e0*/  STL.64 [R1+0x440], R148 ;  /* 0x0004409401007387 */ /* 0x0007e80000100a00 */
[----:B------:R3:W-:Y:S01]  /*a8f0*/  LDGSTS.E [R244+0x5700], desc[UR28][R148.64], !P0 ;  /* 0x0570000094f47fae */ /* 0x0007e2000c1a101c */
[----:B----4-:R-:W-:Y:S01]  /*a900*/  IMAD.WIDE R162, R2, 0x4, R240 ;  /* 0x0000000402a27825 */ /* 0x010fe200078e02f0 */
[----:B------:R-:W-:-:S03]  /*a910*/  ISETP.NE.U32.AND P0, PT, R0, RZ, PT ;  /* 0x000000ff0000720c */ /* 0x000fc60003f05070 */
[----:B---3--:R-:W-:Y:S01]  /*a920*/  IMAD.WIDE R148, R2, 0x4, R242 ;  /* 0x0000000402947825 */ /* 0x008fe200078e02f2 */
[----:B------:R3:W-:Y:S03]  /*a930*/  LDGSTS.E [R244+0x5e00], desc[UR28][R162.64], !P2 ;  /* 0x05e00000a2f47fae */ /* 0x0007e6000d1a101c */
[----:B------:R-:W-:Y:S01]  /*a940*/  VIADD R2, R248, 0xffffffbf ;  /* 0xffffffbff8027836 */ /* 0x000fe20000000000 */
[----:B------:R4:W-:Y:S01]  /*a950*/  LDGSTS.E [R244+0x5f00], desc[UR28][R148.64], !P2 ;  /* 0x05f0000094f47fae */ /* 0x0009e2000d1a101c */
[----:B------:R-:W-:Y:S01]  /*a960*/  IMAD R0, R238, 0x33, RZ ;  /* 0x00000033ee007824 */ /* 0x000fe200078e02ff */
[----:B------:R-:W-:Y:S01]  /*a970*/  ISETP.GE.U32.AND P6, PT, R245, 0x7fffff81, PT ;  /* 0x7fffff81f500780c */ /* 0x000fe20003fc6070 */
[----:B------:R-:W5:Y:S01]  /*a980*/  LDC R248, c[0x0][0x3a0] ;  /* 0x0000e800fff87b82 */ /* 0x000f620000000800 */
[----:B------:R-:W-:Y:S01]  /*a990*/  ISETP.GE.U32.AND P2, PT, R2, 0x7fffff80, PT ;  /* 0x7fffff800200780c */ /* 0x000fe20003f46070 */
[----:B------:R-:W-:Y:S01]  /*a9a0*/  IMAD R2, R238, 0x37, RZ ;  /* 0x00000037ee027824 */ /* 0x000fe200078e02ff */
[----:B------:R3:W-:Y:S01]  /*a9b0*/  STL.64 [R1+0x438], R162 ;  /* 0x000438a201007387 */ /* 0x0007e20000100a00 */
[----:B------:R-:W-:-:S03]  /*a9c0*/  IMAD.WIDE R196, R0, 0x4, R240 ;  /* 0x0000000400c47825 */ /* 0x000fc600078e02f0 */
[----:B------:R4:W-:Y:S01]  /*a9d0*/  STL.64 [R1+0x430], R148 ;  /* 0x0004309401007387 */ /* 0x0009e20000100a00 */
[----:B------:R-:W-:Y:S01]  /*a9e0*/  IMAD.WIDE R192, R0, 0x4, R242 ;  /* 0x0000000400c07825 */ /* 0x000fe200078e02f2 */
[----:B------:R-:W-:Y:S01]  /*a9f0*/  IADD3 R0, PT, PT, R246, -0x45, RZ ;  /* 0xffffffbbf6007810 */ /* 0x000fe20007ffe0ff */
[----:B------:R-:W2:Y:S01]  /*aa00*/  LDC R245, c[0x0][0x3a0] ;  /* 0x0000e800fff57b82 */ /* 0x000ea20000000800 */
[----:B------:R-:W-:Y:S01]  /*aa10*/  STL.64 [R1+0x428], R196 ;  /* 0x000428c401007387 */ /* 0x000fe20000100a00 */
[----:B---3--:R-:W-:-:S03]  /*aa20*/  IMAD.WIDE R162, R2, 0x4, R240 ;  /* 0x0000000402a27825 */ /* 0x008fc600078e02f0 */
[----:B------:R-:W-:Y:S01]  /*aa30*/  STL.64 [R1+0x420], R192 ;  /* 0x000420c001007387 */ /* 0x000fe20000100a00 */
[----:B----4-:R-:W-:-:S03]  /*aa40*/  IMAD.WIDE R148, R2, 0x4, R242 ;  /* 0x0000000402947825 */ /* 0x010fc600078e02f2 */
[----:B------:R3:W-:Y:S01]  /*aa50*/  LDGSTS.E [R244+0x6600], desc[UR28][R196.64], !P3 ;  /* 0x06600000c4f47fae */ /* 0x0007e2000d9a101c */
[----:B-1----:R-:W-:-:S03]  /*aa60*/  VIADD R2, R9, 0xffffffb7 ;  /* 0xffffffb709027836 */ /* 0x002fc60000000000 */
[----:B------:R1:W-:Y:S01]  /*aa70*/  LDGSTS.E [R244+0x6700], desc[UR28][R192.64], !P3 ;  /* 0x06700000c0f47fae */ /* 0x0003e2000d9a101c */
[----:B------:R-:W-:-:S03]  /*aa80*/  ISETP.GE.U32.AND P3, PT, R0, 0x7fffff7c, PT ;  /* 0x7fffff7c0000780c */ /* 0x000fc60003f66070 */
[----:B------:R4:W-:Y:S01]  /*aa90*/  STL.64 [R1+0x418], R162 ;  /* 0x000418a201007387 */ /* 0x0009e20000100a00 */
[----:B------:R-:W-:-:S03]  /*aaa0*/  IMAD R0, R238, 0x3b, RZ ;  /* 0x0000003bee007824 */ /* 0x000fc600078e02ff */
[----:B------:R1:W-:Y:S04]  /*aab0*/  STL.64 [R1+0x410], R148 ;  /* 0x0004109401007387 */ /* 0x0003e80000100a00 */
[----:B------:R-:W-:Y:S04]  /*aac0*/  LDGSTS.E [R244+0x6e00], desc[UR28][R162.64], !P4 ;  /* 0x06e00000a2f47fae */ /* 0x000fe8000e1a101c */
[----:B------:R-:W-:Y:S01]  /*aad0*/  LDGSTS.E [R244+0x6f00], desc[UR28][R148.64], !P4 ;  /* 0x06f0000094f47fae */ /* 0x000fe2000e1a101c */
[----:B------:R-:W-:Y:S01]  /*aae0*/  ISETP.GE.U32.AND P4, PT, R2, 0x7fffff78, PT ;  /* 0x7fffff780200780c */ /* 0x000fe20003f86070 */
[----:B------:R-:W-:-:S02]  /*aaf0*/  IMAD R2, R238, 0x3f, RZ ;  /* 0x0000003fee027824 */ /* 0x000fc400078e02ff */
[----:B----4-:R-:W4:Y:S04]  /*ab00*/  LDL.64 R162, [R1+0x50] ;  /* 0x0000500001a27983 */ /* 0x010f280000100a00 */
[----:B-1----:R-:W2:Y:S01]  /*ab10*/  LDL.64 R148, [R1+0x10] ;  /* 0x0000100001947983 */ /* 0x002ea20000100a00 */
[----:B---3--:R-:W-:-:S04]  /*ab20*/  IMAD.WIDE R196, R0, 0x4, R240 ;  /* 0x0000000400c47825 */ /* 0x008fc800078e02f0 */
[----:B------:R-:W-:Y:S01]  /*ab30*/  IMAD.WIDE R192, R0, 0x4, R242 ;  /* 0x0000000400c07825 */ /* 0x000fe200078e02f2 */
[----:B-----5:R-:W-:Y:S01]  /*ab40*/  IADD3 R0, PT, PT, R8, -0x51, RZ ;  /* 0xffffffaf08007810 */ /* 0x020fe20007ffe0ff */
[----:B------:R1:W-:Y:S02]  /*ab50*/  STL.64 [R1+0x408], R196 ;  /* 0x000408c401007387 */ /* 0x0003e40000100a00 */
[C---:B------:R-:W-:Y:S02]  /*ab60*/  IMAD.WIDE R250, R2.reuse, 0x4, R240 ;  /* 0x0000000402fa7825 */ /* 0x040fe400078e02f0 */
[----:B------:R3:W-:Y:S02]  /*ab70*/  STL.64 [R1+0x400], R192 ;  /* 0x000400c001007387 */ /* 0x0007e40000100a00 */
[----:B------:R-:W-:Y:S02]  /*ab80*/  IMAD.WIDE R8, R2, 0x4, R242 ;  /* 0x0000000402087825 */ /* 0x000fe400078e02f2 */
[----:B------:R-:W-:Y:S04]  /*ab90*/  LDGSTS.E [R244+0x7600], desc[UR28][R196.64], !P5 ;  /* 0x07600000c4f47fae */ /* 0x000fe8000e9a101c */
[----:B------:R-:W-:Y:S04]  /*aba0*/  LDGSTS.E [R244+0x7700], desc[UR28][R192.64], !P5 ;  /* 0x07700000c0f47fae */ /* 0x000fe8000e9a101c */
[----:B------:R-:W-:Y:S04]  /*abb0*/  LDGSTS.E [R244+0x7e00], desc[UR28][R250.64], !P6 ;  /* 0x07e00000faf47fae */ /* 0x000fe8000f1a101c */
[----:B-1----:R-:W5:Y:S04]  /*abc0*/  LDL.LU.64 R196, [R1+0xc98] ;  /* 0x000c980001c47983 */ /* 0x002f680000300a00 */
[----:B---3--:R-:W3:Y:S04]  /*abd0*/  LDL.LU.64 R192, [R1+0xc90] ;  /* 0x000c900001c07983 */ /* 0x008ee80000300a00 */
[----:B------:R1:W-:Y:S04]  /*abe0*/  STL.64 [R1+0x3f8], R250 ;  /* 0x0003f8fa01007387 */ /* 0x0003e80000100a00 */
[----:B------:R1:W-:Y:S04]  /*abf0*/  STL.64 [R1+0x3f0], R8 ;  /* 0x0003f00801007387 */ /* 0x0003e80000100a00 */
[----:B------:R-:W-:Y:S04]  /*ac00*/  LDGSTS.E [R244+0x7f00], desc[UR28][R8.64], !P6 ;  /* 0x07f0000008f47fae */ /* 0x000fe8000f1a101c */
[----:B-1----:R-:W3:Y:S04]  /*ac10*/  LDL.64 R250, [R1+0x8] ;  /* 0x0000080001fa7983 */ /* 0x002ee80000100a00 */
[----:B------:R-:W3:Y:S01]  /*ac20*/  LDL.64 R8, [R1+0x48] ;  /* 0x0000480001087983 */ /* 0x000ee20000100a00 */
[----:B------:R-:W1:Y:S01]  /*ac30*/  S2R R246, SR_TID.X ;  /* 0x0000000000f67919 */ /* 0x000e620000002100 */
[----:B------:R-:W-:Y:S01]  /*ac40*/  ISETP.GE.U32.AND P6, PT, R0, 0x7fffff70, PT ;  /* 0x7fffff700000780c */ /* 0x000fe20003fc6070 */
[----:B------:R-:W-:Y:S01]  /*ac50*/  VIADD R0, R248, 0xffffffab ;  /* 0xffffffabf8007836 */ /* 0x000fe20000000000 */
[----:B------:R-:W0:Y:S01]  /*ac60*/  LDGDEPBAR ;  /* 0x00000000000079af */ /* 0x000e220000000000 */
[----:B------:R-:W-:Y:S01]  /*ac70*/  IMAD.SHL.U32 R2, R238, 0x40, RZ ;  /* 0x00000040ee027824 */ /* 0x000fe200078e00ff */
[----:B-1----:R-:W-:-:S04]  /*ac80*/  LOP3.LUT R246, R246, 0x3f, RZ, 0xc0, !PT ;  /* 0x0000003ff6f67812 */ /* 0x002fc800078ec0ff */
[----:B------:R-:W-:-:S04]  /*ac90*/  SHF.L.U32 R248, R246, 0x2, RZ ;  /* 0x00000002f6f87819 */ /* 0x000fc800000006ff */
[----:B------:R-:W-:-:S05]  /*aca0*/  LOP3.LUT R238, R248, 0x10, RZ, 0x3c, !PT ;  /* 0x00000010f8ee7812 */ /* 0x000fca00078e3cff */
[----:B------:R-:W-:Y:S01]  /*acb0*/  VIADD R238, R238, UR4 ;  /* 0x00000004eeee7c36 */ /* 0x000fe20008000000 */
[----:B----4-:R-:W-:Y:S04]  /*acc0*/  LDGSTS.E [R3+0x10000], desc[UR28][R162.64], P1 ;  /* 0x10000000a2037fae */ /* 0x010fe800089a101c */
[----:B--2---:R-:W-:Y:S04]  /*acd0*/  LDGSTS.E [R3+0x10800], desc[UR28][R148.64], P1 ;  /* 0x1080000094037fae */ /* 0x004fe800089a101c */
[----:B------:R-:W-:Y:S04]  /*ace0*/  LDGSTS.E [R3+0x11000], desc[UR28][R218.64], P1 ;  /* 0x11000000da037fae */ /* 0x000fe800089a101c */
        /* <DEDUP_REMOVED lines=12> */
[----:B------:R-:W2:Y:S04]  /*adb0*/  LDL.LU.64 R162, [R1+0xc88] ;  /* 0x000c880001a27983 */ /* 0x000ea80000300a00 */
[----:B------:R-:W-:Y:S04]  /*adc0*/  LDGSTS.E [R3+0x17800], desc[UR28][R30.64], P1 ;  /* 0x178000001e037fae */ /* 0x000fe800089a101c */
[----:B------:R-:W4:Y:S04]  /*add0*/  LDL.LU.64 R148, [R1+0xc80] ;  /* 0x000c800001947983 */ /* 0x000f280000300a00 */
[----:B---3--:R-:W-:Y:S04]  /*ade0*/  LDGSTS.E [R238+0x10100], desc[UR28][R8.64], P1 ;  /* 0x1010000008ee7fae */ /* 0x008fe800089a101c */
[----:B------:R-:W-:Y:S04]  /*adf0*/  LDGSTS.E [R238+0x10900], desc[UR28][R250.64], P1 ;  /* 0x10900000faee7fae */ /* 0x000fe800089a101c */
[----:B------:R-:W-:Y:S04]  /*ae00*/  LDGSTS.E [R238+0x11100], desc[UR28][R54.64], P1 ;  /* 0x1110000036ee7fae */ /* 0x000fe800089a101c */
[----:B------:R-:W3:Y:S04]  /*ae10*/  LDL.LU.64 R8, [R1+0xc78] ;  /* 0x000c780001087983 */ /* 0x000ee80000300a00 */
[----:B------:R-:W2:Y:S04]  /*ae20*/  LDL.LU.64 R250, [R1+0xc70] ;  /* 0x000c700001fa7983 */ /* 0x000ea80000300a00 */
[----:B------:R1:W-:Y:S04]  /*ae30*/  STL.64 [R1+0xbf0], R54 ;  /* 0x000bf03601007387 */ /* 0x0003e80000100a00 */
[----:B------:R-:W-:Y:S04]  /*ae40*/  LDGSTS.E [R238+0x11900], desc[UR28][R36.64], P1 ;  /* 0x1190000024ee7fae */ /* 0x000fe800089a101c */
[----:B------:R-:W-:Y:S04]  /*ae50*/  LDGSTS.E [R238+0x12100], desc[UR28][R34.64], P1 ;  /* 0x1210000022ee7fae */ /* 0x000fe800089a101c */
[----:B-1----:R-:W2:Y:S04]  /*ae60*/  LDL.64 R54, [R1+0x40] ;  /* 0x0000400001367983 */ /* 0x002ea80000100a00 */
[----:B------:R1:W-:Y:S04]  /*ae70*/  STL.64 [R1+0xbf8], R36 ;  /* 0x000bf82401007387 */ /* 0x0003e80000100a00 */
[----:B------:R-:W-:Y:S04]  /*ae80*/  LDGSTS.E [R238+0x12900], desc[UR28][R62.64], P1 ;  /* 0x129000003eee7fae */ /* 0x000fe800089a101c */
[----:B------:R-:W-:Y:S04]  /*ae90*/  LDGSTS.E [R238+0x13100], desc[UR28][R44.64], P1 ;  /* 0x131000002cee7fae */ /* 0x000fe800089a101c */
[----:B-1----:R-:W4:Y:S04]  /*aea0*/  LDL.64 R36, [R1+0x38] ;  /* 0x0000380001247983 */ /* 0x002f280000100a00 */
[----:B------:R-:W-:Y:S04]  /*aeb0*/  STL.64 [R1+0xc00], R34 ;  /* 0x000c002201007387 */ /* 0x000fe80000100a00 */
[----:B------:R-:W-:Y:S04]  /*aec0*/  STL.64 [R1+0xc08], R62 ;  /* 0x000c083e01007387 */ /* 0x000fe80000100a00 */
[----:B------:R-:W-:Y:S04]  /*aed0*/  LDGSTS.E [R238+0x13900], desc[UR28][R42.64], P1 ;  /* 0x139000002aee7fae */ /* 0x000fe800089a101c */
[----:B------:R-:W-:Y:S04]  /*aee0*/  STL.64 [R1+0xc10], R44 ;  /* 0x000c102c01007387 */ /* 0x000fe80000100a00 */
[----:B------:R-:W-:Y:S04]  /*aef0*/  LDGSTS.E [R238+0x14100], desc[UR28][R70.64], P1 ;  /* 0x1410000046ee7fae */ /* 0x000fe800089a101c */
[----:B------:R-:W-:Y:S04]  /*af00*/  STL.64 [R1+0xc18], R42 ;  /* 0x000c182a01007387 */ /* 0x000fe80000100a00 */
[----:B------:R-:W-:Y:S04]  /*af10*/  LDGSTS.E [R238+0x14900], desc[UR28][R50.64], P1 ;  /* 0x1490000032ee7fae */ /* 0x000fe800089a101c */
[----:B------:R-:W-:Y:S04]  /*af20*/  STL.64 [R1+0xc20], R70 ;  /* 0x000c204601007387 */ /* 0x000fe80000100a00 */
[----:B------:R1:W-:Y:S04]  /*af30*/  LDGSTS.E [R238+0x15100], desc[UR28][R40.64], P1 ;  /* 0x1510000028ee7fae */ /* 0x0003e800089a101c */
[----:B------:R-:W-:Y:S04]  /*af40*/  STL.64 [R1+0xc28], R50 ;  /* 0x000c283201007387 */ /* 0x000fe80000100a00 */
[----:B------:R-:W-:Y:S04]  /*af50*/  LDGSTS.E [R238+0x15900], desc[UR28][R78.64], P1 ;  /* 0x159000004eee7fae */ /* 0x000fe800089a101c */
[----:B------:R1:W-:Y:S04]  /*af60*/  STL.64 [R1+0xc30], R40 ;  /* 0x000c302801007387 */ /* 0x0003e80000100a00 */
[----:B------:R-:W-:Y:S04]  /*af70*/  LDGSTS.E [R238+0x16100], desc[UR28][R48.64], P1 ;  /* 0x1610000030ee7fae */ /* 0x000fe800089a101c */
[----:B------:R-:W-:Y:S04]  /*af80*/  STL.64 [R1+0xc38], R78 ;  /* 0x000c384e01007387 */ /* 0x000fe80000100a00 */
[----:B------:R-:W-:Y:S01]  /*af90*/  LDGSTS.E [R238+0x16900], desc[UR28][R84.64], P1 ;  /* 0x1690000054ee7fae */ /* 0x000fe200089a101c */
[----:B------:R-:W-:Y:S01]  /*afa0*/  VIADD R245, R245, 0xffffffb3 ;  /* 0xffffffb3f5f57836 */ /* 0x000fe20000000000 */
[----:B------:R-:W-:Y:S01]  /*afb0*/  LOP3.LUT R246, R248, 0x50, RZ, 0x3c, !PT ;  /* 0x00000050f8f67812 */ /* 0x000fe200078e3cff */
[----:B-1----:R-:W1:Y:S01]  /*afc0*/  LDC R40, c[0x0][0x3a0] ;  /* 0x0000e800ff287b82 */ /* 0x002e620000000800 */
[----:B------:R-:W-:Y:S04]  /*afd0*/  STL.64 [R1+0xc40], R48 ;  /* 0x000c403001007387 */ /* 0x000fe80000100a00 */
[----:B------:R-:W-:Y:S03]  /*afe0*/  LDGSTS.E [R238+0x17100], desc[UR28][R58.64], P1 ;  /* 0x171000003aee7fae */ /* 0x000fe600089a101c */
[----:B------:R-:W1:Y:S01]  /*aff0*/  LDC R41, c[0x0][0x3a0] ;  /* 0x0000e800ff297b82 */ /* 0x000e620000000800 */
[----:B------:R-:W-:Y:S04]  /*b000*/  STL.64 [R1+0xc48], R84 ;  /* 0x000c485401007387 */ /* 0x000fe80000100a00 */
[----:B------:R1:W-:Y:S04]  /*b010*/  LDGSTS.E [R238+0x17900], desc[UR28][R52.64], P1 ;  /* 0x1790000034ee7fae */ /* 0x0003e800089a101c */
[----:B------:R-:W-:Y:S04]  /*b020*/  STL.64 [R1+0xc50], R58 ;  /* 0x000c503a01007387 */ /* 0x000fe80000100a00 */
[----:B------:R1:W-:Y:S04]  /*b030*/  STL.64 [R1+0xc58], R52 ;  /* 0x000c583401007387 */ /* 0x0003e80000100a00 */
[----:B--2---:R-:W-:Y:S04]  /*b040*/  LDGSTS.E [R4+0x10200], desc[UR28][R54.64], P1 ;  /* 0x1020000036047fae */ /* 0x004fe800089a101c */
[----:B---3--:R-:W-:Y:S01]  /*b050*/  LDGSTS.E [R4+0x10a00], desc[UR28][R8.64], P1 ;  /* 0x10a0000008047fae */ /* 0x008fe200089a101c */
[----:B------:R-:W-:-:S03]  /*b060*/  ISETP.GE.U32.AND P5, PT, R245, 0x7fffff74, PT ;  /* 0x7fffff74f500780c */ /* 0x000fc60003fa6070 */
[----:B------:R-:W-:Y:S04]  /*b070*/  LDGSTS.E [R4+0x11200], desc[UR28][R86.64], P1 ;  /* 0x1120000056047fae */ /* 0x000fe800089a101c */
[----:B------:R-:W2:Y:S04]  /*b080*/  LDL.LU.64 R8, [R1+0xc68] ;  /* 0x000c680001087983 */ /* 0x000ea80000300a00 */
[----:B------:R-:W3:Y:S01]  /*b090*/  LDL.64 R54, [R1+0x30] ;  /* 0x0000300001367983 */ /* 0x000ee20000100a00 */
[----:B------:R-:W-:-:S03]  /*b0a0*/  LOP3.LUT R245, R248, 0x30, RZ, 0x3c, !PT ;  /* 0x00000030f8f57812 */ /* 0x000fc600078e3cff */
[----:B------:R-:W-:Y:S04]  /*b0b0*/  LDGSTS.E [R4+0x11a00], desc[UR28][R56.64], P1 ;  /* 0x11a0000038047fae */ /* 0x000fe800089a101c */
[----:B------:R-:W-:Y:S04]  /*b0c0*/  LDGSTS.E [R4+0x12200], desc[UR28][R80.64], P1 ;  /* 0x1220000050047fae */ /* 0x000fe800089a101c */
[----:B------:R-:W-:Y:S04]  /*b0d0*/  LDGSTS.E [R4+0x12a00], desc[UR28][R66.64], P1 ;  /* 0x12a0000042047fae */ /* 0x000fe800089a101c */
[----:B------:R-:W-:Y:S04]  /*b0e0*/  LDGSTS.E [R4+0x13200], desc[UR28][R60.64], P1 ;  /* 0x132000003c047fae */ /* 0x000fe800089a101c */
[----:B------:R-:W-:Y:S01]  /*b0f0*/  LDGSTS.E [R4+0x13a00], desc[UR28][R90.64], P1 ;  /* 0x13a000005a047fae */ /* 0x000fe200089a101c */
[----:B------:R-:W-:-:S03]  /*b100*/  VIADD R245, R245, UR4 ;  /* 0x00000004f5f57c36 */ /* 0x000fc60008000000 */
        /* <DEDUP_REMOVED lines=8> */
[----:B----4-:R-:W-:Y:S04]  /*b190*/  LDGSTS.E [R245+0x10300], desc[UR28][R36.64], P1 ;  /* 0x1030000024f57fae */ /* 0x010fe800089a101c */
[----:B------:R-:W-:Y:S04]  /*b1a0*/  LDGSTS.E [R245+0x10b00], desc[UR28][R250.64], P1 ;  /* 0x10b00000faf57fae */ /* 0x000fe800089a101c */
[----:B------:R-:W-:Y:S04]  /*b1b0*/  LDGSTS.E [R245+0x11300], desc[UR28][R92.64], P1 ;  /* 0x113000005cf57fae */ /* 0x000fe800089a101c */
[----:B------:R-:W4:Y:S04]  /*b1c0*/  LDL.64 R36, [R1+0x28] ;  /* 0x0000280001247983 */ /* 0x000f280000100a00 */
        /* <DEDUP_REMOVED lines=13> */
[----:B---3--:R-:W-:Y:S04]  /*b2a0*/  LDGSTS.E [R5+0x10400], desc[UR28][R54.64], P1 ;  /* 0x1040000036057fae */ /* 0x008fe800089a101c */
[----:B------:R-:W-:Y:S04]  /*b2b0*/  LDGSTS.E [R5+0x10c00], desc[UR28][R148.64], P1 ;  /* 0x10c0000094057fae */ /* 0x000fe800089a101c */
[----:B------:R-:W-:Y:S04]  /*b2c0*/  LDGSTS.E [R5+0x11400], desc[UR28][R112.64], P1 ;  /* 0x1140000070057fae */ /* 0x000fe800089a101c */
[----:B------:R-:W3:Y:S04]  /*b2d0*/  LDL.64 R54, [R1+0x20] ;  /* 0x0000200001367983 */ /* 0x000ee80000100a00 */
[----:B------:R-:W-:Y:S04]  /*b2e0*/  LDGSTS.E [R5+0x11c00], desc[UR28][R146.64], P1 ;  /* 0x11c0000092057fae */ /* 0x000fe800089a101c */
[----:B------:R-:W-:Y:S04]  /*b2f0*/  LDGSTS.E [R5+0x12400], desc[UR28][R168.64], P1 ;  /* 0x12400000a8057fae */ /* 0x000fe800089a101c */
[----:B------:R-:W-:Y:S04]  /*b300*/  LDGSTS.E [R5+0x12c00], desc[UR28][R116.64], P1 ;  /* 0x12c0000074057fae */ /* 0x000fe800089a101c */
[----:B------:R-:W-:Y:S04]  /*b310*/  LDGSTS.E [R5+0x13400], desc[UR28][R126.64], P1 ;  /* 0x134000007e057fae */ /* 0x000fe800089a101c */
[----:B------:R-:W-:Y:S01]  /*b320*/  LDGSTS.E [R5+0x13c00], desc[UR28][R120.64], P1 ;  /* 0x13c0000078057fae */ /* 0x000fe200089a101c */
[----:B------:R-:W-:-:S03]  /*b330*/  IADD3 R246, PT, PT, R246, UR4, RZ ;  /* 0x00000004f6f67c10 */ /* 0x000fc6000fffe0ff */
        /* <DEDUP_REMOVED lines=8> */
[----:B----4-:R4:W-:Y:S04]  /*b3c0*/  LDGSTS.E [R246+0x10500], desc[UR28][R36.64], P1 ;  /* 0x1050000024f67fae */ /* 0x0109e800089a101c */
[----:B------:R-:W-:Y:S04]  /*b3d0*/  LDGSTS.E [R246+0x10d00], desc[UR28][R162.64], P1 ;  /* 0x10d00000a2f67fae */ /* 0x000fe800089a101c */
[----:B------:R-:W-:Y:S04]  /*b3e0*/  LDGSTS.E [R246+0x11500], desc[UR28][R150.64], P1 ;  /* 0x1150000096f67fae */ /* 0x000fe800089a101c */
[----:B------:R-:W-:Y:S01]  /*b3f0*/  LDGSTS.E [R246+0x11d00], desc[UR28][R174.64], P1 ;  /* 0x11d00000aef67fae */ /* 0x000fe200089a101c */
[----:B------:R-:W-:Y:S01]  /*b400*/  LOP3.LUT R248, R248, 0x70, RZ, 0x3c, !PT ;  /* 0x00000070f8f87812 */ /* 0x000fe200078e3cff */
[----:B-1----:R-:W-:Y:S01]  /*b410*/  IMAD.WIDE R52, R2, 0x4, R240 ;  /* 0x0000000402347825 */ /* 0x002fe200078e02f0 */
[----:B----4-:R-:W1:Y:S01]  /*b420*/  LDC R36, c[0x0][0x3a0] ;  /* 0x0000e800ff247b82 */ /* 0x010e620000000800 */
[----:B------:R-:W-:Y:S04]  /*b430*/  LDGSTS.E [R246+0x12500], desc[UR28][R156.64], P1 ;  /* 0x125000009cf67fae */ /* 0x000fe800089a101c */
[----:B------:R-:W-:Y:S01]  /*b440*/  LDGSTS.E [R246+0x12d00], desc[UR28][R158.64], P1 ;  /* 0x12d000009ef67fae */ /* 0x000fe200089a101c */
[----:B------:R-:W-:-:S02]  /*b450*/  VIADD R248, R248, UR4 ;  /* 0x00000004f8f87c36 */ /* 0x000fc40008000000 */
[C---:B------:R-:W-:Y:S01]  /*b460*/  IMAD.WIDE R48, R2.reuse, 0x4, R242 ;  /* 0x0000000402307825 */ /* 0x040fe200078e02f2 */
[----:B------:R-:W-:Y:S01]  /*b470*/  LDGSTS.E [R246+0x13500], desc[UR28][R6.64], P1 ;  /* 0x1350000006f67fae */ /* 0x000fe200089a101c */
[----:B------:R-:W4:Y:S03]  /*b480*/  LDC R37, c[0x0][0x3a0] ;  /* 0x0000e800ff257b82 */ /* 0x000f260000000800 */
[----:B------:R-:W-:Y:S04]  /*b490*/  LDGSTS.E [R246+0x13d00], desc[UR28][R182.64], P1 ;  /* 0x13d00000b6f67fae */ /* 0x000fe800089a101c */
[----:B------:R-:W-:Y:S01]  /*b4a0*/  LDGSTS.E [R246+0x14500], desc[UR28][R198.64], P1 ;  /* 0x14500000c6f67fae */ /* 0x000fe200089a101c */
[----:B------:R-:W1:Y:S03]  /*b4b0*/  LDC R243, c[0x0][0x3a0] ;  /* 0x0000e800fff37b82 */ /* 0x000e660000000800 */
[----:B------:R-:W-:Y:S04]  /*b4c0*/  LDGSTS.E [R246+0x14d00], desc[UR28][R166.64], P1 ;  /* 0x14d00000a6f67fae */ /* 0x000fe800089a101c */
[----:B------:R-:W-:Y:S01]  /*b4d0*/  LDGSTS.E [R246+0x15500], desc[UR28][R154.64], P1 ;  /* 0x155000009af67fae */ /* 0x000fe200089a101c */
[----:B------:R-:W1:Y:S03]  /*b4e0*/  LDC R242, c[0x0][0x3a0] ;  /* 0x0000e800fff27b82 */ /* 0x000e660000000800 */
[----:B------:R-:W-:Y:S04]  /*b4f0*/  LDGSTS.E [R246+0x15d00], desc[UR28][R164.64], P1 ;  /* 0x15d00000a4f67fae */ /* 0x000fe800089a101c */
[----:B------:R-:W-:Y:S01]  /*b500*/  LDGSTS.E [R246+0x16500], desc[UR28][R190.64], P1 ;  /* 0x16500000bef67fae */ /* 0x000fe200089a101c */
[----:B------:R-:W1:Y:S03]  /*b510*/  LDC R241, c[0x0][0x3a0] ;  /* 0x0000e800fff17b82 */ /* 0x000e660000000800 */
[----:B------:R-:W-:Y:S04]  /*b520*/  LDGSTS.E [R246+0x16d00], desc[UR28][R172.64], P1 ;  /* 0x16d00000acf67fae */ /* 0x000fe800089a101c */
[----:B------:R-:W-:Y:S04]  /*b530*/  LDGSTS.E [R246+0x17500], desc[UR28][R170.64], P1 ;  /* 0x17500000aaf67fae */ /* 0x000fe800089a101c */
[----:B------:R-:W-:Y:S04]  /*b540*/  LDGSTS.E [R246+0x17d00], desc[UR28][R212.64], P1 ;  /* 0x17d00000d4f67fae */ /* 0x000fe800089a101c */
[----:B---3--:R3:W-:Y:S04]  /*b550*/  LDGSTS.E [R244+0x10600], desc[UR28][R54.64], P1 ;  /* 0x1060000036f47fae */ /* 0x0087e800089a101c */
        /* <DEDUP_REMOVED lines=15> */
[----:B--2---:R-:W-:Y:S04]  /*b650*/  LDGSTS.E [R248+0x10700], desc[UR28][R8.64], P1 ;  /* 0x1070000008f87fae */ /* 0x004fe800089a101c */
[----:B-----5:R-:W-:Y:S04]  /*b660*/  LDGSTS.E [R248+0x10f00], desc[UR28][R196.64], P1 ;  /* 0x10f00000c4f87fae */ /* 0x020fe800089a101c */
[----:B------:R-:W-:Y:S04]  /*b670*/  LDGSTS.E [R248+0x11700], desc[UR28][R26.64], P1 ;  /* 0x117000001af87fae */ /* 0x000fe800089a101c */
[----:B------:R-:W2:Y:S04]  /*b680*/  LDL.LU.64 R8, [R1+0xc60] ;  /* 0x000c600001087983 */ /* 0x000ea80000300a00 */
[----:B------:R-:W5:Y:S04]  /*b690*/  LDL.LU.64 R50, [R1+0x298] ;  /* 0x0002980001327983 */ /* 0x000f680000300a00 */
[----:B------:R-:W3:Y:S04]  /*b6a0*/  LDL.LU.64 R54, [R1+0x290] ;  /* 0x0002900001367983 */ /* 0x000ee80000300a00 */
[----:B------:R-:W3:Y:S04]  /*b6b0*/  LDL.LU.64 R78, [R1+0x278] ;  /* 0x00027800014e7983 */ /* 0x000ee80000300a00 */
[----:B------:R-:W4:Y:S04]  /*b6c0*/  LDL.LU.64 R42, [R1+0x270] ;  /* 0x00027000012a7983 */ /* 0x000f280000300a00 */
        /* <DEDUP_REMOVED lines=12> */
[----:B------:R-:W4:Y:S04]  /*b790*/  LDL.LU.64 R70, [R1+0x258] ;  /* 0x0002580001467983 */ /* 0x000f280000300a00 */
[----:B------:R-:W4:Y:S04]  /*b7a0*/  LDL.LU.64 R34, [R1+0x250] ;  /* 0x0002500001227983 */ /* 0x000f280000300a00 */
[----:B------:R-:W4:Y:S04]  /*b7b0*/  LDL.LU.64 R44, [R1+0x238] ;  /* 0x00023800012c7983 */ /* 0x000f280000300a00 */
[----:B------:R-:W-:Y:S04]  /*b7c0*/  STL.64 [R1+0x458], R52 ;  /* 0x0004583401007387 */ /* 0x000fe80000100a00 */
[----:B------:R-:W4:Y:S04]  /*b7d0*/  LDL.LU.64 R62, [R1+0x230] ;  /* 0x00023000013e7983 */ /* 0x000f280000300a00 */
[----:B------:R1:W-:Y:S04]  /*b7e0*/  STL.64 [R1+0x470], R48 ;  /* 0x0004703001007387 */ /* 0x0003e80000100a00 */
[----:B--2---:R-:W-:Y:S04]  /*b7f0*/  LDGSTS.E [R248+0x17f00], desc[UR28][R8.64], P1 ;  /* 0x17f0000008f87fae */ /* 0x004fe800089a101c */
[----:B------:R-:W0:Y:S01]  /*b800*/  LDGDEPBAR ;  /* 0x00000000000079af */ /* 0x000e220000000000 */
[----:B------:R-:W-:Y:S01]  /*b810*/  BAR.SYNC.DEFER_BLOCKING 0x0 ;  /* 0x0000000000007b1d */ /* 0x000fe20000010000 */
[----:B-----5:R-:W-:-:S05]  /*b820*/  IMAD.WIDE R50, R2, 0x4, R50 ;  /* 0x0000000402327825 */ /* 0x020fca00078e0232 */
[----:B------:R-:W-:Y:S01]  /*b830*/  @!PT LDS RZ, [RZ] ;  /* 0x00000000fffff984 */ /* 0x000fe20000000800 */
[----:B------:R-:W-:Y:S01]  /*b840*/  @!PT LDS RZ, [RZ] ;  /* 0x00000000fffff984 */ /* 0x000fe20000000800 */
[----:B------:R-:W-:Y:S01]  /*b850*/  @!PT LDS RZ, [RZ] ;  /* 0x00000000fffff984 */ /* 0x000fe20000000800 */
[----:B------:R-:W-:Y:S04]  /*b860*/  LDGSTS.E [R3+0x8000], desc[UR28][R52.64], !P2 ;  /* 0x0800000034037fae */ /* 0x000fe8000d1a101c */
[----:B------:R1:W-:Y:S01]  /*b870*/  LDGSTS.E [R3+0x8100], desc[UR28][R48.64], !P2 ;  /* 0x0810000030037fae */ /* 0x0003e2000d1a101c */
[----:B---3--:R-:W-:-:S03]  /*b880*/  IMAD.WIDE R54, R2, 0x4, R54 ;  /* 0x0000000402367825 */ /* 0x008fc600078e0236 */
[----:B------:R2:W-:Y:S01]  /*b890*/  STL.64 [R1+0x298], R50 ;  /* 0x0002983201007387 */ /* 0x0005e20000100a00 */
[----:B-1----:R-:W1:Y:S01]  /*b8a0*/  LDC R49, c[0x0][0x3a0] ;  /* 0x0000e800ff317b82 */ /* 0x002e620000000800 */
[C---:B------:R-:W-:Y:S02]  /*b8b0*/  IMAD.WIDE R52, R2.reuse, 0x4, R78 ;  /* 0x0000000402347825 */ /* 0x040fe400078e024e */
[----:B------:R3:W-:Y:S04]  /*b8c0*/  STL.64 [R1+0x290], R54 ;  /* 0x0002903601007387 */ /* 0x0007e80000100a00 */
[----:B------:R-:W5:Y:S04]  /*b8d0*/  LDL.LU.64 R78, [R1+0x218] ;  /* 0x00021800014e7983 */ /* 0x000f680000300a00 */
[----:B------:R-:W-:Y:S04]  /*b8e0*/  LDGSTS.E [R3+0x8800], desc[UR28][R50.64], !P3 ;  /* 0x0880000032037fae */ /* 0x000fe8000d9a101c */
[----:B------:R-:W-:Y:S04]  /*b8f0*/  LDGSTS.E [R3+0x8900], desc[UR28][R54.64], !P3 ;  /* 0x0890000036037fae */ /* 0x000fe8000d9a101c */
[----:B------:R1:W-:Y:S02]  /*b900*/  LDGSTS.E [R3+0x9000], desc[UR28][R52.64], !P4 ;  /* 0x0900000034037fae */ /* 0x0003e4000e1a101c */
[----:B-1----:R-:W-:Y:S01]  /*b910*/  IADD3 R240, PT, PT, R49, -0x5d, RZ ;  /* 0xffffffa331f07810 */ /* 0x002fe20007ffe0ff */
[----:B----4-:R-:W-:-:S02]  /*b920*/  IMAD.WIDE R48, R2, 0x4, R42 ;  /* 0x0000000402307825 */ /* 0x010fc400078e022a */
[----:B------:R-:W4:Y:S04]  /*b930*/  LDL.LU.64 R42, [R1+0x210] ;  /* 0x00021000012a7983 */ /* 0x000f280000300a00 */
[----:B------:R1:W-:Y:S04]  /*b940*/  STL.64 [R1+0x278], R52 ;  /* 0x0002783401007387 */ /* 0x0003e80000100a00 */
[----:B------:R1:W-:Y:S04]  /*b950*/  STL.64 [R1+0x450], R48 ;  /* 0x0004503001007387 */ /* 0x0003e80000100a00 */
[----:B--2---:R-:W2:Y:S04]  /*b960*/  LDL.LU.64 R50, [R1+0x1f8] ;  /* 0x0001f80001327983 */ /* 0x004ea80000300a00 */
[----:B---3--:R-:W3:Y:S01]  /*b970*/  LDL.LU.64 R54, [R1+0x1f0] ;  /* 0x0001f00001367983 */ /* 0x008ee20000300a00 */
[----:B------:R-:W-:-:S03]  /*b980*/  IMAD.WIDE R58, R2, 0x4, R70 ;  /* 0x00000004023a7825 */ /* 0x000fc600078e0246 */
[----:B------:R1:W-:Y:S01]  /*b990*/  LDGSTS.E [R3+0x9100], desc[UR28][R48.64], !P4 ;  /* 0x0910000030037fae */ /* 0x0003e2000e1a101c */
[----:B------:R-:W-:-:S03]  /*b9a0*/  IMAD.WIDE R34, R2, 0x4, R34 ;  /* 0x0000000402227825 */ /* 0x000fc600078e0222 */
[----:B------:R-:W-:Y:S01]  /*b9b0*/  STL.64 [R1+0x460], R58 ;  /* 0x0004603a01007387 */ /* 0x000fe20000100a00 */
[----:B-1----:R-:W-:-:S03]  /*b9c0*/  IMAD.WIDE R52, R2, 0x4, R44 ;  /* 0x0000000402347825 */ /* 0x002fc600078e022c */
[----:B------:R1:W-:Y:S01]  /*b9d0*/  STL.64 [R1+0x468], R34 ;  /* 0x0004682201007387 */ /* 0x0003e20000100a00 */
[----:B------:R-:W-:-:S03]  /*b9e0*/  IMAD.WIDE R48, R2, 0x4, R62 ;  /* 0x0000000402307825 */ /* 0x000fc600078e023e */
[----:B------:R-:W3:Y:S04]  /*b9f0*/  LDL.LU.64 R44, [R1+0x1d8] ;  /* 0x0001d800012c7983 */ /* 0x000ee80000300a00 */
[----:B------:R-:W3:Y:S04]  /*ba00*/  LDL.LU.64 R70, [R1+0x1d0] ;  /* 0x0001d00001467983 */ /* 0x000ee80000300a00 */
[----:B------:R2:W-:Y:S04]  /*ba10*/  STL.64 [R1+0x4a0], R52 ;  /* 0x0004a03401007387 */ /* 0x0005e80000100a00 */
[----:B------:R5:W-:Y:S04]  /*ba20*/  LDGSTS.E [R3+0x9800], desc[UR28][R58.64], !P5 ;  /* 0x098000003a037fae */ /* 0x000be8000e9a101c */
[----:B------:R3:W-:Y:S04]  /*ba30*/  STL.64 [R1+0x4a8], R48 ;  /* 0x0004a83001007387 */ /* 0x0007e80000100a00 */
[----:B------:R-:W3:Y:S04]  /*ba40*/  LDL.LU.64 R62, [R1+0x1b8] ;  /* 0x0001b800013e7983 */ /* 0x000ee80000300a00 */
[----:B------:R-:W-:Y:S01]  /*ba50*/  LDGSTS.E [R3+0x9900], desc[UR28][R34.64], !P5 ;  /* 0x0990000022037fae */ /* 0x000fe2000e9a101c */
[----:B------:R-:W-:-:S03]  /*ba60*/  ISETP.GE.U32.AND P1, PT, R0, 0x7fffff6c, PT ;  /* 0x7fffff6c0000780c */ /* 0x000fc60003f26070 */
[----:B------:R2:W-:Y:S04]  /*ba70*/  LDGSTS.E [R3+0xa000], desc[UR28][R52.64], !P6 ;  /* 0x0a00000034037fae */ /* 0x0005e8000f1a101c */
[----:B------:R3:W-:Y:S04]  /*ba80*/  LDGSTS.E [R3+0xa100], desc[UR28][R48.64], !P6 ;  /* 0x0a10000030037fae */ /* 0x0007e8000f1a101c */
[----:B-1----:R-:W3:Y:S01]  /*ba90*/  LDL.LU.64 R34, [R1+0x1b0] ;  /* 0x0001b00001227983 */ /* 0x002ee20000300a00 */
[----:B-----5:R-:W-:-:S05]  /*baa0*/  IMAD.WIDE R58, R2, 0x4, R78 ;  /* 0x00000004023a7825 */ /* 0x020fca00078e024e */
[----:B------:R-:W-:Y:S04]  /*bab0*/  STL.64 [R1+0x4e0], R58 ;  /* 0x0004e03a01007387 */ /* 0x000fe80000100a00 */
[----:B------:R-:W-:Y:S01]  /*bac0*/  LDGSTS.E [R3+0xa800], desc[UR28][R58.64], !P1 ;  /* 0x0a8000003a037fae */ /* 0x000fe2000c9a101c */
[----:B----4-:R-:W-:-:S05]  /*bad0*/  IMAD.WIDE R42, R2, 0x4, R42 ;  /* 0x00000004022a7825 */ /* 0x010fca00078e022a */
[----:B------:R1:W-:Y:S04]  /*bae0*/  STL.64 [R1+0x4e8], R42 ;  /* 0x0004e82a01007387 */ /* 0x0003e80000100a00 */
[----:B------:R-:W-:Y:S01]  /*baf0*/  LDGSTS.E [R3+0xa900], desc[UR28][R42.64], !P1 ;  /* 0x0a9000002a037fae */ /* 0x000fe2000c9a101c */
[----:B--2---:R-:W-:-:S03]  /*bb00*/  IMAD.WIDE R52, R2, 0x4, R50 ;  /* 0x0000000402347825 */ /* 0x004fc600078e0232 */
[----:B------:R-:W2:Y:S01]  /*bb10*/  LDL.LU.64 R50, [R1+0x198] ;  /* 0x0001980001327983 */ /* 0x000ea20000300a00 */
[----:B---3--:R-:W-:-:S03]  /*bb20*/  IMAD.WIDE R48, R2, 0x4, R54 ;  /* 0x0000000402307825 */ /* 0x008fc600078e0236 */
[----:B------:R-:W3:Y:S04]  /*bb30*/  LDL.LU.64 R54, [R1+0x190] ;  /* 0x0001900001367983 */ /* 0x000ee80000300a00 */
[----:B------:R4:W-:Y:S04]  /*bb40*/  STL.64 [R1+0x520], R52 ;  /* 0x0005203401007387 */ /* 0x0009e80000100a00 */
[----:B------:R5:W-:Y:S04]  /*bb50*/  STL.64 [R1+0x528], R48 ;  /* 0x0005283001007387 */ /* 0x000be80000100a00 */
[----:B------:R-:W3:Y:S04]  /*bb60*/  LDL.LU.64 R78, [R1+0x178] ;  /* 0x00017800014e7983 */ /* 0x000ee80000300a00 */
[----:B-1----:R-:W3:Y:S01]  /*bb70*/  LDL.LU.64 R42, [R1+0x170] ;  /* 0x00017000012a7983 */ /* 0x002ee20000300a00 */
[----:B------:R-:W-:-:S02]  /*bb80*/  VIADD R0, R36, 0xffffffa7 ;  /* 0xffffffa724007836 */ /* 0x000fc40000000000 */
[----:B------:R-:W1:Y:S03]  /*bb90*/  LDC R36, c[0x0][0x3a0] ;  /* 0x0000e800ff247b82 */ /* 0x000e660000000800 */
[----:B------:R-:W-:Y:S01]  /*bba0*/  ISETP.GE.U32.AND P2, PT, R0, 0x7fffff68, PT ;  /* 0x7fffff680000780c */ /* 0x000fe20003f46070 */
[----:B------:R-:W-:-:S04]  /*bbb0*/  VIADD R0, R40, 0xffffff9f ;  /* 0xffffff9f28007836 */ /* 0x000fc80000000000 */
[----:B------:R-:W5:Y:S01]  /*bbc0*/  LDC R40, c[0x0][0x3a0] ;  /* 0x0000e800ff287b82 */ /* 0x000f620000000800 */
[----:B------:R-:W-:Y:S02]  /*bbd0*/  ISETP.GE.U32.AND P4, PT, R0, 0x7fffff60, PT ;  /* 0x7fffff600000780c */ /* 0x000fe40003f86070 */
[----:B------:R-:W-:Y:S01]  /*bbe0*/  IADD3 R0, PT, PT, R37, -0x69, RZ ;  /* 0xffffff9725007810 */ /* 0x000fe20007ffe0ff */
[----:B------:R-:W-:Y:S01]  /*bbf0*/  IMAD.WIDE R44, R2, 0x4, R44 ;  /* 0x00000004022c7825 */ /* 0x000fe200078e022c */
[----:B------:R-:W-:Y:S02]  /*bc00*/  ISETP.GE.U32.AND P3, PT, R240, 0x7fffff64, PT ;  /* 0x7fffff64f000780c */ /* 0x000fe40003f66070 */
[----:B------:R-:W-:Y:S01]  /*bc10*/  ISETP.GE.U32.AND P6, PT, R0, 0x7fffff58, PT ;  /* 0x7fffff580000780c */ /* 0x000fe20003fc6070 */
[----:B------:R4:W-:Y:S01]  /*bc20*/  LDGSTS.E [R3+0xb000], desc[UR28][R52.64], !P2 ;  /* 0x0b00000034037fae */ /* 0x0009e2000d1a101c */
[----:B------:R-:W-:Y:S01]  /*bc30*/  VIADD R240, R41, 0xffffff9b ;  /* 0xffffff9b29f07836 */ /* 0x000fe20000000000 */
[----:B------:R-:W2:Y:S02]  /*bc40*/  LDC R37, c[0x0][0x3a0] ;  /* 0x0000e800ff257b82 */ /* 0x000ea40000000800 */
[----:B------:R1:W-:Y:S02]  /*bc50*/  LDGSTS.E [R3+0xb100], desc[UR28][R48.64], !P2 ;  /* 0x0b10000030037fae */ /* 0x0003e4000d1a101c */
[----:B-1----:R-:W-:-:S02]  /*bc60*/  VIADD R0, R36, 0xffffff8f ;  /* 0xffffff8f24007836 */ /* 0x002fc40000000000 */
[----:B------:R1:W-:Y:S01]  /*bc70*/  STL.64 [R1+0x560], R44 ;  /* 0x0005602c01007387 */ /* 0x0003e20000100a00 */
[----:B----4-:R-:W-:Y:S02]  /*bc80*/  IMAD.WIDE R52, R2, 0x4, R70 ;  /* 0x0000000402347825 */ /* 0x010fe400078e0246 */
[----:B------:R-:W-:Y:S01]  /*bc90*/  ISETP.GE.U32.AND P2, PT, R0, 0x7fffff50, PT ;  /* 0x7fffff500000780c */ /* 0x000fe20003f46070 */
[----:B------:R-:W-:Y:S01]  /*bca0*/  LDGSTS.E [R3+0xb800], desc[UR28][R44.64], !P3 ;  /* 0x0b8000002c037fae */ /* 0x000fe2000d9a101c */
[----:B------:R-:W-:Y:S01]  /*bcb0*/  ISETP.GE.U32.AND P5, PT, R240, 0x7fffff5c, PT ;  /* 0x7fffff5cf000780c */ /* 0x000fe20003fa6070 */
[----:B-----5:R-:W-:Y:S01]  /*bcc0*/  VIADD R0, R40, 0xffffff87 ;  /* 0xffffff8728007836 */ /* 0x020fe20000000000 */
[----:B------:R-:W4:Y:S01]  /*bcd0*/  LDC R36, c[0x0][0x3a0] ;  /* 0x0000e800ff247b82 */ /* 0x000f220000000800 */
[C---:B------:R-:W-:Y:S01]  /*bce0*/  IMAD.WIDE R48, R2.reuse, 0x4, R62 ;  /* 0x0000000402307825 */ /* 0x040fe200078e023e */
[----:B------:R-:W-:Y:S03]  /*bcf0*/  STL.64 [R1+0x568], R52 ;  /* 0x0005683401007387 */ /* 0x000fe60000100a00 */
[C---:B------:R-:W-:Y:S01]  /*bd00*/  IMAD.WIDE R40, R2.reuse, 0x4, R34 ;  /* 0x0000000402287825 */ /* 0x040fe200078e0222 */
[----:B------:R-:W5:Y:S04]  /*bd10*/  LDL.LU.64 R70, [R1+0x158] ;  /* 0x0001580001467983 */ /* 0x000f680000300a00 */
[----:B------:R-:W4:Y:S04]  /*bd20*/  LDL.LU.64 R34, [R1+0x150] ;  /* 0x0001500001227983 */ /* 0x000f280000300a00 */
[----:B------:R-:W-:Y:S04]  /*bd30*/  STL.64 [R1+0x5a0], R48 ;  /* 0x0005a03001007387 */ /* 0x000fe80000100a00 */
[----:B------:R2:W-:Y:S04]  /*bd40*/  STL.64 [R1+0x5a8], R40 ;  /* 0x0005a82801007387 */ /* 0x0005e80000100a00 */
[----:B-1----:R-:W4:Y:S04]  /*bd50*/  LDL.LU.64 R44, [R1+0x138] ;  /* 0x00013800012c7983 */ /* 0x002f280000300a00 */
[----:B------:R-:W4:Y:S04]  /*bd60*/  LDL.LU.64 R62, [R1+0x130] ;  /* 0x00013000013e7983 */ /* 0x000f280000300a00 */
[----:B------:R-:W-:Y:S04]  /*bd70*/  LDGSTS.E [R3+0xb900], desc[UR28][R52.64], !P3 ;  /* 0x0b90000034037fae */ /* 0x000fe8000d9a101c */
[----:B------:R-:W-:Y:S04]  /*bd80*/  LDGSTS.E [R3+0xc000], desc[UR28][R48.64], !P4 ;  /* 0x0c00000030037fae */ /* 0x000fe8000e1a101c */
[----:B------:R1:W-:Y:S01]  /*bd90*/  LDGSTS.E [R3+0xc100], desc[UR28][R40.64], !P4 ;  /* 0x0c10000028037fae */ /* 0x0003e2000e1a101c */
[C---:B--2---:R-:W-:Y:S01]  /*bda0*/  IMAD.WIDE R50, R2.reuse, 0x4, R50 ;  /* 0x0000000402327825 */ /* 0x044fe200078e0232 */
[----:B-1----:R-:W1:Y:S03]  /*bdb0*/  LDC R40, c[0x0][0x3a0] ;  /* 0x0000e800ff287b82 */ /* 0x002e660000000800 */
[C---:B---3--:R-:W-:Y:S01]  /*bdc0*/  IMAD.WIDE R54, R2.reuse, 0x4, R54 ;  /* 0x0000000402367825 */ /* 0x048fe200078e0236 */
[----:B------:R2:W-:Y:S04]  /*bdd0*/  STL.64 [R1+0x5e0], R50 ;  /* 0x0005e03201007387 */ /* 0x0005e80000100a00 */
[----:B------:R3:W-:Y:S01]  /*bde0*/  STL.64 [R1+0x5e8], R54 ;  /* 0x0005e83601007387 */ /* 0x0007e20000100a00 */
[----:B------:R-:W-:Y:S01]  /*bdf0*/  VIADD R240, R243, 0xffffff93 ;  /* 0xffffff93f3f07836 */ /* 0x000fe20000000000 */
[----:B------:R-:W1:Y:S02]  /*be00*/  LDC R41, c[0x0][0x3a0] ;  /* 0x0000e800ff297b82 */ /* 0x000e640000000800 */
[----:B------:R-:W-:Y:S01]  /*be10*/  LDGSTS.E [R3+0xc800], desc[UR28][R50.64], !P5 ;  /* 0x0c80000032037fae */ /* 0x000fe2000e9a101c */
[----:B------:R-:W-:-:S03]  /*be20*/  IMAD.WIDE R52, R2, 0x4, R78 ;  /* 0x0000000402347825 */ /* 0x000fc600078e024e */
[----:B------:R-:W-:Y:S02]  /*be30*/  LDGSTS.E [R3+0xc900], desc[UR28][R54.64], !P5 ;  /* 0x0c90000036037fae */ /* 0x000fe4000e9a101c */
[----:B------:R-:W1:Y:S01]  /*be40*/  LDC R243, c[0x0][0x3a0] ;  /* 0x0000e800fff37b82 */ /* 0x000e620000000800 */
[----:B------:R-:W-:Y:S01]  /*be50*/  IMAD.WIDE R48, R2, 0x4, R42 ;  /* 0x0000000402307825 */ /* 0x000fe200078e022a */
[----:B------:R-:W4:Y:S04]  /*be60*/  LDL.LU.64 R78, [R1+0x118] ;  /* 0x00011800014e7983 */ /* 0x000f280000300a00 */
[----:B------:R-:W4:Y:S04]  /*be70*/  LDL.LU.64 R42, [R1+0x110] ;  /* 0x00011000012a7983 */ /* 0x000f280000300a00 */
[----:B------:R1:W-:Y:S04]  /*be80*/  STL.64 [R1+0x620], R52 ;  /* 0x0006203401007387 */ /* 0x0003e80000100a00 */
[----:B------:R1:W-:Y:S04]  /*be90*/  STL.64 [R1+0x628], R48 ;  /* 0x0006283001007387 */ /* 0x0003e80000100a00 */
[----:B--2---:R-:W2:Y:S04]  /*bea0*/  LDL.LU.64 R50, [R1+0xf8] ;  /* 0x0000f80001327983 */ /* 0x004ea80000300a00 */
[----:B---3--:R-:W3:Y:S01]  /*beb0*/  LDL.LU.64 R54, [R1+0xf0] ;  /* 0x0000f00001367983 */ /* 0x008ee20000300a00 */
[----:B------:R-:W-:-:S03]  /*bec0*/  ISETP.GE.U32.AND P1, PT, R240, 0x7fffff54, PT ;  /* 0x7fffff54f000780c */ /* 0x000fc60003f26070 */
[----:B------:R1:W-:Y:S04]  /*bed0*/  LDGSTS.E [R3+0xd000], desc[UR28][R52.64], !P6 ;  /* 0x0d00000034037fae */ /* 0x0003e8000f1a101c */
[----:B------:R1:W-:Y:S01]  /*bee0*/  LDGSTS.E [R3+0xd100], desc[UR28][R48.64], !P6 ;  /* 0x0d10000030037fae */ /* 0x0003e2000f1a101c */
[----:B-----5:R-:W-:-:S04]  /*bef0*/  IMAD.WIDE R58, R2, 0x4, R70 ;  /* 0x00000004023a7825 */ /* 0x020fc800078e0246 */
[----:B----4-:R-:W-:Y:S01]  /*bf00*/  IMAD.WIDE R34, R2, 0x4, R34 ;  /* 0x0000000402227825 */ /* 0x010fe200078e0222 */
[----:B------:R-:W-:Y:S04]  /*bf10*/  STL.64 [R1+0x660], R58 ;  /* 0x0006603a01007387 */ /* 0x000fe80000100a00 */
[----:B------:R4:W-:Y:S01]  /*bf20*/  STL.64 [R1+0x668], R34 ;  /* 0x0006682201007387 */ /* 0x0009e20000100a00 */
[----:B------:R-:W-:Y:S02]  /*bf30*/  IADD3 R240, PT, PT, R242, -0x75, RZ ;  /* 0xffffff8bf2f07810 */ /* 0x000fe40007ffe0ff */
[----:B------:R-:W-:Y:S01]  /*bf40*/  ISETP.GE.U32.AND P4, PT, R0, 0x7fffff48, PT ;  /* 0x7fffff480000780c */ /* 0x000fe20003f86070 */
[----:B------:R5:W-:Y:S01]  /*bf50*/  LDGSTS.E [R3+0xd800], desc[UR28][R58.64], !P1 ;  /* 0x0d8000003a037fae */ /* 0x000be2000c9a101c */
[----:B------:R-:W2:Y:S01]  /*bf60*/  LDC R242, c[0x0][0x3a0] ;  /* 0x0000e800fff27b82 */ /* 0x000ea20000000800 */
[----:B-1----:R-:W-:-:S02]  /*bf70*/  IMAD.WIDE R52, R2, 0x4, R44 ;  /* 0x0000000402347825 */ /* 0x002fc400078e022c */
[----:B------:R-:W-:Y:S02]  /*bf80*/  LDGSTS.E [R3+0xd900], desc[UR28][R34.64], !P1 ;  /* 0x0d90000022037fae */ /* 0x000fe4000c9a101c */
[----:B------:R-:W-:Y:S02]  /*bf90*/  IMAD.WIDE R48, R2, 0x4, R62 ;  /* 0x0000000402307825 */ /* 0x000fe400078e023e */
[----:B------:R-:W3:Y:S04]  /*bfa0*/  LDL.LU.64 R44, [R1+0xd8] ;  /* 0x0000d800012c7983 */ /* 0x000ee80000300a00 */
[----:B------:R-:W3:Y:S04]  /*bfb0*/  LDL.LU.64 R70, [R1+0xd0] ;  /* 0x0000d00001467983 */ /* 0x000ee80000300a00 */
[----:B------:R2:W-:Y:S04]  /*bfc0*/  STL.64 [R1+0x6a0], R52 ;  /* 0x0006a03401007387 */ /* 0x0005e80000100a00 */
[----:B------:R3:W-:Y:S04]  /*bfd0*/  STL.64 [R1+0x6a8], R48 ;  /* 0x0006a83001007387 */ /* 0x0007e80000100a00 */
[----:B------:R-:W3:Y:S04]  /*bfe0*/  LDL.LU.64 R62, [R1+0x2b0] ;  /* 0x0002b000013e7983 */ /* 0x000ee80000300a00 */
[----:B----4-:R-:W4:Y:S01]  /*bff0*/  LDL.LU.64 R34, [R1+0x2a8] ;  /* 0x0002a80001227983 */ /* 0x010f220000300a00 */
[----:B------:R-:W-:-:S03]  /*c000*/  ISETP.GE.U32.AND P3, PT, R240, 0x7fffff4c, PT ;  /* 0x7fffff4cf000780c */ /* 0x000fc60003f66070 */
[----:B------:R2:W-:Y:S04]  /*c010*/  LDGSTS.E [R3+0xe000], desc[UR28][R52.64], !P2 ;  /* 0x0e00000034037fae */ /* 0x0005e8000d1a101c */
[----:B------:R3:W-:Y:S01]  /*c020*/  LDGSTS.E [R3+0xe100], desc[UR28][R48.64], !P2 ;  /* 0x0e10000030037fae */ /* 0x0007e2000d1a101c */
[----:B-----5:R-:W-:-:S04]  /*c030*/  IMAD.WIDE R58, R2, 0x4, R78 ;  /* 0x00000004023a7825 */ /* 0x020fc800078e024e */
[C---:B------:R-:W-:Y:S01]  /*c040*/  IMAD.WIDE R42, R2.reuse, 0x4, R42 ;  /* 0x00000004022a7825 */ /* 0x040fe200078e022a */
[----:B------:R-:W-:Y:S04]  /*c050*/  STL.64 [R1+0x6e0], R58 ;  /* 0x0006e03a01007387 */ /* 0x000fe80000100a00 */
[----:B------:R1:W-:Y:S04]  /*c060*/  STL.64 [R1+0x6e8], R42 ;  /* 0x0006e82a01007387 */ /* 0x0003e80000100a00 */
[----:B------:R5:W-:Y:S01]  /*c070*/  LDGSTS.E [R3+0xe800], desc[UR28][R58.64], !P3 ;  /* 0x0e8000003a037fae */ /* 0x000be2000d9a101c */
[----:B--2---:R-:W-:-:S03]  /*c080*/  IMAD.WIDE R52, R2, 0x4, R50 ;  /* 0x0000000402347825 */ /* 0x004fc600078e0232 */
[----:B------:R-:W-:Y:S01]  /*c090*/  LDGSTS.E [R3+0xe900], desc[UR28][R42.64], !P3 ;  /* 0x0e9000002a037fae */ /* 0x000fe2000d9a101c */
[----:B---3--:R-:W-:-:S03]  /*c0a0*/  IMAD.WIDE R48, R2, 0x4, R54 ;  /* 0x0000000402307825 */ /* 0x008fc600078e0236 */
[----:B------:R-:W2:Y:S04]  /*c0b0*/  LDL.LU.64 R50, [R1+0x288] ;  /* 0x0002880001327983 */ /* 0x000ea80000300a00 */
[----:B------:R-:W3:Y:S04]  /*c0c0*/  LDL.LU.64 R54, [R1+0x280] ;  /* 0x0002800001367983 */ /* 0x000ee80000300a00 */
[----:B------:R1:W-:Y:S04]  /*c0d0*/  STL.64 [R1+0x720], R52 ;  /* 0x0007203401007387 */ /* 0x0003e80000100a00 */
[----:B------:R4:W-:Y:S04]  /*c0e0*/  STL.64 [R1+0x728], R48 ;  /* 0x0007283001007387 */ /* 0x0009e80000100a00 */
[----:B------:R-:W3:Y:S04]  /*c0f0*/  LDL.LU.64 R78, [R1+0x268] ;  /* 0x00026800014e7983 */ /* 0x000ee80000300a00 */
[----:B-1----:R-:W3:Y:S01]  /*c100*/  LDL.LU.64 R42, [R1+0x260] ;  /* 0x00026000012a7983 */ /* 0x002ee20000300a00 */
[----:B------:R-:W-:Y:S01]  /*c110*/  VIADD R240, R241, 0xffffff83 ;  /* 0xffffff83f1f07836 */ /* 0x000fe20000000000 */
[----:B------:R-:W-:Y:S01]  /*c120*/  IADD3 R0, PT, PT, R37, -0x42, RZ ;  /* 0xffffffbe25007810 */ /* 0x000fe20007ffe0ff */
[----:B------:R-:W1:Y:S01]  /*c130*/  LDC R241, c[0x0][0x3a0] ;  /* 0x0000e800fff17b82 */ /* 0x000e620000000800 */
[----:B------:R1:W-:Y:S02]  /*c140*/  LDGSTS.E [R3+0xf000], desc[UR28][R52.64], !P4 ;  /* 0x0f00000034037fae */ /* 0x0003e4000e1a101c */
[----:B------:R-:W-:-:S02]  /*c150*/  ISETP.GE.U32.AND P5, PT, R240, 0x7fffff44, PT ;  /* 0x7fffff44f000780c */ /* 0x000fc40003fa6070 */
[----:B------:R4:W-:Y:S01]  /*c160*/  LDGSTS.E [R3+0xf100], desc[UR28][R48.64], !P4 ;  /* 0x0f10000030037fae */ /* 0x0009e2000e1a101c */
[----:B------:R-:W-:Y:S01]  /*c170*/  ISETP.GE.U32.AND P6, PT, R0, 0x7fffff7f, PT ;  /* 0x7fffff7f0000780c */ /* 0x000fe20003fc6070 */
[C---:B------:R-:W-:Y:S01]  /*c180*/  IMAD.WIDE R44, R2.reuse, 0x4, R44 ;  /* 0x00000004022c7825 */ /* 0x040fe200078e022c */
[----:B------:R-:W2:Y:S03]  /*c190*/  LDC R37, c[0x0][0x3a0] ;  /* 0x0000e800ff257b82 */ /* 0x000ea60000000800 */
[C---:B-----5:R-:W-:Y:S01]  /*c1a0*/  IMAD.WIDE R58, R2.reuse, 0x4, R70 ;  /* 0x00000004023a7825 */ /* 0x060fe200078e0246 */
[----:B------:R5:W-:Y:S04]  /*c1b0*/  STL.64 [R1+0x760], R44 ;  /* 0x0007602c01007387 */ /* 0x000be80000100a00 */
[----:B------:R-:W-:Y:S04]  /*c1c0*/  STL.64 [R1+0x768], R58 ;  /* 0x0007683a01007387 */ /* 0x000fe80000100a00 */
[----:B------:R-:W3:Y:S01]  /*c1d0*/  LDL.LU.64 R70, [R1+0x248] ;  /* 0x0002480001467983 */ /* 0x000ee20000300a00 */
[----:B-1----:R-:W-:-:S03]  /*c1e0*/  IMAD.WIDE R52, R2, 0x4, R62 ;  /* 0x0000000402347825 */ /* 0x002fc600078e023e */
[----:B------:R-:W-:Y:S01]  /*c1f0*/  LDGSTS.E [R3+0xf800], desc[UR28][R44.64], !P5 ;  /* 0x0f8000002c037fae */ /* 0x000fe2000e9a101c */
[----:B----4-:R-:W-:-:S03]  /*c200*/  IMAD.WIDE R48, R2, 0x4, R34 ;  /* 0x0000000402307825 */ /* 0x010fc600078e0222 */
[----:B------:R-:W-:Y:S04]  /*c210*/  LDGSTS.E [R3+0xf900], desc[UR28][R58.64], !P5 ;  /* 0x0f9000003a037fae */ /* 0x000fe8000e9a101c */
[----:B------:R-:W4:Y:S01]  /*c220*/  LDL.LU.64 R34, [R1+0x240] ;  /* 0x0002400001227983 */ /* 0x000f220000300a00 */
[----:B------:R-:W-:Y:S02]  /*c230*/  VIADD R240, R243, 0xffffffba ;  /* 0xffffffbaf3f07836 */ /* 0x000fe40000000000 */
[----:B--2---:R-:W-:Y:S01]  /*c240*/  IMAD.WIDE R50, R2, 0x4, R50 ;  /* 0x0000000402327825 */ /* 0x004fe200078e0232 */
[----:B------:R1:W-:Y:S01]  /*c250*/  STL.64 [R1+0x130], R52 ;  /* 0x0001303401007387 */ /* 0x0003e20000100a00 */
[----:B------:R-:W2:Y:S03]  /*c260*/  LDC R243, c[0x0][0x3a0] ;  /* 0x0000e800fff37b82 */ /* 0x000ea60000000800 */
[----:B------:R1:W-:Y:S04]  /*c270*/  STL.64 [R1+0x150], R48 ;  /* 0x0001503001007387 */ /* 0x0003e80000100a00 */
[----:B-----5:R-:W5:Y:S04]  /*c280*/  LDL.LU.64 R44, [R1+0x228] ;  /* 0x00022800012c7983 */ /* 0x020f680000300a00 */
[----:B------:R-:W2:Y:S01]  /*c290*/  LDL.LU.64 R62, [R1+0x220] ;  /* 0x00022000013e7983 */ /* 0x000ea20000300a00 */
[----:B------:R-:W-:Y:S01]  /*c2a0*/  ISETP.GE.U32.AND P1, PT, R240, 0x7fffff7b, PT ;  /* 0x7fffff7bf000780c */ /* 0x000fe20003f26070 */
[----:B---3--:R-:W-:-:S02]  /*c2b0*/  IMAD.WIDE R54, R2, 0x4, R54 ;  /* 0x0000000402367825 */ /* 0x008fc400078e0236 */
[----:B------:R1:W-:Y:S04]  /*c2c0*/  LDGSTS.E [R4+0x8200], desc[UR28][R52.64], !P6 ;  /* 0x0820000034047fae */ /* 0x0003e8000f1a101c */
[----:B------:R3:W-:Y:S04]  /*c2d0*/  LDGSTS.E [R4+0x8300], desc[UR28][R48.64], !P6 ;  /* 0x0830000030047fae */ /* 0x0007e8000f1a101c */
[----:B------:R3:W-:Y:S01]  /*c2e0*/  STL.64 [R1+0x158], R50 ;  /* 0x0001583201007387 */ /* 0x0007e20000100a00 */
[----:B-1----:R-:W-:-:S03]  /*c2f0*/  IMAD.WIDE R52, R2, 0x4, R78 ;  /* 0x0000000402347825 */ /* 0x002fc600078e024e */
[----:B------:R1:W-:Y:S01]  /*c300*/  STL.64 [R1+0x170], R54 ;  /* 0x0001703601007387 */ /* 0x0003e20000100a00 */
[----:B---3--:R-:W-:-:S03]  /*c310*/  IMAD.WIDE R48, R2, 0x4, R42 ;  /* 0x0000000402307825 */ /* 0x008fc600078e022a */
[----:B------:R-:W3:Y:S04]  /*c320*/  LDL.LU.64 R78, [R1+0x208] ;  /* 0x00020800014e7983 */ /* 0x000ee80000300a00 */
[----:B------:R-:W3:Y:S04]  /*c330*/  LDL.LU.64 R42, [R1+0x200] ;  /* 0x00020000012a7983 */ /* 0x000ee80000300a00 */
[----:B------:R1:W-:Y:S04]  /*c340*/  STL.64 [R1+0x190], R52 ;  /* 0x0001903401007387 */ /* 0x0003e80000100a00 */
[----:B------:R-:W-:Y:S04]  /*c350*/  LDGSTS.E [R4+0x8a00], desc[UR28][R50.64], !P1 ;  /* 0x08a0000032047fae */ /* 0x000fe8000c9a101c */
[----:B------:R5:W-:Y:S04]  /*c360*/  STL.64 [R1+0x230], R48 ;  /* 0x0002303001007387 */ /* 0x000be80000100a00 */
[----:B------:R-:W-:Y:S04]  /*c370*/  LDGSTS.E [R4+0x8b00], desc[UR28][R54.64], !P1 ;  /* 0x08b0000036047fae */ /* 0x000fe8000c9a101c */
[----:B------:R-:W3:Y:S04]  /*c380*/  LDL.LU.64 R50, [R1+0x1e8] ;  /* 0x0001e80001327983 */ /* 0x000ee80000300a00 */
[----:B-1----:R-:W3:Y:S01]  /*c390*/  LDL.LU.64 R54, [R1+0x1e0] ;  /* 0x0001e00001367983 */ /* 0x002ee20000300a00 */
[----:B------:R-:W-:-:S02]  /*c3a0*/  VIADD R0, R36, 0xffffffb6 ;  /* 0xffffffb624007836 */ /* 0x000fc40000000000 */
[----:B------:R-:W1:Y:S03]  /*c3b0*/  LDC R36, c[0x0][0x3a0] ;  /* 0x0000e800ff247b82 */ /* 0x000e660000000800 */
[----:B------:R-:W-:Y:S01]  /*c3c0*/  ISETP.GE.U32.AND P2, PT, R0, 0x7fffff77, PT ;  /* 0x7fffff770000780c */ /* 0x000fe20003f46070 */
[----:B------:R-:W-:-:S04]  /*c3d0*/  VIADD R0, R40, 0xffffffae ;  /* 0xffffffae28007836 */ /* 0x000fc80000000000 */
[----:B------:R-:W1:Y:S01]  /*c3e0*/  LDC R40, c[0x0][0x3a0] ;  /* 0x0000e800ff287b82 */ /* 0x000e620000000800 */
[----:B------:R-:W-:Y:S02]  /*c3f0*/  ISETP.GE.U32.AND P4, PT, R0, 0x7fffff6f, PT ;  /* 0x7fffff6f0000780c */ /* 0x000fe40003f86070 */
[----:B------:R-:W-:Y:S02]  /*c400*/  IADD3 R240, PT, PT, R242, -0x4e, RZ ;  /* 0xffffffb2f2f07810 */ /* 0x000fe40007ffe0ff */
[----:B------:R-:W-:Y:S02]  /*c410*/  IADD3 R0, PT, PT, R37, -0x5a, RZ ;  /* 0xffffffa625007810 */ /* 0x000fe40007ffe0ff */
[----:B------:R-:W-:Y:S01]  /*c420*/  ISETP.GE.U32.AND P3, PT, R240, 0x7fffff73, PT ;  /* 0x7fffff73f000780c */ /* 0x000fe20003f66070 */
[----:B------:R1:W-:Y:S01]  /*c430*/  LDGSTS.E [R4+0x9200], desc[UR28][R52.64], !P2 ;  /* 0x0920000034047fae */ /* 0x0003e2000d1a101c */
[----:B------:R-:W-:Y:S01]  /*c440*/  ISETP.GE.U32.AND P6, PT, R0, 0x7fffff67, PT ;  /* 0x7fffff670000780c */ /* 0x000fe20003fc6070 */
[----:B------:R-:W-:Y:S01]  /*c450*/  VIADD R240, R241, 0xffffffaa ;  /* 0xffffffaaf1f07836 */ /* 0x000fe20000000000 */
[----:B------:R-:W2:Y:S01]  /*c460*/  LDC R242, c[0x0][0x3a0] ;  /* 0x0000e800fff27b82 */ /* 0x000ea20000000800 */
[----:B----4-:R-:W-:Y:S01]  /*c470*/  IMAD.WIDE R34, R2, 0x4, R34 ;  /* 0x0000000402227825 */ /* 0x010fe200078e0222 */
[----:B------:R5:W-:Y:S03]  /*c480*/  LDGSTS.E [R4+0x9300], desc[UR28][R48.64], !P2 ;  /* 0x0930000030047fae */ /* 0x000be6000d1a101c */
[----:B-1----:R-:W-:-:S03]  /*c490*/  VIADD R0, R36, 0xffffff9e ;  /* 0xffffff9e24007836 */ /* 0x002fc60000000000 */
[----:B------:R-:W1:Y:S01]  /*c4a0*/  LDC R37, c[0x0][0x3a0] ;  /* 0x0000e800ff257b82 */ /* 0x000e620000000800 */
[----:B------:R-:W-:Y:S01]  /*c4b0*/  IMAD.WIDE R52, R2, 0x4, R70 ;  /* 0x0000000402347825 */ /* 0x000fe200078e0246 */
[----:B------:R-:W-:Y:S02]  /*c4c0*/  ISETP.GE.U32.AND P5, PT, R240, 0x7fffff6b, PT ;  /* 0x7fffff6bf000780c */ /* 0x000fe40003fa6070 */
[----:B------:R-:W-:Y:S01]  /*c4d0*/  ISETP.GE.U32.AND P2, PT, R0, 0x7fffff5f, PT ;  /* 0x7fffff5f0000780c */ /* 0x000fe20003f46070 */
[----:B------:R-:W-:Y:S01]  /*c4e0*/  VIADD R240, R41, 0xffffffa2 ;  /* 0xffffffa229f07836 */ /* 0x000fe20000000000 */
[----:B------:R-:W-:Y:S01]  /*c4f0*/  STL.64 [R1+0x238], R52 ;  /* 0x0002383401007387 */ /* 0x000fe20000100a00 */
[----:B------:R-:W-:Y:S01]  /*c500*/  VIADD R0, R40, 0xffffff96 ;  /* 0xffffff9628007836 */ /* 0x000fe20000000000 */
[----:B------:R-:W4:Y:S02]  /*c510*/  LDC R241, c[0x0][0x3a0] ;  /* 0x0000e800fff17b82 */ /* 0x000f240000000800 */
[----:B------:R1:W-:Y:S04]  /*c520*/  STL.64 [R1+0x240], R34 ;  /* 0x0002402201007387 */ /* 0x0003e80000100a00 */
[----:B------:R1:W-:Y:S02]  /*c530*/  LDGSTS.E [R4+0x9a00], desc[UR28][R52.64], !P3 ;  /* 0x09a0000034047fae */ /* 0x0003e4000d9a101c */
[----:B------:R-:W1:Y:S02]  /*c540*/  LDC R36, c[0x0][0x3a0] ;  /* 0x0000e800ff247b82 */ /* 0x000e640000000800 */
[----:B------:R-:W-:Y:S01]  /*c550*/  LDGSTS.E [R4+0x9b00], desc[UR28][R34.64], !P3 ;  /* 0x09b0000022047fae */ /* 0x000fe2000d9a101c */
[----:B-----5:R-:W-:-:S03]  /*c560*/  IMAD.WIDE R48, R2, 0x4, R44 ;  /* 0x0000000402307825 */ /* 0x020fc600078e022c */
[----:B------:R-:W5:Y:S01]  /*c570*/  LDL.LU.64 R44, [R1+0x1c8] ;  /* 0x0001c800012c7983 */ /* 0x000f620000300a00 */
[----:B--2---:R-:W-:-:S03]  /*c580*/  IMAD.WIDE R40, R2, 0x4, R62 ;  /* 0x0000000402287825 */ /* 0x004fc600078e023e */
[----:B------:R-:W2:Y:S04]  /*c590*/  LDL.LU.64 R70, [R1+0x1c0] ;  /* 0x0001c00001467983 */ /* 0x000ea80000300a00 */
[----:B------:R-:W-:Y:S04]  /*c5a0*/  STL.64 [R1+0x258], R48 ;  /* 0x0002583001007387 */ /* 0x000fe80000100a00 */
[----:B------:R3:W-:Y:S04]  /*c5b0*/  STL.64 [R1+0x270], R40 ;  /* 0x0002702801007387 */ /* 0x0007e80000100a00 */
[----:B------:R-:W4:Y:S04]  /*c5c0*/  LDL.LU.64 R62, [R1+0x1a8] ;  /* 0x0001a800013e7983 */ /* 0x000f280000300a00 */
[----:B-1----:R-:W4:Y:S01]  /*c5d0*/  LDL.LU.64 R34, [R1+0x1a0] ;  /* 0x0001a00001227983 */ /* 0x002f220000300a00 */
[----:B---3--:R-:W-:-:S03]  /*c5e0*/  IMAD.WIDE R58, R2, 0x4, R78 ;  /* 0x00000004023a7825 */ /* 0x008fc600078e024e */
[----:B------:R-:W-:Y:S01]  /*c5f0*/  LDGSTS.E [R4+0xa200], desc[UR28][R48.64], !P4 ;  /* 0x0a20000030047fae */ /* 0x000fe2000e1a101c */
[----:B------:R-:W-:-:S03]  /*c600*/  IMAD.WIDE R42, R2, 0x4, R42 ;  /* 0x00000004022a7825 */ /* 0x000fc600078e022a */
[----:B------:R-:W-:Y:S04]  /*c610*/  STL.64 [R1+0x2a8], R58 ;  /* 0x0002a83a01007387 */ /* 0x000fe80000100a00 */
[----:B------:R1:W-:Y:S04]  /*c620*/  STL.64 [R1+0x4f8], R42 ;  /* 0x0004f82a01007387 */ /* 0x0003e80000100a00 */
[----:B------:R3:W-:Y:S04]  /*c630*/  LDGSTS.E [R4+0xa300], desc[UR28][R40.64], !P4 ;  /* 0x0a30000028047fae */ /* 0x0007e8000e1a101c */
[----:B------:R2:W-:Y:S04]  /*c640*/  LDGSTS.E [R4+0xaa00], desc[UR28][R58.64], !P5 ;  /* 0x0aa000003a047fae */ /* 0x0005e8000e9a101c */
[----:B------:R-:W-:Y:S01]  /*c650*/  LDGSTS.E [R4+0xab00], desc[UR28][R42.64], !P5 ;  /* 0x0ab000002a047fae */ /* 0x000fe2000e9a101c */
[----:B------:R-:W-:Y:S01]  /*c660*/  IMAD.WIDE R52, R2, 0x4, R50 ;  /* 0x0000000402347825 */ /* 0x000fe200078e0232 */
[----:B------:R-:W-:-:S02]  /*c670*/  ISETP.GE.U32.AND P1, PT, R240, 0x7fffff63, PT ;  /* 0x7fffff63f000780c */ /* 0x000fc40003f26070 */
[----:B------:R-:W4:Y:S01]  /*c680*/  LDL.LU.64 R50, [R1+0x188] ;  /* 0x0001880001327983 */ /* 0x000f220000300a00 */
[----:B---3--:R-:W3:Y:S03]  /*c690*/  LDC R40, c[0x0][0x3a0] ;  /* 0x0000e800ff287b82 */ /* 0x008ee60000000800 */
[----:B------:R4:W-:Y:S01]  /*c6a0*/  LDGSTS.E [R4+0xb200], desc[UR28][R52.64], !P6 ;  /* 0x0b20000034047fae */ /* 0x0009e2000f1a101c */
[----:B------:R-:W-:-:S03]  /*c6b0*/  IMAD.WIDE R48, R2, 0x4, R54 ;  /* 0x0000000402307825 */ /* 0x000fc600078e0236 */
[----:B------:R-:W3:Y:S01]  /*c6c0*/  LDL.LU.64 R54, [R1+0x180] ;  /* 0x0001800001367983 */ /* 0x000ee20000300a00 */
[----:B------:R-:W2:Y:S03]  /*c6d0*/  LDC R41, c[0x0][0x3a0] ;  /* 0x0000e800ff297b82 */ /* 0x000ea60000000800 */
[----:B------:R4:W-:Y:S04]  /*c6e0*/  STL.64 [R1+0x530], R52 ;  /* 0x0005303401007387 */ /* 0x0009e80000100a00 */
[----:B------:R2:W-:Y:S04]  /*c6f0*/  STL.64 [R1+0x538], R48 ;  /* 0x0005383001007387 */ /* 0x0005e80000100a00 */
[----:B------:R-:W3:Y:S04]  /*c700*/  LDL.LU.64 R78, [R1+0x168] ;  /* 0x00016800014e7983 */ /* 0x000ee80000300a00 */
[----:B-1----:R-:W3:Y:S04]  /*c710*/  LDL.LU.64 R42, [R1+0x160] ;  /* 0x00016000012a7983 */ /* 0x002ee80000300a00 */
[----:B------:R1:W-:Y:S01]  /*c720*/  LDGSTS.E [R4+0xb300], desc[UR28][R48.64], !P6 ;  /* 0x0b30000030047fae */ /* 0x0003e2000f1a101c */
[----:B------:R-:W-:Y:S01]  /*c730*/  IADD3 R240, PT, PT, R243, -0x66, RZ ;  /* 0xffffff9af3f07810 */ /* 0x000fe20007ffe0ff */
[----:B-----5:R-:W-:Y:S01]  /*c740*/  IMAD.WIDE R44, R2, 0x4, R44 ;  /* 0x00000004022c7825 */ /* 0x020fe200078e022c */
[----:B------:R-:W-:Y:S01]  /*c750*/  ISETP.GE.U32.AND P4, PT, R0, 0x7fffff57, PT ;  /* 0x7fffff570000780c */ /* 0x000fe20003f86070 */
[----:B------:R-:W5:Y:S02]  /*c760*/  LDC R243, c[0x0][0x3a0] ;  /* 0x0000e800fff37b82 */ /* 0x000f640000000800 */
[C---:B--2---:R-:W-:Y:S01]  /*c770*/  IMAD.WIDE R58, R2.reuse, 0x4, R70 ;  /* 0x00000004023a7825 */ /* 0x044fe200078e0246 */
[----:B------:R2:W-:Y:S04]  /*c780*/  STL.64 [R1+0x570], R44 ;  /* 0x0005702c01007387 */ /* 0x0005e80000100a00 */
[----:B------:R-:W-:Y:S04]  /*c790*/  STL.64 [R1+0x578], R58 ;  /* 0x0005783a01007387 */ /* 0x000fe80000100a00 */
[----:B------:R-:W5:Y:S01]  /*c7a0*/  LDL.LU.64 R70, [R1+0x148] ;  /* 0x0001480001467983 */ /* 0x000f620000300a00 */
[----:B----4-:R-:W-:-:S03]  /*c7b0*/  IMAD.WIDE R52, R2, 0x4, R62 ;  /* 0x0000000402347825 */ /* 0x010fc600078e023e */
[----:B------:R-:W-:Y:S01]  /*c7c0*/  LDGSTS.E [R4+0xba00], desc[UR28][R44.64], !P1 ;  /* 0x0ba000002c047fae */ /* 0x000fe2000c9a101c */
[----:B-1----:R-:W-:Y:S01]  /*c7d0*/  IMAD.WIDE R48, R2, 0x4, R34 ;  /* 0x0000000402307825 */ /* 0x002fe200078e0222 */
[----:B------:R-:W-:Y:S02]  /*c7e0*/  ISETP.GE.U32.AND P3, PT, R240, 0x7fffff5b, PT ;  /* 0x7fffff5bf000780c */ /* 0x000fe40003f66070 */
[----:B------:R-:W4:Y:S04]  /*c7f0*/  LDL.LU.64 R34, [R1+0x140] ;  /* 0x0001400001227983 */ /* 0x000f280000300a00 */
[----:B------:R1:W-:Y:S04]  /*c800*/  STL.64 [R1+0x5b0], R52 ;  /* 0x0005b03401007387 */ /* 0x0003e80000100a00 */
[----:B------:R1:W-:Y:S04]  /*c810*/  STL.64 [R1+0x5b8], R48 ;  /* 0x0005b83001007387 */ /* 0x0003e80000100a00 */
[----:B--2---:R-:W2:Y:S04]  /*c820*/  LDL.LU.64 R44, [R1+0x128] ;  /* 0x00012800012c7983 */ /* 0x004ea80000300a00 */
[----:B------:R-:W2:Y:S04]  /*c830*/  LDL.LU.64 R62, [R1+0x120] ;  /* 0x00012000013e7983 */ /* 0x000ea80000300a00 */
[----:B------:R-:W-:Y:S04]  /*c840*/  LDGSTS.E [R4+0xbb00], desc[UR28][R58.64], !P1 ;  /* 0x0bb000003a047fae */ /* 0x000fe8000c9a101c */
[----:B------:R1:W-:Y:S01]  /*c850*/  LDGSTS.E [R4+0xc200], desc[UR28][R52.64], !P2 ;  /* 0x0c20000034047fae */ /* 0x0003e2000d1a101c */
[----:B------:R-:W-:-:S03]  /*c860*/  IMAD.WIDE R50, R2, 0x4, R50 ;  /* 0x0000000402327825 */ /* 0x000fc600078e0232 */
[----:B------:R1:W-:Y:S01]  /*c870*/  LDGSTS.E [R4+0xc300], desc[UR28][R48.64], !P2 ;  /* 0x0c30000030047fae */ /* 0x0003e2000d1a101c */
[----:B---3--:R-:W-:-:S03]  /*c880*/  IMAD.WIDE R54, R2, 0x4, R54 ;  /* 0x0000000402367825 */ /* 0x008fc600078e0236 */
[----:B------:R3:W-:Y:S04]  /*c890*/  STL.64 [R1+0x5f0], R50 ;  /* 0x0005f03201007387 */ /* 0x0007e80000100a00 */
[----:B------:R3:W-:Y:S04]  /*c8a0*/  STL.64 [R1+0x5f8], R54 ;  /* 0x0005f83601007387 */ /* 0x0007e80000100a00 */
[----:B------:R-:W-:Y:S01]  /*c8b0*/  LDGSTS.E [R4+0xca00], desc[UR28][R50.64], !P3 ;  /* 0x0ca0000032047fae */ /* 0x000fe2000d9a101c */
[----:B-1----:R-:W-:-:S03]  /*c8c0*/  IMAD.WIDE R52, R2, 0x4, R78 ;  /* 0x0000000402347825 */ /* 0x002fc600078e024e */
[----:B------:R-:W-:Y:S01]  /*c8d0*/  LDGSTS.E [R4+0xcb00], desc[UR28][R54.64], !P3 ;  /* 0x0cb0000036047fae */ /* 0x000fe2000d9a101c */
[----:B------:R-:W-:-:S03]  /*c8e0*/  IMAD.WIDE R48, R2, 0x4, R42 ;  /* 0x0000000402307825 */ /* 0x000fc600078e022a */
[----:B------:R-:W2:Y:S04]  /*c8f0*/  LDL.LU.64 R78, [R1+0x108] ;  /* 0x00010800014e7983 */ /* 0x000ea80000300a00 */
[----:B------:R-:W2:Y:S04]  /*c900*/  LDL.LU.64 R42, [R1+0x100] ;  /* 0x00010000012a7983 */ /* 0x000ea80000300a00 */
[----:B------:R2:W-:Y:S04]  /*c910*/  STL.64 [R1+0x630], R52 ;  /* 0x0006303401007387 */ /* 0x0005e80000100a00 */
[----:B------:R1:W-:Y:S04]  /*c920*/  STL.64 [R1+0x638], R48 ;  /* 0x0006383001007387 */ /* 0x0003e80000100a00 */
[----:B---3--:R-:W3:Y:S04]  /*c930*/  LDL.LU.64 R50, [R1+0xe8] ;  /* 0x0000e80001327983 */ /* 0x008ee80000300a00 */
[----:B------:R-:W3:Y:S01]  /*c940*/  LDL.LU.64 R54, [R1+0xe0] ;  /* 0x0000e00001367983 */ /* 0x000ee20000300a00 */
[----:B------:R-:W-:Y:S01]  /*c950*/  VIADD R240, R242, 0xffffff92 ;  /* 0xffffff92f2f07836 */ /* 0x000fe20000000000 */
[----:B------:R-:W-:Y:S01]  /*c960*/  IADD3 R0, PT, PT, R37, -0x72, RZ ;  /* 0xffffff8e25007810 */ /* 0x000fe20007ffe0ff */
[----:B------:R-:W1:Y:S01]  /*c970*/  LDC R242, c[0x0][0x3a0] ;  /* 0x0000e800fff27b82 */ /* 0x000e620000000800 */
[----:B------:R2:W-:Y:S02]  /*c980*/  LDGSTS.E [R4+0xd200], desc[UR28][R52.64], !P4 ;  /* 0x0d20000034047fae */ /* 0x0005e4000e1a101c */
[----:B------:R-:W-:-:S02]  /*c990*/  ISETP.GE.U32.AND P5, PT, R240, 0x7fffff53, PT ;  /* 0x7fffff53f000780c */ /* 0x000fc40003fa6070 */
[----:B------:R1:W-:Y:S01]  /*c9a0*/  LDGSTS.E [R4+0xd300], desc[UR28][R48.64], !P4 ;  /* 0x0d30000030047fae */ /* 0x0003e2000e1a101c */
[----:B------:R-:W-:Y:S01]  /*c9b0*/  ISETP.GE.U32.AND P6, PT, R0, 0x7fffff4f, PT ;  /* 0x7fffff4f0000780c */ /* 0x000fe20003fc6070 */
[----:B------:R-:W-:Y:S01]  /*c9c0*/  VIADD R240, R241, 0xffffff8a ;  /* 0xffffff8af1f07836 */ /* 0x000fe20000000000 */
[----:B------:R-:W1:Y:S04]  /*c9d0*/  LDC R37, c[0x0][0x3a0] ;  /* 0x0000e800ff257b82 */ /* 0x000e680000000800 */
[----:B------:R-:W-:Y:S01]  /*c9e0*/  ISETP.GE.U32.AND P1, PT, R240, 0x7fffff4b, PT ;  /* 0x7fffff4bf000780c */ /* 0x000fe20003f26070 */
[----:B-----5:R-:W-:-:S03]  /*c9f0*/  IMAD.WIDE R58, R2, 0x4, R70 ;  /* 0x00000004023a7825 */ /* 0x020fc600078e0246 */
[----:B------:R-:W5:Y:S02]  /*ca00*/  LDC R241, c[0x0][0x3a0] ;  /* 0x0000e800fff17b82 */ /* 0x000f640000000800 */
[----:B------:R-:W-:Y:S01]  /*ca10*/  STL.64 [R1+0x670], R58 ;  /* 0x0006703a01007387 */ /* 0x000fe20000100a00 */
[----:B----4-:R-:W-:-:S03]  /*ca20*/  IMAD.WIDE R34, R2, 0x4, R34 ;  /* 0x0000000402227825 */ /* 0x010fc600078e0222 */
[----:B------:R4:W-:Y:S04]  /*ca30*/  LDGSTS.E [R4+0xda00], desc[UR28][R58.64], !P5 ;  /* 0x0da000003a047fae */ /* 0x0009e8000e9a101c */
[----:B------:R2:W-:Y:S04]  /*ca40*/  STL.64 [R1+0x678], R34 ;  /* 0x0006782201007387 */ /* 0x0005e80000100a00 */
[----:B------:R-:W-:Y:S01]  /*ca50*/  LDGSTS.E [R4+0xdb00], desc[UR28][R34.64], !P5 ;  /* 0x0db0000022047fae */ /* 0x000fe2000e9a101c */
[----:B--2---:R-:W-:-:S03]  /*ca60*/  IMAD.WIDE R52, R2, 0x4, R44 ;  /* 0x0000000402347825 */ /* 0x004fc600078e022c */
[----:B------:R-:W2:Y:S01]  /*ca70*/  LDL.LU.64 R44, [R1+0xc8] ;  /* 0x0000c800012c7983 */ /* 0x000ea20000300a00 */
[----:B-1----:R-:W-:-:S03]  /*ca80*/  IMAD.WIDE R48, R2, 0x4, R62 ;  /* 0x0000000402307825 */ /* 0x002fc600078e023e */
[----:B------:R-:W5:Y:S04]  /*ca90*/  LDL.LU.64 R70, [R1+0xc0] ;  /* 0x0000c00001467983 */ /* 0x000f680000300a00 */
[----:B------:R3:W-:Y:S04]  /*caa0*/  STL.64 [R1+0x6b0], R52 ;  /* 0x0006b03401007387 */ /* 0x0007e80000100a00 */
[----:B------:R1:W-:Y:S04]  /*cab0*/  STL.64 [R1+0x6b8], R48 ;  /* 0x0006b83001007387 */ /* 0x0003e80000100a00 */
[----:B------:R-:W5:Y:S04]  /*cac0*/  LDL.LU.64 R62, [R1+0x2a0] ;  /* 0x0002a000013e7983 */ /* 0x000f680000300a00 */
[----:B------:R-:W5:Y:S04]  /*cad0*/  LDL.LU.64 R34, [R1+0x2f8] ;  /* 0x0002f80001227983 */ /* 0x000f680000300a00 */
[----:B------:R3:W-:Y:S04]  /*cae0*/  LDGSTS.E [R4+0xe200], desc[UR28][R52.64], !P6 ;  /* 0x0e20000034047fae */ /* 0x0007e8000f1a101c */
[----:B------:R1:W-:Y:S01]  /*caf0*/  LDGSTS.E [R4+0xe300], desc[UR28][R48.64], !P6 ;  /* 0x0e30000030047fae */ /* 0x0003e2000f1a101c */
[----:B----4-:R-:W-:-:S04]  /*cb00*/  IMAD.WIDE R58, R2, 0x4, R78 ;  /* 0x00000004023a7825 */ /* 0x010fc800078e024e */
[C---:B------:R-:W-:Y:S01]  /*cb10*/  IMAD.WIDE R42, R2.reuse, 0x4, R42 ;  /* 0x00000004022a7825 */ /* 0x040fe200078e022a */
[----:B------:R-:W-:Y:S04]  /*cb20*/  STL.64 [R1+0x6f0], R58 ;  /* 0x0006f03a01007387 */ /* 0x000fe80000100a00 */
[----:B------:R4:W-:Y:S04]  /*cb30*/  STL.64 [R1+0x6f8], R42 ;  /* 0x0006f82a01007387 */ /* 0x0009e80000100a00 */
[----:B------:R5:W-:Y:S01]  /*cb40*/  LDGSTS.E [R4+0xea00], desc[UR28][R58.64], !P1 ;  /* 0x0ea000003a047fae */ /* 0x000be2000c9a101c */
[----:B---3--:R-:W-:-:S03]  /*cb50*/  IMAD.WIDE R52, R2, 0x4, R50 ;  /* 0x0000000402347825 */ /* 0x008fc600078e0232 */
[----:B------:R-:W-:Y:S01]  /*cb60*/  LDGSTS.E [R4+0xeb00], desc[UR28][R42.64], !P1 ;  /* 0x0eb000002a047fae */ /* 0x000fe2000c9a101c */
[----:B-1----:R-:W-:-:S03]  /*cb70*/  IMAD.WIDE R48, R2, 0x4, R54 ;  /* 0x0000000402307825 */ /* 0x002fc600078e0236 */
[----:B------:R-:W3:Y:S04]  /*cb80*/  LDL.LU.64 R50, [R1+0x348] ;  /* 0x0003480001327983 */ /* 0x000ee80000300a00 */
[----:B------:R-:W3:Y:S04]  /*cb90*/  LDL.LU.64 R54, [R1+0x340] ;  /* 0x0003400001367983 */ /* 0x000ee80000300a00 */
[----:B------:R1:W-:Y:S04]  /*cba0*/  STL.64 [R1+0x730], R52 ;  /* 0x0007303401007387 */ /* 0x0003e80000100a00 */
[----:B------:R1:W-:Y:S04]  /*cbb0*/  STL.64 [R1+0x738], R48 ;  /* 0x0007383001007387 */ /* 0x0003e80000100a00 */
[----:B------:R-:W3:Y:S04]  /*cbc0*/  LDL.LU.64 R78, [R1+0x338] ;  /* 0x00033800014e7983 */ /* 0x000ee80000300a00 */
[----:B----4-:R-:W4:Y:S01]  /*cbd0*/  LDL.LU.64 R42, [R1+0x330] ;  /* 0x00033000012a7983 */ /* 0x010f220000300a00 */
[----:B------:R-:W-:Y:S01]  /*cbe0*/  VIADD R0, R36, 0xffffff86 ;  /* 0xffffff8624007836 */ /* 0x000fe20000000000 */
[----:B------:R-:W-:Y:S01]  /*cbf0*/  IADD3 R240, PT, PT, R243, -0x7e, RZ ;  /* 0xffffff82f3f07810 */ /* 0x000fe20007ffe0ff */
[----:B------:R-:W1:Y:S03]  /*cc00*/  LDC R36, c[0x0][0x3a0] ;  /* 0x0000e800ff247b82 */ /* 0x000e660000000800 */
[----:B------:R-:W-:-:S02]  /*cc10*/  ISETP.GE.U32.AND P2, PT, R0, 0x7fffff47, PT ;  /* 0x7fffff470000780c */ /* 0x000fc40003f46070 */
[----:B------:R-:W-:Y:S01]  /*cc20*/  ISETP.GE.U32.AND P3, PT, R240, 0x7fffff43, PT ;  /* 0x7fffff43f000780c */ /* 0x000fe20003f66070 */
[----:B------:R-:W-:Y:S02]  /*cc30*/  VIADD R0, R40, 0xffffffbd ;  /* 0xffffffbd28007836 */ /* 0x000fe40000000000 */
[----:B------:R-:W1:Y:S08]  /*cc40*/  LDC R243, c[0x0][0x3a0] ;  /* 0x0000e800fff37b82 */ /* 0x000e700000000800 */
[----:B------:R1:W-:Y:S01]  /*cc50*/  LDGSTS.E [R4+0xf200], desc[UR28][R52.64], !P2 ;  /* 0x0f20000034047fae */ /* 0x0003e2000d1a101c */
[----:B------:R-:W-:Y:S01]  /*cc60*/  VIADD R240, R41, 0xffffffb9 ;  /* 0xffffffb929f07836 */ /* 0x000fe20000000000 */
[----:B------:R-:W-:Y:S01]  /*cc70*/  ISETP.GE.U32.AND P4, PT, R0, 0x7fffff7e, PT ;  /* 0x7fffff7e0000780c */ /* 0x000fe20003f86070 */
[----:B------:R-:W1:Y:S01]  /*cc80*/  LDC R40, c[0x0][0x3a0] ;  /* 0x0000e800ff287b82 */ /* 0x000e620000000800 */
[----:B------:R1:W-:Y:S02]  /*cc90*/  LDGSTS.E [R4+0xf300], desc[UR28][R48.64], !P2 ;  /* 0x0f30000030047fae */ /* 0x0003e4000d1a101c */
[----:B------:R-:W-:-:S05]  /*cca0*/  ISETP.GE.U32.AND P5, PT, R240, 0x7fffff7a, PT ;  /* 0x7fffff7af000780c */ /* 0x000fca0003fa6070 */
[----:B------:R-:W1:Y:S01]  /*ccb0*/  LDC R41, c[0x0][0x3a0] ;  /* 0x0000e800ff297b82 */ /* 0x000e620000000800 */
[----:B--2---:R-:W-:-:S04]  /*ccc0*/  IMAD.WIDE R44, R2, 0x4, R44 ;  /* 0x00000004022c7825 */ /* 0x004fc800078e022c */
[C---:B-----5:R-:W-:Y:S01]  /*ccd0*/  IMAD.WIDE R58, R2.reuse, 0x4, R70 ;  /* 0x00000004023a7825 */ /* 0x060fe200078e0246 */
[----:B------:R2:W-:Y:S04]  /*cce0*/  STL.64 [R1+0x770], R44 ;  /* 0x0007702c01007387 */ /* 0x0005e80000100a00 */
[----:B------:R-:W-:Y:S04]  /*ccf0*/  STL.64 [R1+0x778], R58 ;  /* 0x0007783a01007387 */ /* 0x000fe80000100a00 */
[----:B------:R-:W5:Y:S01]  /*cd00*/  LDL.LU.64 R70, [R1+0x328] ;  /* 0x0003280001467983 */ /* 0x000f620000300a00 */
[----:B-1----:R-:W-:-:S03]  /*cd10*/  IMAD.WIDE R52, R2, 0x4, R62 ;  /* 0x0000000402347825 */ /* 0x002fc600078e023e */
[----:B------:R-:W-:Y:S01]  /*cd20*/  LDGSTS.E [R4+0xfa00], desc[UR28][R44.64], !P3 ;  /* 0x0fa000002c047fae */ /* 0x000fe2000d9a101c */
[----:B------:R-:W-:-:S03]  /*cd30*/  IMAD.WIDE R48, R2, 0x4, R34 ;  /* 0x0000000402307825 */ /* 0x000fc600078e0222 */
[----:B------:R-:W-:Y:S04]  /*cd40*/  LDGSTS.E [R4+0xfb00], desc[UR28][R58.64], !P3 ;  /* 0x0fb000003a047fae */ /* 0x000fe8000d9a101c */
[----:B------:R-:W5:Y:S04]  /*cd50*/  LDL.LU.64 R34, [R1+0x320] ;  /* 0x0003200001227983 */ /* 0x000f680000300a00 */
[----:B------:R1:W-:Y:S04]  /*cd60*/  STL.64 [R1+0xc0], R52 ;  /* 0x0000c03401007387 */ /* 0x0003e80000100a00 */
[----:B------:R4:W-:Y:S04]  /*cd70*/  STL.64 [R1+0xe0], R48 ;  /* 0x0000e03001007387 */ /* 0x0009e80000100a00 */
[----:B--2---:R-:W2:Y:S04]  /*cd80*/  LDL.LU.64 R44, [R1+0x318] ;  /* 0x00031800012c7983 */ /* 0x004ea80000300a00 */
[----:B------:R-:W2:Y:S04]  /*cd90*/  LDL.LU.64 R62, [R1+0x310] ;  /* 0x00031000013e7983 */ /* 0x000ea80000300a00 */
[----:B------:R1:W-:Y:S04]  /*cda0*/  LDGSTS.E [R5+0x8400], desc[UR28][R52.64], !P4 ;  /* 0x0840000034057fae */ /* 0x0003e8000e1a101c */
[----:B------:R4:W-:Y:S01]  /*cdb0*/  LDGSTS.E [R5+0x8500], desc[UR28][R48.64], !P4 ;  /* 0x0850000030057fae */ /* 0x0009e2000e1a101c */
[----:B---3--:R-:W-:-:S04]  /*cdc0*/  IMAD.WIDE R50, R2, 0x4, R50 ;  /* 0x0000000402327825 */ /* 0x008fc800078e0232 */
[C---:B------:R-:W-:Y:S01]  /*cdd0*/  IMAD.WIDE R54, R2.reuse, 0x4, R54 ;  /* 0x0000000402367825 */ /* 0x040fe200078e0236 */
[----:B------:R3:W-:Y:S04]  /*cde0*/  STL.64 [R1+0x100], R50 ;  /* 0x0001003201007387 */ /* 0x0007e80000100a00 */
[----:B------:R3:W-:Y:S04]  /*cdf0*/  STL.64 [R1+0x110], R54 ;  /* 0x0001103601007387 */ /* 0x0007e80000100a00 */
[----:B------:R-:W-:Y:S01]  /*ce00*/  LDGSTS.E [R5+0x8c00], desc[UR28][R50.64], !P5 ;  /* 0x08c0000032057fae */ /* 0x000fe2000e9a101c */
[----:B-1----:R-:W-:-:S03]  /*ce10*/  IMAD.WIDE R52, R2, 0x4, R78 ;  /* 0x0000000402347825 */ /* 0x002fc600078e024e */
[----:B------:R-:W-:Y:S01]  /*ce20*/  LDGSTS.E [R5+0x8d00], desc[UR28][R54.64], !P5 ;  /* 0x08d0000036057fae */ /* 0x000fe2000e9a101c */
[----:B----4-:R-:W-:-:S03]  /*ce30*/  IMAD.WIDE R48, R2, 0x4, R42 ;  /* 0x0000000402307825 */ /* 0x010fc600078e022a */
[----:B------:R-:W4:Y:S04]  /*ce40*/  LDL.LU.64 R42, [R1+0x308] ;  /* 0x00030800012a7983 */ /* 0x000f280000300a00 */
[----:B------:R-:W4:Y:S04]  /*ce50*/  LDL.LU.64 R78, [R1+0x300] ;  /* 0x00030000014e7983 */ /* 0x000f280000300a00 */
[----:B------:R2:W-:Y:S04]  /*ce60*/  STL.64 [R1+0x120], R52 ;  /* 0x0001203401007387 */ /* 0x0005e80000100a00 */
[----:B------:R1:W-:Y:S04]  /*ce70*/  STL.64 [R1+0x138], R48 ;  /* 0x0001383001007387 */ /* 0x0003e80000100a00 */
[----:B---3--:R-:W3:Y:S04]  /*ce80*/  LDL.LU.64 R50, [R1+0x2f0] ;  /* 0x0002f00001327983 */ /* 0x008ee80000300a00 */
[----:B------:R-:W3:Y:S01]  /*ce90*/  LDL.LU.64 R54, [R1+0x2e8] ;  /* 0x0002e80001367983 */ /* 0x000ee20000300a00 */
[----:B------:R-:W-:-:S02]  /*cea0*/  IADD3 R0, PT, PT, R37, -0x4b, RZ ;  /* 0xffffffb525007810 */ /* 0x000fc40007ffe0ff */
[----:B------:R-:W1:Y:S02]  /*ceb0*/  LDC R37, c[0x0][0x3a0] ;  /* 0x0000e800ff257b82 */ /* 0x000e640000000800 */
[----:B------:R-:W-:Y:S01]  /*cec0*/  ISETP.GE.U32.AND P6, PT, R0, 0x7fffff76, PT ;  /* 0x7fffff760000780c */ /* 0x000fe20003fc6070 */
[----:B------:R-:W-:Y:S02]  /*ced0*/  VIADD R240, R242, 0xffffffb1 ;  /* 0xffffffb1f2f07836 */ /* 0x000fe40000000000 */
[----:B------:R-:W-:-:S03]  /*cee0*/  VIADD R0, R36, 0xffffffad ;  /* 0xffffffad24007836 */ /* 0x000fc60000000000 */
[----:B------:R-:W1:Y:S01]  /*cef0*/  LDC R36, c[0x0][0x3a0] ;  /* 0x0000e800ff247b82 */ /* 0x000e620000000800 */
[----:B------:R-:W-:Y:S02]  /*cf00*/  ISETP.GE.U32.AND P1, PT, R240, 0x7fffff72, PT ;  /* 0x7fffff72f000780c */ /* 0x000fe40003f26070 */
[----:B------:R-:W-:Y:S01]  /*cf10*/  ISETP.GE.U32.AND P2, PT, R0, 0x7fffff6e, PT ;  /* 0x7fffff6e0000780c */ /* 0x000fe20003f46070 */
[----:B------:R-:W-:-:S03]  /*cf20*/  VIADD R0, R40, 0xffffffa5 ;  /* 0xffffffa528007836 */ /* 0x000fc60000000000 */
[----:B------:R2:W-:Y:S01]  /*cf30*/  LDGSTS.E [R5+0x9400], desc[UR28][R52.64], !P6 ;  /* 0x0940000034057fae */ /* 0x0005e2000f1a101c */
[----:B------:R-:W2:Y:S03]  /*cf40*/  LDC R40, c[0x0][0x3a0] ;  /* 0x0000e800ff287b82 */ /* 0x000ea60000000800 */
[----:B------:R1:W-:Y:S01]  /*cf50*/  LDGSTS.E [R5+0x9500], desc[UR28][R48.64], !P6 ;  /* 0x0950000030057fae */ /* 0x0003e2000f1a101c */
[----:B------:R-:W-:Y:S02]  /*cf60*/  ISETP.GE.U32.AND P4, PT, R0, 0x7fffff66, PT ;  /* 0x7fffff660000780c */ /* 0x000fe40003f86070 */
[----:B------:R-:W-:Y:S02]  /*cf70*/  IADD3 R240, PT, PT, R241, -0x57, RZ ;  /* 0xffffffa9f1f07810 */ /* 0x000fe40007ffe0ff */
[----:B-1----:R-:W-:Y:S01]  /*cf80*/  IADD3 R0, PT, PT, R37, -0x63, RZ ;  /* 0xffffff9d25007810 */ /* 0x002fe20007ffe0ff */
[----:B------:R-:W1:Y:S01]  /*cf90*/  LDC R242, c[0x0][0x3a0] ;  /* 0x0000e800fff27b82 */ /* 0x000e620000000800 */
[----:B------:R-:W-:-:S02]  /*cfa0*/  ISETP.GE.U32.AND P3, PT, R240, 0x7fffff6a, PT ;  /* 0x7fffff6af000780c */ /* 0x000fc40003f66070 */
[----:B------:R-:W-:Y:S01]  /*cfb0*/  ISETP.GE.U32.AND P6, PT, R0, 0x7fffff5e, PT ;  /* 0x7fffff5e0000780c */ /* 0x000fe20003fc6070 */
[----:B------:R-:W-:-:S04]  /*cfc0*/  VIADD R0, R36, 0xffffff95 ;  /* 0xffffff9524007836 */ /* 0x000fc80000000000 */
[----:B------:R-:W1:Y:S01]  /*cfd0*/  LDC R241, c[0x0][0x3a0] ;  /* 0x0000e800fff17b82 */ /* 0x000e620000000800 */
[----:B------:R-:W-:Y:S02]  /*cfe0*/  VIADD R240, R41, 0xffffffa1 ;  /* 0xffffffa129f07836 */ /* 0x000fe40000000000 */
[----:B-----5:R-:W-:-:S05]  /*cff0*/  IMAD.WIDE R58, R2, 0x4, R70 ;  /* 0x00000004023a7825 */ /* 0x020fca00078e0246 */
[----:B------:R-:W5:Y:S01]  /*d000*/  LDC R37, c[0x0][0x3a0] ;  /* 0x0000e800ff257b82 */ /* 0x000f620000000800 */
[----:B------:R-:W-:Y:S04]  /*d010*/  STL.64 [R1+0x148], R58 ;  /* 0x0001483a01007387 */ /* 0x000fe80000100a00 */
[----:B------:R-:W-:Y:S01]  /*d020*/  LDGSTS.E [R5+0x9c00], desc[UR28][R58.64], !P1 ;  /* 0x09c000003a057fae */ /* 0x000fe2000c9a101c */
[C---:B------:R-:W-:Y:S02]  /*d030*/  IMAD.WIDE R34, R2.reuse, 0x4, R34 ;  /* 0x0000000402227825 */ /* 0x040fe400078e0222 */
[----:B------:R-:W1:Y:S03]  /*d040*/  LDC R36, c[0x0][0x3a0] ;  /* 0x0000e800ff247b82 */ /* 0x000e660000000800 */
[----:B------:R2:W-:Y:S04]  /*d050*/  STL.64 [R1+0x168], R34 ;  /* 0x0001682201007387 */ /* 0x0005e80000100a00 */
[----:B------:R-:W-:Y:S01]  /*d060*/  LDGSTS.E [R5+0x9d00], desc[UR28][R34.64], !P1 ;  /* 0x09d0000022057fae */ /* 0x000fe2000c9a101c */
[----:B--2---:R-:W-:-:S03]  /*d070*/  IMAD.WIDE R52, R2, 0x4, R44 ;  /* 0x0000000402347825 */ /* 0x004fc600078e022c */
[----:B------:R-:W2:Y:S01]  /*d080*/  LDL.LU.64 R44, [R1+0x2e0] ;  /* 0x0002e000012c7983 */ /* 0x000ea20000300a00 */
[----:B------:R-:W-:-:S03]  /*d090*/  IMAD.WIDE R48, R2, 0x4, R62 ;  /* 0x0000000402307825 */ /* 0x000fc600078e023e */
[----:B------:R-:W5:Y:S04]  /*d0a0*/  LDL.LU.64 R70, [R1+0x2d8] ;  /* 0x0002d80001467983 */ /* 0x000f680000300a00 */
[----:B------:R1:W-:Y:S04]  /*d0b0*/  STL.64 [R1+0x180], R52 ;  /* 0x0001803401007387 */ /* 0x0003e80000100a00 */
[----:B------:R3:W-:Y:S04]  /*d0c0*/  STL.64 [R1+0x198], R48 ;  /* 0x0001983001007387 */ /* 0x0007e80000100a00 */
[----:B------:R-:W5:Y:S04]  /*d0d0*/  LDL.LU.64 R62, [R1+0x2d0] ;  /* 0x0002d000013e7983 */ /* 0x000f680000300a00 */
[----:B------:R-:W5:Y:S04]  /*d0e0*/  LDL.LU.64 R34, [R1+0x2c8] ;  /* 0x0002c80001227983 */ /* 0x000f680000300a00 */
[----:B------:R1:W-:Y:S04]  /*d0f0*/  LDGSTS.E [R5+0xa400], desc[UR28][R52.64], !P2 ;  /* 0x0a40000034057fae */ /* 0x0003e8000d1a101c */
[----:B------:R3:W-:Y:S01]  /*d100*/  LDGSTS.E [R5+0xa500], desc[UR28][R48.64], !P2 ;  /* 0x0a50000030057fae */ /* 0x0007e2000d1a101c */
[----:B------:R-:W-:Y:S01]  /*d110*/  ISETP.GE.U32.AND P2, PT, R0, 0x7fffff56, PT ;  /* 0x7fffff560000780c */ /* 0x000fe20003f46070 */
[----:B------:R-:W-:-:S02]  /*d120*/  VIADD R0, R40, 0xffffff8d ;  /* 0xffffff8d28007836 */ /* 0x000fc40000000000 */
[----:B----4-:R-:W-:-:S04]  /*d130*/  IMAD.WIDE R42, R2, 0x4, R42 ;  /* 0x00000004022a7825 */ /* 0x010fc800078e022a */
[C---:B-1----:R-:W-:Y:S01]  /*d140*/  IMAD.WIDE R52, R2.reuse, 0x4, R78 ;  /* 0x0000000402347825 */ /* 0x042fe200078e024e */
[----:B------:R1:W-:Y:S04]  /*d150*/  STL.64 [R1+0x1a8], R42 ;  /* 0x0001a82a01007387 */ /* 0x0003e80000100a00 */
[----:B------:R-:W-:Y:S04]  /*d160*/  STL.64 [R1+0x228], R52 ;  /* 0x0002283401007387 */ /* 0x000fe80000100a00 */
[----:B------:R-:W4:Y:S01]  /*d170*/  LDL.LU.64 R78, [R1+0x2c0] ;  /* 0x0002c000014e7983 */ /* 0x000f220000300a00 */
[----:B---3--:R-:W-:-:S03]  /*d180*/  IMAD.WIDE R48, R2, 0x4, R50 ;  /* 0x0000000402307825 */ /* 0x008fc600078e0232 */
[----:B------:R-:W-:Y:S01]  /*d190*/  LDGSTS.E [R5+0xac00], desc[UR28][R42.64], !P3 ;  /* 0x0ac000002a057fae */ /* 0x000fe2000d9a101c */
[----:B------:R-:W-:-:S03]  /*d1a0*/  IMAD.WIDE R40, R2, 0x4, R54 ;  /* 0x0000000402287825 */ /* 0x000fc600078e0236 */
[----:B------:R-:W3:Y:S04]  /*d1b0*/  LDL.LU.64 R50, [R1+0x2b8] ;  /* 0x0002b80001327983 */ /* 0x000ee80000300a00 */
[----:B------:R-:W-:Y:S04]  /*d1c0*/  STL.64 [R1+0x250], R48 ;  /* 0x0002503001007387 */ /* 0x000fe80000100a00 */
[----:B------:R2:W-:Y:S04]  /*d1d0*/  STL.64 [R1+0x268], R40 ;  /* 0x0002682801007387 */ /* 0x0005e80000100a00 */
[----:B-1----:R-:W3:Y:S04]  /*d1e0*/  LDL.LU.64 R42, [R1+0xb0] ;  /* 0x0000b000012a7983 */ /* 0x002ee80000300a00 */
[----:B------:R-:W3:Y:S01]  /*d1f0*/  LDL.LU.64 R54, [R1+0xa8] ;  /* 0x0000a80001367983 */ /* 0x000ee20000300a00 */
[----:B------:R-:W-:-:S03]  /*d200*/  ISETP.GE.U32.AND P5, PT, R240, 0x7fffff62, PT ;  /* 0x7fffff62f000780c */ /* 0x000fc60003fa6070 */
[----:B------:R-:W-:Y:S04]  /*d210*/  LDGSTS.E [R5+0xad00], desc[UR28][R52.64], !P3 ;  /* 0x0ad0000034057fae */ /* 0x000fe8000d9a101c */
[----:B------:R-:W-:Y:S01]  /*d220*/  LDGSTS.E [R5+0xb400], desc[UR28][R48.64], !P4 ;  /* 0x0b40000030057fae */ /* 0x000fe2000e1a101c */
[----:B------:R-:W-:Y:S02]  /*d230*/  VIADD R240, R243, 0xffffff99 ;  /* 0xffffff99f3f07836 */ /* 0x000fe40000000000 */
[----:B------:R-:W1:Y:S01]  /*d240*/  LDC R243, c[0x0][0x3a0] ;  /* 0x0000e800fff37b82 */ /* 0x000e620000000800 */
[----:B------:R1:W-:Y:S02]  /*d250*/  LDGSTS.E [R5+0xb500], desc[UR28][R40.64], !P4 ;  /* 0x0b50000028057fae */ /* 0x0003e4000e1a101c */
[----:B------:R-:W-:Y:S01]  /*d260*/  ISETP.GE.U32.AND P1, PT, R240, 0x7fffff5a, PT ;  /* 0x7fffff5af000780c */ /* 0x000fe20003f26070 */
[----:B--2---:R-:W-:-:S04]  /*d270*/  IMAD.WIDE R44, R2, 0x4, R44 ;  /* 0x00000004022c7825 */ /* 0x004fc800078e022c */
[----:B-1----:R-:W1:Y:S01]  /*d280*/  LDC R41, c[0x0][0x3a0] ;  /* 0x0000e800ff297b82 */ /* 0x002e620000000800 */
[C---:B-----5:R-:W-:Y:S01]  /*d290*/  IMAD.WIDE R58, R2.reuse, 0x4, R70 ;  /* 0x00000004023a7825 */ /* 0x060fe200078e0246 */
[----:B------:R2:W-:Y:S04]  /*d2a0*/  STL.64 [R1+0x2a0], R44 ;  /* 0x0002a02c01007387 */ /* 0x0005e80000100a00 */
[----:B------:R4:W-:Y:S02]  /*d2b0*/  STL.64 [R1+0x2b0], R58 ;  /* 0x0002b03a01007387 */ /* 0x0009e40000100a00 */
[----:B------:R-:W5:Y:S02]  /*d2c0*/  LDC R40, c[0x0][0x3a0] ;  /* 0x0000e800ff287b82 */ /* 0x000f640000000800 */
[----:B------:R-:W5:Y:S01]  /*d2d0*/  LDL.LU.64 R70, [R1+0xa0] ;  /* 0x0000a00001467983 */ /* 0x000f620000300a00 */
[----:B------:R-:W-:-:S03]  /*d2e0*/  IMAD.WIDE R52, R2, 0x4, R62 ;  /* 0x0000000402347825 */ /* 0x000fc600078e023e */
[----:B------:R-:W-:Y:S01]  /*d2f0*/  LDGSTS.E [R5+0xbc00], desc[UR28][R44.64], !P5 ;  /* 0x0bc000002c057fae */ /* 0x000fe2000e9a101c */
[----:B------:R-:W-:-:S03]  /*d300*/  IMAD.WIDE R48, R2, 0x4, R34 ;  /* 0x0000000402307825 */ /* 0x000fc600078e0222 */
[----:B------:R4:W-:Y:S04]  /*d310*/  LDGSTS.E [R5+0xbd00], desc[UR28][R58.64], !P5 ;  /* 0x0bd000003a057fae */ /* 0x0009e8000e9a101c */
[----:B------:R-:W5:Y:S04]  /*d320*/  LDL.LU.64 R34, [R1+0x98] ;  /* 0x0000980001227983 */ /* 0x000f680000300a00 */
[----:B------:R1:W-:Y:S04]  /*d330*/  STL.64 [R1+0x2d0], R52 ;  /* 0x0002d03401007387 */ /* 0x0003e80000100a00 */
[----:B------:R1:W-:Y:S04]  /*d340*/  STL.64 [R1+0x2c8], R48 ;  /* 0x0002c83001007387 */ /* 0x0003e80000100a00 */
[----:B--2---:R-:W2:Y:S04]  /*d350*/  LDL.LU.64 R44, [R1+0x90] ;  /* 0x00009000012c7983 */ /* 0x004ea80000300a00 */
[----:B------:R-:W2:Y:S04]  /*d360*/  LDL.LU.64 R62, [R1+0x88] ;  /* 0x00008800013e7983 */ /* 0x000ea80000300a00 */
[----:B------:R1:W-:Y:S04]  /*d370*/  LDGSTS.E [R5+0xc400], desc[UR28][R52.64], !P6 ;  /* 0x0c40000034057fae */ /* 0x0003e8000f1a101c */
[----:B------:R1:W-:Y:S01]  /*d380*/  LDGSTS.E [R5+0xc500], desc[UR28][R48.64], !P6 ;  /* 0x0c50000030057fae */ /* 0x0003e2000f1a101c */
[----:B----4-:R-:W-:-:S04]  /*d390*/  IMAD.WIDE R58, R2, 0x4, R78 ;  /* 0x00000004023a7825 */ /* 0x010fc800078e024e */
[C---:B---3--:R-:W-:Y:S01]  /*d3a0*/  IMAD.WIDE R50, R2.reuse, 0x4, R50 ;  /* 0x0000000402327825 */ /* 0x048fe200078e0232 */
[----:B------:R-:W-:Y:S04]  /*d3b0*/  STL.64 [R1+0x2c0], R58 ;  /* 0x0002c03a01007387 */ /* 0x000fe80000100a00 */
[----:B------:R3:W-:Y:S04]  /*d3c0*/  STL.64 [R1+0x2b8], R50 ;  /* 0x0002b83201007387 */ /* 0x0007e80000100a00 */
[----:B------:R-:W-:Y:S01]  /*d3d0*/  LDGSTS.E [R5+0xcc00], desc[UR28][R58.64], !P1 ;  /* 0x0cc000003a057fae */ /* 0x000fe2000c9a101c */
[----:B-1----:R-:W-:-:S03]  /*d3e0*/  IMAD.WIDE R52, R2, 0x4, R42 ;  /* 0x0000000402347825 */ /* 0x002fc600078e022a */
[----:B------:R-:W-:Y:S01]  /*d3f0*/  LDGSTS.E [R5+0xcd00], desc[UR28][R50.64], !P1 ;  /* 0x0cd0000032057fae */ /* 0x000fe2000c9a101c */
[----:B------:R-:W-:-:S03]  /*d400*/  IMAD.WIDE R48, R2, 0x4, R54 ;  /* 0x0000000402307825 */ /* 0x000fc600078e0236 */
[----:B------:R-:W4:Y:S04]  /*d410*/  LDL.LU.64 R42, [R1+0x80] ;  /* 0x00008000012a7983 */ /* 0x000f280000300a00 */
[----:B------:R-:W4:Y:S04]  /*d420*/  LDL.LU.64 R54, [R1+0x78] ;  /* 0x0000780001367983 */ /* 0x000f280000300a00 */
[----:B------:R1:W-:Y:S04]  /*d430*/  STL.64 [R1+0x2e0], R52 ;  /* 0x0002e03401007387 */ /* 0x0003e80000100a00 */
[----:B------:R2:W-:Y:S04]  /*d440*/  STL.64 [R1+0x2e8], R48 ;  /* 0x0002e83001007387 */ /* 0x0005e80000100a00 */
[----:B------:R-:W4:Y:S04]  /*d450*/  LDL.LU.64 R78, [R1+0x70] ;  /* 0x00007000014e7983 */ /* 0x000f280000300a00 */
[----:B---3--:R-:W3:Y:S01]  /*d460*/  LDL.LU.64 R50, [R1+0x68] ;  /* 0x0000680001327983 */ /* 0x008ee20000300a00 */
[----:B------:R-:W-:-:S02]  /*d470*/  IADD3 R240, PT, PT, R242, -0x6f, RZ ;  /* 0xffffff91f2f07810 */ /* 0x000fc40007ffe0ff */
[----:B------:R-:W-:Y:S01]  /*d480*/  ISETP.GE.U32.AND P4, PT, R0, 0x7fffff4e, PT ;  /* 0x7fffff4e0000780c */ /* 0x000fe20003f86070 */
[----:B------:R1:W-:Y:S01]  /*d490*/  LDGSTS.E [R5+0xd400], desc[UR28][R52.64], !P2 ;  /* 0x0d40000034057fae */ /* 0x0003e2000d1a101c */
[----:B------:R-:W-:Y:S01]  /*d4a0*/  ISETP.GE.U32.AND P3, PT, R240, 0x7fffff52, PT ;  /* 0x7fffff52f000780c */ /* 0x000fe20003f66070 */
[----:B------:R-:W-:Y:S01]  /*d4b0*/  VIADD R240, R241, 0xffffff89 ;  /* 0xffffff89f1f07836 */ /* 0x000fe20000000000 */
[----:B------:R-:W-:Y:S01]  /*d4c0*/  IADD3 R0, PT, PT, R37, -0x7b, RZ ;  /* 0xffffff8525007810 */ /* 0x000fe20007ffe0ff */
[----:B------:R2:W-:Y:S01]  /*d4d0*/  LDGSTS.E [R5+0xd500], desc[UR28][R48.64], !P2 ;  /* 0x0d50000030057fae */ /* 0x0005e2000d1a101c */
[----:B------:R-:W1:Y:S02]  /*d4e0*/  LDC R242, c[0x0][0x3a0] ;  /* 0x0000e800fff27b82 */ /* 0x000e640000000800 */
[----:B------:R-:W-:Y:S01]  /*d4f0*/  ISETP.GE.U32.AND P5, PT, R240, 0x7fffff4a, PT ;  /* 0x7fffff4af000780c */ /* 0x000fe20003fa6070 */
[----:B------:R-:W-:Y:S01]  /*d500*/  VIADD R240, R243, 0xffffff81 ;  /* 0xffffff81f3f07836 */ /* 0x000fe20000000000 */
[----:B------:R-:W-:Y:S01]  /*d510*/  ISETP.GE.U32.AND P6, PT, R0, 0x7fffff46, PT ;  /* 0x7fffff460000780c */ /* 0x000fe20003fc6070 */
[----:B------:R-:W-:-:S03]  /*d520*/  VIADD R0, R36, 0xffffffbc ;  /* 0xffffffbc24007836 */ /* 0x000fc60000000000 */
[----:B------:R-:W-:Y:S01]  /*d530*/  ISETP.GE.U32.AND P1, PT, R240, 0x7fffff42, PT ;  /* 0x7fffff42f000780c */ /* 0x000fe20003f26070 */
[----:B------:R-:W1:Y:S01]  /*d540*/  LDC R37, c[0x0][0x3a0] ;  /* 0x0000e800ff257b82 */ /* 0x000e620000000800 */
[----:B------:R-:W-:Y:S01]  /*d550*/  ISETP.GE.U32.AND P2, PT, R0, 0x7fffff7d, PT ;  /* 0x7fffff7d0000780c */ /* 0x000fe20003f46070 */
[----:B-----5:R-:W-:Y:S01]  /*d560*/  VIADD R0, R40, 0xffffffb4 ;  /* 0xffffffb428007836 */ /* 0x020fe20000000000 */
[----:B------:R-:W-:-:S05]  /*d570*/  IADD3 R240, PT, PT, R41, -0x48, RZ ;  /* 0xffffffb829f07810 */ /* 0x000fca0007ffe0ff */
[----:B------:R-:W5:Y:S08]  /*d580*/  LDC R241, c[0x0][0x3a0] ;  /* 0x0000e800fff17b82 */ /* 0x000f700000000800 */
[----:B------:R-:W1:Y:S08]  /*d590*/  LDC R36, c[0x0][0x3a0] ;  /* 0x0000e800ff247b82 */ /* 0x000e700000000800 */
[----:B------:R-:W1:Y:S02]  /*d5a0*/  LDC R243, c[0x0][0x3a0] ;  /* 0x0000e800fff37b82 */ /* 0x000e640000000800 */
[----:B-1----:R-:W-:-:S05]  /*d5b0*/  IMAD.WIDE R52, R2, 0x4, R70 ;  /* 0x0000000402347825 */ /* 0x002fca00078e0246 */
[----:B------:R-:W-:Y:S04]  /*d5c0*/  STL.64 [R1+0x2f8], R52 ;  /* 0x0002f83401007387 */ /* 0x000fe80000100a00 */
[----:B------:R-:W-:Y:S01]  /*d5d0*/  LDGSTS.E [R5+0xdc00], desc[UR28][R52.64], !P3 ;  /* 0x0dc0000034057fae */ /* 0x000fe2000d9a101c */
[----:B------:R-:W-:-:S05]  /*d5e0*/  IMAD.WIDE R34, R2, 0x4, R34 ;  /* 0x0000000402227825 */ /* 0x000fca00078e0222 */
[----:B------:R1:W-:Y:S04]  /*d5f0*/  STL.64 [R1+0x308], R34 ;  /* 0x0003082201007387 */ /* 0x0003e80000100a00 */
[----:B------:R-:W5:Y:S01]  /*d600*/  LDL.LU.64 R70, [R1+0x60] ;  /* 0x0000600001467983 */ /* 0x000f620000300a00 */
[----:B--2---:R-:W-:-:S03]  /*d610*/  IMAD.WIDE R48, R2, 0x4, R44 ;  /* 0x0000000402307825 */ /* 0x004fc600078e022c */
[----:B------:R-:W-:Y:S01]  /*d620*/  LDGSTS.E [R5+0xdd00], desc[UR28][R34.64], !P3 ;  /* 0x0dd0000022057fae */ /* 0x000fe2000d9a101c */
[----:B------:R-:W-:-:S03]  /*d630*/  IMAD.WIDE R40, R2, 0x4, R62 ;  /* 0x0000000402287825 */ /* 0x000fc600078e023e */
[----:B------:R-:W2:Y:S04]  /*d640*/  LDL.LU.64 R44, [R1+0x58] ;  /* 0x00005800012c7983 */ /* 0x000ea80000300a00 */
[----:B------:R-:W-:Y:S04]  /*d650*/  STL.64 [R1+0x318], R48 ;  /* 0x0003183001007387 */ /* 0x000fe80000100a00 */
[----:B------:R4:W-:Y:S04]  /*d660*/  STL.64 [R1+0x320], R40 ;  /* 0x0003202801007387 */ /* 0x0009e80000100a00 */
[----:B------:R-:W2:Y:S04]  /*d670*/  LDL.LU.64 R62, [R1+0xb8] ;  /* 0x0000b800013e7983 */ /* 0x000ea80000300a00 */
[----:B-1----:R-:W2:Y:S04]  /*d680*/  LDL.LU.64 R34, [R1+0x350] ;  /* 0x0003500001227983 */ /* 0x002ea80000300a00 */
[----:B------:R-:W-:Y:S04]  /*d690*/  LDGSTS.E [R5+0xe400], desc[UR28][R48.64], !P4 ;  /* 0x0e40000030057fae */ /* 0x000fe8000e1a101c */
[----:B------:R1:W-:Y:S01]  /*d6a0*/  LDGSTS.E [R5+0xe500], desc[UR28][R40.64], !P4 ;  /* 0x0e50000028057fae */ /* 0x0003e2000e1a101c */
[C---:B----4-:R-:W-:Y:S01]  /*d6b0*/  IMAD.WIDE R42, R2.reuse, 0x4, R42 ;  /* 0x00000004022a7825 */ /* 0x050fe200078e022a */
[----:B-1----:R-:W1:Y:S03]  /*d6c0*/  LDC R41, c[0x0][0x3a0] ;  /* 0x0000e800ff297b82 */ /* 0x002e660000000800 */
[C---:B------:R-:W-:Y:S01]  /*d6d0*/  IMAD.WIDE R54, R2.reuse, 0x4, R54 ;  /* 0x0000000402367825 */ /* 0x040fe200078e0236 */
[----:B------:R4:W-:Y:S04]  /*d6e0*/  STL.64 [R1+0x330], R42 ;  /* 0x0003302a01007387 */ /* 0x0009e80000100a00 */
[----:B------:R4:W-:Y:S01]  /*d6f0*/  STL.64 [R1+0x338], R54 ;  /* 0x0003383601007387 */ /* 0x0009e20000100a00 */
[----:B------:R-:W1:Y:S03]  /*d700*/  LDC R40, c[0x0][0x3a0] ;  /* 0x0000e800ff287b82 */ /* 0x000e660000000800 */
[----:B------:R-:W-:Y:S01]  /*d710*/  LDGSTS.E [R5+0xec00], desc[UR28][R42.64], !P5 ;  /* 0x0ec000002a057fae */ /* 0x000fe2000e9a101c */
[----:B------:R-:W-:-:S03]  /*d720*/  IMAD.WIDE R52, R2, 0x4, R78 ;  /* 0x0000000402347825 */ /* 0x000fc600078e024e */
[----:B------:R-:W-:Y:S01]  /*d730*/  LDGSTS.E [R5+0xed00], desc[UR28][R54.64], !P5 ;  /* 0x0ed0000036057fae */ /* 0x000fe2000e9a101c */
[----:B---3--:R-:W-:-:S03]  /*d740*/  IMAD.WIDE R48, R2, 0x4, R50 ;  /* 0x0000000402307825 */ /* 0x008fc600078e0232 */
[----:B------:R2:W-:Y:S04]  /*d750*/  LDGSTS.E [R5+0xf400], desc[UR28][R52.64], !P6 ;  /* 0x0f40000034057fae */ /* 0x0005e8000f1a101c */
[----:B------:R-:W3:Y:S04]  /*d760*/  LDL.LU.64 R50, [R1+0x358] ;  /* 0x0003580001327983 */ /* 0x000ee80000300a00 */
[----:B------:R-:W3:Y:S04]  /*d770*/  LDL.LU.64 R78, [R1+0x360] ;  /* 0x00036000014e7983 */ /* 0x000ee80000300a00 */
[----:B------:R2:W-:Y:S04]  /*d780*/  STL.64 [R1+0x340], R52 ;  /* 0x0003403401007387 */ /* 0x0005e80000100a00 */
[----:B------:R1:W-:Y:S04]  /*d790*/  STL.64 [R1+0x348], R48 ;  /* 0x0003483001007387 */ /* 0x0003e80000100a00 */
[----:B----4-:R-:W4:Y:S04]  /*d7a0*/  LDL.LU.64 R42, [R1+0x368] ;  /* 0x00036800012a7983 */ /* 0x010f280000300a00 */
[----:B------:R-:W4:Y:S04]  /*d7b0*/  LDL.LU.64 R54, [R1+0x370] ;  /* 0x0003700001367983 */ /* 0x000f280000300a00 */
[----:B------:R1:W-:Y:S01]  /*d7c0*/  LDGSTS.E [R5+0xf500], desc[UR28][R48.64], !P6 ;  /* 0x0f50000030057fae */ /* 0x0003e2000f1a101c */
[----:B------:R-:W-:Y:S01]  /*d7d0*/  ISETP.GE.U32.AND P3, PT, R240, 0x7fffff79, PT ;  /* 0x7fffff79f000780c */ /* 0x000fe20003f66070 */
[----:B------:R-:W-:Y:S01]  /*d7e0*/  VIADD R240, R242, 0xffffffb0 ;  /* 0xffffffb0f2f07836 */ /* 0x000fe20000000000 */
[----:B------:R-:W-:Y:S01]  /*d7f0*/  ISETP.GE.U32.AND P4, PT, R0, 0x7fffff75, PT ;  /* 0x7fffff750000780c */ /* 0x000fe20003f86070 */
[----:B------:R-:W1:Y:S01]  /*d800*/  LDC R242, c[0x0][0x3a0] ;  /* 0x0000e800fff27b82 */ /* 0x000e620000000800 */
[----:B------:R-:W-:-:S02]  /*d810*/  IADD3 R0, PT, PT, R37, -0x54, RZ ;  /* 0xffffffac25007810 */ /* 0x000fc40007ffe0ff */
[----:B------:R-:W-:Y:S01]  /*d820*/  ISETP.GE.U32.AND P5, PT, R240, 0x7fffff71, PT ;  /* 0x7fffff71f000780c */ /* 0x000fe20003fa6070 */
[----:B-----5:R-:W-:Y:S01]  /*d830*/  VIADD R240, R241, 0xffffffa8 ;  /* 0xffffffa8f1f07836 */ /* 0x020fe20000000000 */
[----:B------:R-:W-:Y:S01]  /*d840*/  ISETP.GE.U32.AND P6, PT, R0, 0x7fffff6d, PT ;  /* 0x7fffff6d0000780c */ /* 0x000fe20003fc6070 */
[----:B------:R-:W-:Y:S02]  /*d850*/  VIADD R0, R36, 0xffffffa4 ;  /* 0xffffffa424007836 */ /* 0x000fe40000000000 */
[----:B------:R-:W5:Y:S08]  /*d860*/  LDC R37, c[0x0][0x3a0] ;  /* 0x0000e800ff257b82 */ /* 0x000f700000000800 */
[----:B------:R-:W1:Y:S08]  /*d870*/  LDC R36, c[0x0][0x3a0] ;  /* 0x0000e800ff247b82 */ /* 0x000e700000000800 */
[----:B------:R-:W1:Y:S01]  /*d880*/  LDC R241, c[0x0][0x3a0] ;  /* 0x0000e800fff17b82 */ /* 0x000e620000000800 */
[----:B------:R-:W-:-:S04]  /*d890*/  IMAD.WIDE R58, R2, 0x4, R70 ;  /* 0x00000004023a7825 */ /* 0x000fc800078e0246 */
[C---:B--2---:R-:W-:Y:S01]  /*d8a0*/  IMAD.WIDE R52, R2.reuse, 0x4, R44 ;  /* 0x0000000402347825 */ /* 0x044fe200078e022c */
[----:B------:R-:W-:Y:S04]  /*d8b0*/  STL.64 [R1+0x780], R58 ;  /* 0x0007803a01007387 */ /* 0x000fe80000100a00 */
[----:B------:R-:W-:Y:S04]  /*d8c0*/  STL.64 [R1+0x788], R52 ;  /* 0x0007883401007387 */ /* 0x000fe80000100a00 */
[----:B------:R-:W-:Y:S01]  /*d8d0*/  LDGSTS.E [R5+0xfc00], desc[UR28][R58.64], !P1 ;  /* 0x0fc000003a057fae */ /* 0x000fe2000c9a101c */
[----:B-1----:R-:W-:-:S03]  /*d8e0*/  IMAD.WIDE R48, R2, 0x4, R62 ;  /* 0x0000000402307825 */ /* 0x002fc600078e023e */
[----:B------:R-:W-:Y:S01]  /*d8f0*/  LDGSTS.E [R5+0xfd00], desc[UR28][R52.64], !P1 ;  /* 0x0fd0000034057fae */ /* 0x000fe2000c9a101c */
[----:B------:R-:W-:-:S03]  /*d900*/  IMAD.WIDE R34, R2, 0x4, R34 ;  /* 0x0000000402227825 */ /* 0x000fc600078e0222 */
[----:B------:R-:W2:Y:S04]  /*d910*/  LDL.LU.64 R62, [R1+0x3a8] ;  /* 0x0003a800013e7983 */ /* 0x000ea80000300a00 */
[----:B------:R-:W2:Y:S04]  /*d920*/  LDL.LU.64 R44, [R1+0x3b0] ;  /* 0x0003b000012c7983 */ /* 0x000ea80000300a00 */
[----:B------:R-:W-:Y:S04]  /*d930*/  STL.64 [R1+0x60], R48 ;  /* 0x0000603001007387 */ /* 0x000fe80000100a00 */
[----:B------:R1:W-:Y:S04]  /*d940*/  STL.64 [R1+0x58], R34 ;  /* 0x0000582201007387 */ /* 0x0003e80000100a00 */
[----:B------:R1:W-:Y:S04]  /*d950*/  LDGSTS.E [R244+0x8600], desc[UR28][R48.64], !P2 ;  /* 0x0860000030f47fae */ /* 0x0003e8000d1a101c */
[----:B------:R-:W-:Y:S04]  /*d960*/  LDGSTS.E [R244+0x8700], desc[UR28][R34.64], !P2 ;  /* 0x0870000022f47fae */ /* 0x000fe8000d1a101c */
[----:B------:R-:W2:Y:S04]  /*d970*/  LDL.LU.64 R70, [R1+0x3d8] ;  /* 0x0003d80001467983 */ /* 0x000ea80000300a00 */
[----:B-1----:R-:W2:Y:S01]  /*d980*/  LDL.LU.64 R34, [R1+0x3d0] ;  /* 0x0003d00001227983 */ /* 0x002ea20000300a00 */
[----:B------:R-:W-:-:S02]  /*d990*/  ISETP.GE.U32.AND P1, PT, R240, 0x7fffff69, PT ;  /* 0x7fffff69f000780c */ /* 0x000fc40003f26070 */
[----:B------:R-:W-:Y:S01]  /*d9a0*/  ISETP.GE.U32.AND P2, PT, R0, 0x7fffff65, PT ;  /* 0x7fffff650000780c */ /* 0x000fe20003f46070 */
[----:B------:R-:W-:Y:S02]  /*d9b0*/  VIADD R0, R40, 0xffffff9c ;  /* 0xffffff9c28007836 */ /* 0x000fe40000000000 */
[----:B---3--:R-:W-:-:S04]  /*d9c0*/  IMAD.WIDE R50, R2, 0x4, R50 ;  /* 0x0000000402327825 */ /* 0x008fc800078e0232 */
[----:B------:R-:W-:Y:S01]  /*d9d0*/  IMAD.WIDE R48, R2, 0x4, R78 ;  /* 0x0000000402307825 */ /* 0x000fe200078e024e */
[----:B------:R-:W-:Y:S04]  /*d9e0*/  STL.64 [R1+0x68], R50 ;  /* 0x0000683201007387 */ /* 0x000fe80000100a00 */
[----:B------:R1:W-:Y:S01]  /*d9f0*/  STL.64 [R1+0xc8], R48 ;  /* 0x0000c83001007387 */ /* 0x0003e20000100a00 */
[----:B------:R-:W-:-:S03]  /*da00*/  IADD3 R240, PT, PT, R41, -0x60, RZ ;  /* 0xffffffa029f07810 */ /* 0x000fc60007ffe0ff */
[----:B------:R-:W3:Y:S01]  /*da10*/  LDL.LU.64 R78, [R1+0x3c8] ;  /* 0x0003c800014e7983 */ /* 0x000ee20000300a00 */
[----:B----4-:R-:W-:-:S03]  /*da20*/  IMAD.WIDE R42, R2, 0x4, R42 ;  /* 0x00000004022a7825 */ /* 0x010fc600078e022a */
[----:B------:R-:W-:Y:S01]  /*da30*/  LDGSTS.E [R244+0x8e00], desc[UR28][R50.64], !P3 ;  /* 0x08e0000032f47fae */ /* 0x000fe2000d9a101c */
[----:B------:R-:W-:-:S03]  /*da40*/  IMAD.WIDE R40, R2, 0x4, R54 ;  /* 0x0000000402287825 */ /* 0x000fc600078e0236 */
[----:B------:R-:W-:Y:S04]  /*da50*/  STL.64 [R1+0xe8], R42 ;  /* 0x0000e82a01007387 */ /* 0x000fe80000100a00 */
[----:B------:R-:W4:Y:S04]  /*da60*/  LDL.LU.64 R54, [R1+0x3b8] ;  /* 0x0003b80001367983 */ /* 0x000f280000300a00 */
[----:B------:R1:W-:Y:S04]  /*da70*/  STL.64 [R1+0xf0], R40 ;  /* 0x0000f02801007387 */ /* 0x0003e80000100a00 */
[----:B------:R-:W-:Y:S04]  /*da80*/  LDGSTS.E [R244+0x8f00], desc[UR28][R48.64], !P3 ;  /* 0x08f0000030f47fae */ /* 0x000fe8000d9a101c */
[----:B------:R-:W4:Y:S04]  /*da90*/  LDL.LU.64 R84, [R1+0x3a0] ;  /* 0x0003a00001547983 */ /* 0x000f280000300a00 */
[----:B------:R-:W-:Y:S04]  /*daa0*/  LDGSTS.E [R244+0x9600], desc[UR28][R42.64], !P4 ;  /* 0x096000002af47fae */ /* 0x000fe8000e1a101c */
[----:B-1----:R-:W4:Y:S04]  /*dab0*/  LDL.LU.64 R48, [R1+0x398] ;  /* 0x0003980001307983 */ /* 0x002f280000300a00 */
[----:B------:R-:W4:Y:S04]  /*dac0*/  LDL.LU.64 R50, [R1+0x390] ;  /* 0x0003900001327983 */ /* 0x000f280000300a00 */
[----:B------:R1:W-:Y:S01]  /*dad0*/  LDGSTS.E [R244+0x9700], desc[UR28][R40.64], !P4 ;  /* 0x0970000028f47fae */ /* 0x0003e2000e1a101c */
[----:B------:R-:W-:-:S02]  /*dae0*/  ISETP.GE.U32.AND P4, PT, R0, 0x7fffff5d, PT ;  /* 0x7fffff5d0000780c */ /* 0x000fc40003f86070 */
[----:B-----5:R-:W-:Y:S01]  /*daf0*/  IADD3 R0, PT, PT, R37, -0x6c, RZ ;  /* 0xffffff9425007810 */ /* 0x020fe20007ffe0ff */
[----:B-1----:R-:W1:Y:S01]  /*db00*/  LDC R40, c[0x0][0x3a0] ;  /* 0x0000e800ff287b82 */ /* 0x002e620000000800 */
[----:B--2---:R-:W-:-:S04]  /*db10*/  IMAD.WIDE R62, R2, 0x4, R62 ;  /* 0x00000004023e7825 */ /* 0x004fc800078e023e */
[C---:B------:R-:W-:Y:S01]  /*db20*/  IMAD.WIDE R58, R2.reuse, 0x4, R44 ;  /* 0x00000004023a7825 */ /* 0x040fe200078e022c */
[----:B------:R-:W-:Y:S04]  /*db30*/  LDGSTS.E [R244+0x9e00], desc[UR28][R62.64], !P5 ;  /* 0x09e000003ef47fae */ /* 0x000fe8000e9a101c */
[----:B------:R-:W2:Y:S04]  /*db40*/  LDL.LU.64 R44, [R1+0x388] ;  /* 0x00038800012c7983 */ /* 0x000ea80000300a00 */
[----:B------:R5:W-:Y:S04]  /*db50*/  STL.64 [R1+0xf8], R62 ;  /* 0x0000f83e01007387 */ /* 0x000be80000100a00 */
[----:B------:R-:W-:Y:S04]  /*db60*/  STL.64 [R1+0x108], R58 ;  /* 0x0001083a01007387 */ /* 0x000fe80000100a00 */
[----:B------:R-:W2:Y:S01]  /*db70*/  LDL.LU.64 R42, [R1+0x380] ;  /* 0x00038000012a7983 */ /* 0x000ea20000300a00 */
[----:B------:R-:W-:-:S03]  /*db80*/  IMAD.WIDE R52, R2, 0x4, R70 ;  /* 0x0000000402347825 */ /* 0x000fc600078e0246 */
[----:B------:R4:W-:Y:S04]  /*db90*/  LDGSTS.E [R244+0x9f00], desc[UR28][R58.64], !P5 ;  /* 0x09f000003af47fae */ /* 0x0009e8000e9a101c */
[----:B------:R-:W2:Y:S01]  /*dba0*/  LDL.LU.64 R70, [R1+0x378] ;  /* 0x0003780001467983 */ /* 0x000ea20000300a00 */
[----:B------:R-:W-:-:S03]  /*dbb0*/  IMAD.WIDE R34, R2, 0x4, R34 ;  /* 0x0000000402227825 */ /* 0x000fc600078e0222 */
[----:B------:R-:W-:Y:S04]  /*dbc0*/  STL.64 [R1+0x118], R52 ;  /* 0x0001183401007387 */ /* 0x000fe80000100a00 */
[----:B------:R1:W-:Y:S04]  /*dbd0*/  STL.64 [R1+0x128], R34 ;  /* 0x0001282201007387 */ /* 0x0003e80000100a00 */
[----:B------:R1:W-:Y:S04]  /*dbe0*/  LDGSTS.E [R244+0xa600], desc[UR28][R52.64], !P6 ;  /* 0x0a60000034f47fae */ /* 0x0003e8000f1a101c */
[----:B-----5:R-:W5:Y:S04]  /*dbf0*/  LDL.LU.64 R62, [R1+0x3e8] ;  /* 0x0003e800013e7983 */ /* 0x020f680000300a00 */
[----:B------:R-:W-:Y:S01]  /*dc00*/  LDGSTS.E [R244+0xa700], desc[UR28][R34.64], !P6 ;  /* 0x0a70000022f47fae */ /* 0x000fe2000f1a101c */
[----:B------:R-:W-:Y:S01]  /*dc10*/  ISETP.GE.U32.AND P6, PT, R0, 0x7fffff55, PT ;  /* 0x7fffff550000780c */ /* 0x000fe20003fc6070 */
[----:B------:R-:W-:-:S02]  /*dc20*/  VIADD R0, R36, 0xffffff8c ;  /* 0xffffff8c24007836 */ /* 0x000fc40000000000 */
[----:B-1----:R-:W5:Y:S01]  /*dc30*/  LDL.LU.64 R34, [R1+0x3e0] ;  /* 0x0003e00001227983 */ /* 0x002f620000300a00 */
[----:B---3--:R-:W-:-:S03]  /*dc40*/  IMAD.WIDE R78, R2, 0x4, R78 ;  /* 0x00000004024e7825 */ /* 0x008fc600078e024e */
[----:B------:R-:W3:Y:S04]  /*dc50*/  LDL.LU.64 R36, [R1+0x50] ;  /* 0x0000500001247983 */ /* 0x000ee80000300a00 */
[----:B------:R-:W-:Y:S01]  /*dc60*/  STL.64 [R1+0x140], R78 ;  /* 0x0001404e01007387 */ /* 0x000fe20000100a00 */
[----:B----4-:R-:W-:-:S03]  /*dc70*/  IMAD.WIDE R58, R2, 0x4, R54 ;  /* 0x00000004023a7825 */ /* 0x010fc600078e0236 */
[----:B------:R-:W4:Y:S01]  /*dc80*/  LDL.LU.64 R54, [R1+0x10] ;  /* 0x0000100001367983 */ /* 0x000f220000300a00 */
[----:B------:R-:W-:Y:S01]  /*dc90*/  ISETP.GE.U32.AND P3, PT, R240, 0x7fffff61, PT ;  /* 0x7fffff61f000780c */ /* 0x000fe20003f66070 */
[----:B------:R-:W-:Y:S02]  /*dca0*/  VIADD R240, R243, 0xffffff98 ;  /* 0xffffff98f3f07836 */ /* 0x000fe40000000000 */
[----:B------:R-:W1:Y:S01]  /*dcb0*/  LDC R243, c[0x0][0x3a0] ;  /* 0x0000e800fff37b82 */ /* 0x000e620000000800 */
[----:B------:R-:W-:Y:S01]  /*dcc0*/  LDGSTS.E [R244+0xae00], desc[UR28][R78.64], !P1 ;  /* 0x0ae000004ef47fae */ /* 0x000fe2000c9a101c */
[----:B------:R-:W-:-:S03]  /*dcd0*/  IMAD.WIDE R52, R2, 0x4, R84 ;  /* 0x0000000402347825 */ /* 0x000fc600078e0254 */
[----:B------:R-:W-:Y:S04]  /*dce0*/  STL.64 [R1+0x160], R58 ;  /* 0x0001603a01007387 */ /* 0x000fe80000100a00 */
[----:B------:R-:W-:Y:S01]  /*dcf0*/  LDGSTS.E [R244+0xaf00], desc[UR28][R58.64], !P1 ;  /* 0x0af000003af47fae */ /* 0x000fe2000c9a101c */
[----:B------:R-:W-:-:S03]  /*dd00*/  IMAD.WIDE R48, R2, 0x4, R48 ;  /* 0x0000000402307825 */ /* 0x000fc600078e0230 */
[----:B------:R-:W-:Y:S04]  /*dd10*/  STL.64 [R1+0x178], R52 ;  /* 0x0001783401007387 */ /* 0x000fe80000100a00 */
[----:B------:R-:W-:Y:S04]  /*dd20*/  LDGSTS.E [R244+0xb600], desc[UR28][R52.64], !P2 ;  /* 0x0b60000034f47fae */ /* 0x000fe8000d1a101c */
[----:B------:R1:W-:Y:S04]  /*dd30*/  STL.64 [R1+0x188], R48 ;  /* 0x0001883001007387 */ /* 0x0003e80000100a00 */
[----:B------:R1:W-:Y:S01]  /*dd40*/  LDGSTS.E [R244+0xb700], desc[UR28][R48.64], !P2 ;  /* 0x0b70000030f47fae */ /* 0x0003e2000d1a101c */
[----:B------:R-:W-:Y:S01]  /*dd50*/  ISETP.GE.U32.AND P2, PT, R0, 0x7fffff4d, PT ;  /* 0x7fffff4d0000780c */ /* 0x000fe20003f46070 */
[----:B------:R-:W-:Y:S01]  /*dd60*/  VIADD R0, R40, 0xffffff84 ;  /* 0xffffff8428007836 */ /* 0x000fe20000000000 */
[----:B------:R-:W-:Y:S01]  /*dd70*/  ISETP.GE.U32.AND P5, PT, R240, 0x7fffff59, PT ;  /* 0x7fffff59f000780c */ /* 0x000fe20003fa6070 */
[----:B------:R-:W-:-:S02]  /*dd80*/  VIADD R240, R242, 0xffffff90 ;  /* 0xffffff90f2f07836 */ /* 0x000fc40000000000 */
[----:B-1----:R-:W-:-:S05]  /*dd90*/  IMAD.WIDE R48, R2, 0x4, R50 ;  /* 0x0000000402307825 */ /* 0x002fca00078e0232 */
[----:B------:R-:W-:Y:S04]  /*dda0*/  STL.64 [R1+0x1a0], R48 ;  /* 0x0001a03001007387 */ /* 0x000fe80000100a00 */
[----:B------:R-:W-:Y:S01]  /*ddb0*/  LDGSTS.E [R244+0xbe00], desc[UR28][R48.64], !P3 ;  /* 0x0be0000030f47fae */ /* 0x000fe2000d9a101c */
[----:B------:R-:W-:Y:S02]  /*ddc0*/  ISETP.GE.U32.AND P1, PT, R240, 0x7fffff51, PT ;  /* 0x7fffff51f000780c */ /* 0x000fe40003f26070 */
[----:B------:R-:W-:Y:S01]  /*ddd0*/  IADD3 R240, PT, PT, R241, -0x78, RZ ;  /* 0xffffff88f1f07810 */ /* 0x000fe20007ffe0ff */
[----:B--2---:R-:W-:-:S05]  /*dde0*/  IMAD.WIDE R44, R2, 0x4, R44 ;  /* 0x00000004022c7825 */ /* 0x004fca00078e022c */
[----:B------:R-:W-:Y:S04]  /*ddf0*/  STL.64 [R1+0x220], R44 ;  /* 0x0002202c01007387 */ /* 0x000fe80000100a00 */
[----:B------:R-:W-:Y:S01]  /*de00*/  LDGSTS.E [R244+0xbf00], desc[UR28][R44.64], !P3 ;  /* 0x0bf000002cf47fae */ /* 0x000fe2000d9a101c */
[----:B------:R-:W-:-:S05]  /*de10*/  IMAD.WIDE R42, R2, 0x4, R42 ;  /* 0x00000004022a7825 */ /* 0x000fca00078e022a */
[----:B------:R5:W-:Y:S01]  /*de20*/  STL.64 [R1+0x248], R42 ;  /* 0x0002482a01007387 */ /* 0x000be20000100a00 */
[----:B------:R-:W-:-:S03]  /*de30*/  IMAD.WIDE R40, R2, 0x4, R70 ;  /* 0x0000000402287825 */ /* 0x000fc600078e0246 */
[----:B------:R5:W-:Y:S04]  /*de40*/  LDGSTS.E [R244+0xc600], desc[UR28][R42.64], !P4 ;  /* 0x0c6000002af47fae */ /* 0x000be8000e1a101c */
[----:B------:R1:W-:Y:S04]  /*de50*/  STL.64 [R1+0x260], R40 ;  /* 0x0002602801007387 */ /* 0x0003e80000100a00 */
[----:B------:R1:W-:Y:S01]  /*de60*/  LDGSTS.E [R244+0xc700], desc[UR28][R40.64], !P4 ;  /* 0x0c70000028f47fae */ /* 0x0003e2000e1a101c */
[----:B-----5:R-:W-:-:S03]  /*de70*/  IMAD.WIDE R42, R2, 0x4, R62 ;  /* 0x00000004022a7825 */ /* 0x020fc600078e023e */
[----:B------:R-:W-:Y:S01]  /*de80*/  STL [R1+0x1b0], RZ ;  /* 0x0001b0ff01007387 */ /* 0x000fe20000100800 */
[----:B------:R-:W-:-:S03]  /*de90*/  ISETP.GE.U32.AND P4, PT, R0, 0x7fffff45, PT ;  /* 0x7fffff450000780c */ /* 0x000fc60003f86070 */
[----:B------:R2:W-:Y:S01]  /*dea0*/  STL.64 [R1+0x280], R42 ;  /* 0x0002802a01007387 */ /* 0x0005e20000100a00 */
[----:B------:R-:W-:-:S03]  /*deb0*/  IMAD.SHL.U32 R0, R239, 0x40, RZ ;  /* 0x00000040ef007824 */ /* 0x000fc600078e00ff */
[----:B------:R-:W-:Y:S01]  /*dec0*/  STL [R1+0x1b4], RZ ;  /* 0x0001b4ff01007387 */ /* 0x000fe20000100800 */
[----:B-1----:R-:W-:Y:S01]  /*ded0*/  IMAD.WIDE R40, R2, 0x4, R34 ;  /* 0x0000000402287825 */ /* 0x002fe200078e0222 */
[----:B------:R-:W-:Y:S02]  /*dee0*/  IADD3 R34, PT, PT, R243, -0x80, RZ ;  /* 0xffffff80f3227810 */ /* 0x000fe40007ffe0ff */
[----:B------:R2:W-:Y:S04]  /*def0*/  LDGSTS.E [R244+0xce00], desc[UR28][R42.64], !P5 ;  /* 0x0ce000002af47fae */ /* 0x0005e8000e9a101c */
[----:B------:R1:W-:Y:S01]  /*df00*/  STL.64 [R1+0x288], R40 ;  /* 0x0002882801007387 */ /* 0x0003e20000100a00 */
[----:B------:R-:W-:-:S03]  /*df10*/  ISETP.GE.U32.AND P3, PT, R240, 0x7fffff49, PT ;  /* 0x7fffff49f000780c */ /* 0x000fc60003f66070 */
[----:B------:R-:W5:Y:S01]  /*df20*/  LDL.LU.64 R52, [R1+0x418] ;  /* 0x0004180001347983 */ /* 0x000f620000300a00 */
[----:B---3--:R-:W-:-:S03]  /*df30*/  IMAD.WIDE R50, R0, 0x4, R36 ;  /* 0x0000000400327825 */ /* 0x008fc600078e0224 */
[----:B------:R-:W3:Y:S04]  /*df40*/  LDL.LU.64 R84, [R1+0x408] ;  /* 0x0004080001547983 */ /* 0x000ee80000300a00 */
[----:B------:R-:W3:Y:S01]  /*df50*/  LDL.LU.64 R78, [R1+0x3f8] ;  /* 0x0003f800014e7983 */ /* 0x000ee20000300a00 */
[----:B----4-:R-:W-:-:S03]  /*df60*/  IMAD.WIDE R70, R0, 0x4, R54 ;  /* 0x0000000400467825 */ /* 0x010fc600078e0236 */
[----:B------:R-:W4:Y:S01]  /*df70*/  LDL.LU.64 R242, [R1+0x430] ;  /* 0x0004300001f27983 */ /* 0x000f220000300a00 */
[----:B------:R-:W-:-:S03]  /*df80*/  IMAD.WIDE R44, R0, 0x4, R220 ;  /* 0x00000004002c7825 */ /* 0x000fc600078e02dc */
[----:B------:R-:W4:Y:S01]  /*df90*/  LDL.LU.64 R240, [R1+0x420] ;  /* 0x0004200001f07983 */ /* 0x000f220000300a00 */
[----:B--2---:R-:W-:-:S03]  /*dfa0*/  IMAD.WIDE R42, R0, 0x4, R218 ;  /* 0x00000004002a7825 */ /* 0x004fc600078e02da */
[----:B------:R-:W2:Y:S01]  /*dfb0*/  LDL.LU.64 R58, [R1+0x410] ;  /* 0x00041000013a7983 */ /* 0x000ea20000300a00 */
[----:B------:R-:W-:-:S03]  /*dfc0*/  IMAD.WIDE R62, R0, 0x4, R222 ;  /* 0x00000004003e7825 */ /* 0x000fc600078e02de */
[----:B------:R1:W-:Y:S04]  /*dfd0*/  LDGSTS.E [R244+0xcf00], desc[UR28][R40.64], !P5 ;  /* 0x0cf0000028f47fae */ /* 0x0003e8000e9a101c */
[----:B------:R-:W4:Y:S01]  /*dfe0*/  LDL.LU.64 R48, [R1+0x400] ;  /* 0x0004000001307983 */ /* 0x000f220000300a00 */
[----:B------:R-:W-:Y:S01]  /*dff0*/  ISETP.GE.U32.AND P5, PT, R34, 0x7fffff41, PT ;  /* 0x7fffff412200780c */ /* 0x000fe20003fa6070 */
[C---:B------:R-:W-:Y:S02]  /*e000*/  IMAD.WIDE R34, R0.reuse, 0x4, R224 ;  /* 0x0000000400227825 */ /* 0x040fe400078e02e0 */
[----:B-1----:R-:W4:Y:S04]  /*e010*/  LDL.LU.64 R40, [R1+0x3f0] ;  /* 0x0003f00001287983 */ /* 0x002f280000300a00 */
[----:B------:R-:W4:Y:S04]  /*e020*/  LDL.LU.64 R220, [R1+0x448] ;  /* 0x0004480001dc7983 */ /* 0x000f280000300a00 */
[----:B------:R-:W-:Y:S01]  /*e030*/  STL.64 [R1+0x3a8], R50 ;  /* 0x0003a83201007387 */ /* 0x000fe20000100a00 */
[----:B------:R-:W-:-:S03]  /*e040*/  IMAD.WIDE R36, R0, 0x4, R226 ;  /* 0x0000000400247825 */ /* 0x000fc600078e02e2 */
[----:B------:R-:W4:Y:S04]  /*e050*/  LDL.LU.64 R222, [R1+0x440] ;  /* 0x0004400001de7983 */ /* 0x000f280000300a00 */
[----:B------:R-:W-:Y:S04]  /*e060*/  STL.64 [R1+0x7e0], R70 ;  /* 0x0007e04601007387 */ /* 0x000fe80000100a00 */
[----:B------:R-:W4:Y:S04]  /*e070*/  LDL.LU.64 R224, [R1+0x438] ;  /* 0x0004380001e07983 */ /* 0x000f280000300a00 */
[----:B------:R-:W-:Y:S04]  /*e080*/  STL.64 [R1+0x820], R42 ;  /* 0x0008202a01007387 */ /* 0x000fe80000100a00 */
[----:B------:R-:W4:Y:S01]  /*e090*/  LDL.LU.64 R226, [R1+0x428] ;  /* 0x0004280001e27983 */ /* 0x000f220000300a00 */
[----:B------:R-:W-:-:S03]  /*e0a0*/  IMAD.WIDE R54, R0, 0x4, R228 ;  /* 0x0000000400367825 */ /* 0x000fc600078e02e4 */
[----:B------:R-:W-:Y:S01]  /*e0b0*/  STL.64 [R1+0x860], R44 ;  /* 0x0008602c01007387 */ /* 0x000fe20000100a00 */
        /* <DEDUP_REMOVED lines=15> */
[----:B------:R-:W-:Y:S04]  /*e1b0*/  STL.64 [R1+0xa60], R228 ;  /* 0x000a60e401007387 */ /* 0x000fe80000100a00 */
[----:B------:R-:W-:Y:S04]  /*e1c0*/  STL.64 [R1+0xaa0], R10 ;  /* 0x000aa00a01007387 */ /* 0x000fe80000100a00 */
[----:B------:R-:W-:Y:S04]  /*e1d0*/  STL.64 [R1+0xae0], R218 ;  /* 0x000ae0da01007387 */ /* 0x000fe80000100a00 */
[----:B------:R-:W-:Y:S04]  /*e1e0*/  STL.64 [R1+0xb20], R12 ;  /* 0x000b200c01007387 */ /* 0x000fe80000100a00 */
[----:B------:R-:W-:Y:S01]  /*e1f0*/  STL.64 [R1+0xb60], R30 ;  /* 0x000b601e01007387 */ /* 0x000fe20000100a00 */
[----:B-----5:R-:W-:-:S04]  /*e200*/  IMAD.WIDE R52, R2, 0x4, R52 ;  /* 0x0000000402347825 */ /* 0x020fc800078e0234 */
[C---:B---3--:R-:W-:Y:S01]  /*e210*/  IMAD.WIDE R84, R2.reuse, 0x4, R84 ;  /* 0x0000000402547825 */ /* 0x048fe200078e0254 */
[----:B------:R1:W-:Y:S03]  /*e220*/  STL.64 [R1+0x2d8], R52 ;  /* 0x0002d83401007387 */ /* 0x0003e60000100a00 */
[C---:B------:R-:W-:Y:S01]  /*e230*/  IMAD.WIDE R78, R2.reuse, 0x4, R78 ;  /* 0x00000004024e7825 */ /* 0x040fe200078e024e */
[----:B------:R-:W-:Y:S04]  /*e240*/  STL.64 [R1+0x300], R84 ;  /* 0x0003005401007387 */ /* 0x000fe80000100a00 */
[----:B------:R-:W-:Y:S01]  /*e250*/  STL.64 [R1+0x328], R78 ;  /* 0x0003284e01007387 */ /* 0x000fe20000100a00 */
[----:B--2---:R-:W-:-:S04]  /*e260*/  IMAD.WIDE R58, R2, 0x4, R58 ;  /* 0x00000004023a7825 */ /* 0x004fc800078e023a */
[----:B----4-:R-:W-:-:S04]  /*e270*/  IMAD.WIDE R38, R2, 0x4, R222 ;  /* 0x0000000402267825 */ /* 0x010fc800078e02de */
[C---:B------:R-:W-:Y:S02]  /*e280*/  IMAD.WIDE R222, R2.reuse, 0x4, R242 ;  /* 0x0000000402de7825 */ /* 0x040fe400078e02f2 */
[----:B------:R-:W2:Y:S04]  /*e290*/  LDL.LU.64 R242, [R1+0x48] ;  /* 0x0000480001f27983 */ /* 0x000ea80000300a00 */
[----:B------:R3:W-:Y:S01]  /*e2a0*/  STL.64 [R1+0x50], R58 ;  /* 0x0000503a01007387 */ /* 0x0007e20000100a00 */
[----:B------:R-:W-:-:S04]  /*e2b0*/  IMAD.WIDE R236, R2, 0x4, R226 ;  /* 0x0000000402ec7825 */ /* 0x000fc800078e02e2 */
[C---:B------:R-:W-:Y:S02]  /*e2c0*/  IMAD.WIDE R226, R2.reuse, 0x4, R240 ;  /* 0x0000000402e27825 */ /* 0x040fe400078e02f0 */
[----:B------:R-:W4:Y:S02]  /*e2d0*/  LDL.LU.64 R240, [R1+0x8] ;  /* 0x0000080001f07983 */ /* 0x000f240000300a00 */
[----:B------:R-:W-:-:S04]  /*e2e0*/  IMAD.WIDE R220, R2, 0x4, R220 ;  /* 0x0000000402dc7825 */ /* 0x000fc800078e02dc */
[C---:B------:R-:W-:Y:S01]  /*e2f0*/  IMAD.WIDE R224, R2.reuse, 0x4, R224 ;  /* 0x0000000402e07825 */ /* 0x040fe200078e02e0 */
[----:B------:R-:W-:Y:S03]  /*e300*/  LDGSTS.E [R244+0xd600], desc[UR28][R220.64], !P6 ;  /* 0x0d600000dcf47fae */ /* 0x000fe6000f1a101c */
[C---:B------:R-:W-:Y:S01]  /*e310*/  IMAD.WIDE R48, R2.reuse, 0x4, R48 ;  /* 0x0000000402307825 */ /* 0x040fe200078e0230 */
[----:B------:R-:W-:Y:S03]  /*e320*/  LDGSTS.E [R244+0xd700], desc[UR28][R38.64], !P6 ;  /* 0x0d70000026f47fae */ /* 0x000fe6000f1a101c */
[----:B------:R-:W-:Y:S01]  /*e330*/  IMAD.WIDE R40, R2, 0x4, R40 ;  /* 0x0000000402287825 */ /* 0x000fe200078e0228 */
[----:B------:R-:W-:Y:S04]  /*e340*/  LDGSTS.E [R244+0xde00], desc[UR28][R224.64], !P1 ;  /* 0x0de00000e0f47fae */ /* 0x000fe8000c9a101c */
[----:B------:R-:W-:Y:S04]  /*e350*/  LDGSTS.E [R244+0xdf00], desc[UR28][R222.64], !P1 ;  /* 0x0df00000def47fae */ /* 0x000fe8000c9a101c */
[----:B------:R-:W-:Y:S04]  /*e360*/  LDGSTS.E [R244+0xe600], desc[UR28][R236.64], !P2 ;  /* 0x0e600000ecf47fae */ /* 0x000fe8000d1a101c */
[----:B------:R-:W-:Y:S04]  /*e370*/  LDGSTS.E [R244+0xe700], desc[UR28][R226.64], !P2 ;  /* 0x0e700000e2f47fae */ /* 0x000fe8000d1a101c */
[----:B------:R5:W-:Y:S04]  /*e380*/  STL.64 [R1+0x2f0], R48 ;  /* 0x0002f03001007387 */ /* 0x000be80000100a00 */
[----:B------:R-:W-:Y:S04]  /*e390*/  LDGSTS.E [R244+0xee00], desc[UR28][R52.64], !P3 ;  /* 0x0ee0000034f47fae */ /* 0x000fe8000d9a101c */
[----:B------:R3:W-:Y:S04]  /*e3a0*/  STL.64 [R1+0x310], R40 ;  /* 0x0003102801007387 */ /* 0x0007e80000100a00 */
[----:B------:R-:W-:Y:S04]  /*e3b0*/  LDGSTS.E [R244+0xef00], desc[UR28][R58.64], !P3 ;  /* 0x0ef000003af47fae */ /* 0x000fe8000d9a101c */
[----:B-1----:R-:W4:Y:S04]  /*e3c0*/  LDL.LU.64 R52, [R1+0xc58] ;  /* 0x000c580001347983 */ /* 0x002f280000300a00 */
[----:B------:R-:W-:Y:S04]  /*e3d0*/  LDGSTS.E [R244+0xf600], desc[UR28][R84.64], !P4 ;  /* 0x0f60000054f47fae */ /* 0x000fe8000e1a101c */
[----:B---3--:R-:W3:Y:S04]  /*e3e0*/  LDL.LU.64 R58, [R1+0xc50] ;  /* 0x000c5000013a7983 */ /* 0x008ee80000300a00 */
[----:B------:R-:W-:Y:S04]  /*e3f0*/  LDGSTS.E [R244+0xf700], desc[UR28][R48.64], !P4 ;  /* 0x0f70000030f47fae */ /* 0x000fe8000e1a101c */
[----:B------:R-:W3:Y:S04]  /*e400*/  LDL.LU.64 R84, [R1+0xc48] ;  /* 0x000c480001547983 */ /* 0x000ee80000300a00 */
[----:B------:R-:W-:Y:S04]  /*e410*/  LDGSTS.E [R244+0xfe00], desc[UR28][R78.64], !P5 ;  /* 0x0fe000004ef47fae */ /* 0x000fe8000e9a101c */
[----:B-----5:R-:W5:Y:S04]  /*e420*/  LDL.LU.64 R48, [R1+0xc40] ;  /* 0x000c400001307983 */ /* 0x020f680000300a00 */
[----:B------:R-:W-:Y:S04]  /*e430*/  LDGSTS.E [R244+0xff00], desc[UR28][R40.64], !P5 ;  /* 0x0ff0000028f47fae */ /* 0x000fe8000e9a101c */
[----:B------:R-:W5:Y:S04]  /*e440*/  LDL.LU.64 R78, [R1+0xc38] ;  /* 0x000c3800014e7983 */ /* 0x000f680000300a00 */
[----:B------:R-:W0:Y:S04]  /*e450*/  LDGDEPBAR ;  /* 0x00000000000079af */ /* 0x000e280000000000 */
[----:B------:R-:W5:Y:S04]  /*e460*/  LDL.LU.64 R40, [R1+0xc30] ;  /* 0x000c300001287983 */ /* 0x000f680000300a00 */
[----:B------:R-:W-:Y:S04]  /*e470*/  LDGSTS.E [R3+0x18000], desc[UR28][R50.64], P0 ;  /* 0x1800000032037fae */ /* 0x000fe800081a101c */
[----:B------:R-:W-:Y:S04]  /*e480*/  LDGSTS.E [R3+0x18800], desc[UR28][R70.64], P0 ;  /* 0x1880000046037fae */ /* 0x000fe800081a101c */
[----:B------:R-:W-:Y:S04]  /*e490*/  LDGSTS.E [R3+0x19000], desc[UR28][R42.64], P0 ;  /* 0x190000002a037fae */ /* 0x000fe800081a101c */
[----:B------:R-:W5:Y:S04]  /*e4a0*/  LDL.LU.64 R50, [R1+0xc28] ;  /* 0x000c280001327983 */ /* 0x000f680000300a00 */
[----:B------:R-:W5:Y:S04]  /*e4b0*/  LDL.LU.64 R70, [R1+0xc20] ;  /* 0x000c200001467983 */ /* 0x000f680000300a00 */
        /* <DEDUP_REMOVED lines=12> */
[----:B------:R-:W-:Y:S04]  /*e580*/  LDGSTS.E [R3+0x1c800], desc[UR28][R232.64], P0 ;  /* 0x1c800000e8037fae */ /* 0x000fe800081a101c */
[----:B------:R-:W-:Y:S04]  /*e590*/  LDGSTS.E [R3+0x1d000], desc[UR28][R234.64], P0 ;  /* 0x1d000000ea037fae */ /* 0x000fe800081a101c */
[----:B------:R2:W-:Y:S04]  /*e5a0*/  LDGSTS.E [R3+0x1d800], desc[UR28][R228.64], P0 ;  /* 0x1d800000e4037fae */ /* 0x0005e800081a101c */
[----:B------:R-:W-:Y:S04]  /*e5b0*/  LDGSTS.E [R3+0x1e000], desc[UR28][R10.64], P0 ;  /* 0x1e0000000a037fae */ /* 0x000fe800081a101c */
[----:B------:R4:W-:Y:S04]  /*e5c0*/  LDGSTS.E [R3+0x1e800], desc[UR28][R218.64], P0 ;  /* 0x1e800000da037fae */ /* 0x0009e800081a101c */
[----:B------:R3:W-:Y:S04]  /*e5d0*/  LDGSTS.E [R3+0x1f000], desc[UR28][R12.64], P0 ;  /* 0x1f0000000c037fae */ /* 0x0007e800081a101c */
[----:B------:R1:W-:Y:S01]  /*e5e0*/  LDGSTS.E [R3+0x1f800], desc[UR28][R30.64], P0 ;  /* 0x1f8000001e037fae */ /* 0x0003e200081a101c */
[----:B--2---:R-:W-:-:S03]  /*e5f0*/  IMAD.WIDE R228, R0, 0x4, R242 ;  /* 0x0000000400e47825 */ /* 0x004fc600078e02f2 */
[----:B------:R-:W2:Y:S04]  /*e600*/  LDL.LU.64 R242, [R1+0x40] ;  /* 0x0000400001f27983 */ /* 0x000ea80000300a00 */
[----:B------:R-:W-:Y:S01]  /*e610*/  LDGSTS.E [R238+0x18100], desc[UR28][R228.64], P0 ;  /* 0x18100000e4ee7fae */ /* 0x000fe200081a101c */
[----:B----4-:R-:W-:-:S03]  /*e620*/  IMAD.WIDE R218, R0, 0x4, R240 ;  /* 0x0000000400da7825 */ /* 0x010fc600078e02f0 */
[----:B------:R-:W4:Y:S04]  /*e630*/  LDL.LU.64 R240, [R1] ;  /* 0x0000000001f07983 */ /* 0x000f280000300a00 */
[----:B------:R-:W-:Y:S04]  /*e640*/  STL.64 [R1+0x370], R228 ;  /* 0x000370e401007387 */ /* 0x000fe80000100a00 */
[----:B------:R-:W-:Y:S04]  /*e650*/  STL.64 [R1+0x3a0], R218 ;  /* 0x0003a0da01007387 */ /* 0x000fe80000100a00 */
[----:B------:R-:W-:Y:S01]  /*e660*/  LDGSTS.E [R238+0x18900], desc[UR28][R218.64], P0 ;  /* 0x18900000daee7fae */ /* 0x000fe200081a101c */
[----:B------:R-:W-:-:S04]  /*e670*/  IMAD.WIDE R10, R0, 0x4, R52 ;  /* 0x00000004000a7825 */ /* 0x000fc800078e0234 */
[----:B---3--:R-:W-:-:S04]  /*e680*/  IMAD.WIDE R12, R0, 0x4, R58 ;  /* 0x00000004000c7825 */ /* 0x008fc800078e023a */
[----:B-1----:R-:W-:-:S04]  /*e690*/  IMAD.WIDE R30, R0, 0x4, R84 ;  /* 0x00000004001e7825 */ /* 0x002fc800078e0254 */
[----:B-----5:R-:W-:-:S04]  /*e6a0*/  IMAD.WIDE R48, R0, 0x4, R48 ;  /* 0x0000000400307825 */ /* 0x020fc800078e0230 */
[----:B------:R-:W-:-:S04]  /*e6b0*/  IMAD.WIDE R78, R0, 0x4, R78 ;  /* 0x00000004004e7825 */ /* 0x000fc800078e024e */
        /* <DEDUP_REMOVED lines=8> */
[----:B------:R-:W-:-:S05]  /*e740*/  IMAD.WIDE R54, R0, 0x4, R54 ;  /* 0x0000000400367825 */ /* 0x000fca00078e0236 */
[----:B------:R1:W-:Y:S04]  /*e750*/  STL.64 [R1+0x828], R54 ;  /* 0x0008283601007387 */ /* 0x0003e80000100a00 */
[----:B------:R-:W-:Y:S04]  /*e760*/  STL.64 [R1+0x868], R36 ;  /* 0x0008682401007387 */ /* 0x000fe80000100a00 */
[----:B------:R-:W-:Y:S04]  /*e770*/  STL.64 [R1+0x8a8], R34 ;  /* 0x0008a82201007387 */ /* 0x000fe80000100a00 */
[----:B------:R4:W-:Y:S04]  /*e780*/  STL.64 [R1+0x8e8], R62 ;  /* 0x0008e83e01007387 */ /* 0x0009e80000100a00 */
[----:B------:R-:W-:Y:S04]  /*e790*/  STL.64 [R1+0x928], R44 ;  /* 0x0009282c01007387 */ /* 0x000fe80000100a00 */
[----:B------:R-:W-:Y:S04]  /*e7a0*/  STL.64 [R1+0x968], R42 ;  /* 0x0009682a01007387 */ /* 0x000fe80000100a00 */
[----:B------:R2:W-:Y:S04]  /*e7b0*/  STL.64 [R1+0x9a8], R70 ;  /* 0x0009a84601007387 */ /* 0x0005e80000100a00 */
[----:B------:R3:W-:Y:S04]  /*e7c0*/  STL.64 [R1+0x9e8], R50 ;  /* 0x0009e83201007387 */ /* 0x0007e80000100a00 */
[----:B------:R-:W-:Y:S04]  /*e7d0*/  STL.64 [R1+0xa28], R40 ;  /* 0x000a282801007387 */ /* 0x000fe80000100a00 */
[----:B------:R-:W-:Y:S04]  /*e7e0*/  STL.64 [R1+0xa68], R78 ;  /* 0x000a684e01007387 */ /* 0x000fe80000100a00 */
[----:B------:R1:W-:Y:S04]  /*e7f0*/  LDGSTS.E [R238+0x19100], desc[UR28][R54.64], P0 ;  /* 0x1910000036ee7fae */ /* 0x0003e800081a101c */
[----:B------:R5:W-:Y:S04]  /*e800*/  STL.64 [R1+0xaa8], R48 ;  /* 0x000aa83001007387 */ /* 0x000be80000100a00 */
[----:B------:R-:W-:Y:S04]  /*e810*/  LDGSTS.E [R238+0x19900], desc[UR28][R36.64], P0 ;  /* 0x1990000024ee7fae */ /* 0x000fe800081a101c */
[----:B------:R1:W-:Y:S04]  /*e820*/  STL.64 [R1+0xae8], R30 ;  /* 0x000ae81e01007387 */ /* 0x0003e80000100a00 */
[----:B------:R-:W-:Y:S04]  /*e830*/  LDGSTS.E [R238+0x1a100], desc[UR28][R34.64], P0 ;  /* 0x1a10000022ee7fae */ /* 0x000fe800081a101c */
[----:B------:R1:W-:Y:S04]  /*e840*/  STL.64 [R1+0xb28], R12 ;  /* 0x000b280c01007387 */ /* 0x0003e80000100a00 */
[----:B------:R4:W-:Y:S04]  /*e850*/  LDGSTS.E [R238+0x1a900], desc[UR28][R62.64], P0 ;  /* 0x1a9000003eee7fae */ /* 0x0009e800081a101c */
[----:B------:R1:W-:Y:S04]  /*e860*/  STL.64 [R1+0xb68], R10 ;  /* 0x000b680a01007387 */ /* 0x0003e80000100a00 */
[----:B------:R-:W-:Y:S04]  /*e870*/  LDGSTS.E [R238+0x1b100], desc[UR28][R44.64], P0 ;  /* 0x1b1000002cee7fae */ /* 0x000fe800081a101c */
[----:B------:R-:W-:Y:S01]  /*e880*/  LDGSTS.E [R238+0x1b900], desc[UR28][R42.64], P0 ;  /* 0x1b9000002aee7fae */ /* 0x000fe200081a101c */
[----:B------:R-:W-:-:S03]  /*e890*/  IMAD.WIDE R58, R0, 0x4, R86 ;  /* 0x00000004003a7825 */ /* 0x000fc600078e0256 */
[----:B------:R2:W-:Y:S01]  /*e8a0*/  LDGSTS.E [R238+0x1c100], desc[UR28][R70.64], P0 ;  /* 0x1c10000046ee7fae */ /* 0x0005e200081a101c */
[----:B------:R-:W-:-:S03]  /*e8b0*/  IMAD.WIDE R56, R0, 0x4, R56 ;  /* 0x0000000400387825 */ /* 0x000fc600078e0238 */
[----:B------:R3:W-:Y:S01]  /*e8c0*/  LDGSTS.E [R238+0x1c900], desc[UR28][R50.64], P0 ;  /* 0x1c90000032ee7fae */ /* 0x0007e200081a101c */
[----:B-1----:R-:W-:-:S03]  /*e8d0*/  IMAD.WIDE R54, R0, 0x4, R80 ;  /* 0x0000000400367825 */ /* 0x002fc600078e0250 */
[----:B------:R-:W-:Y:S01]  /*e8e0*/  LDGSTS.E [R238+0x1d100], desc[UR28][R40.64], P0 ;  /* 0x1d10000028ee7fae */ /* 0x000fe200081a101c */
[----:B----4-:R-:W-:-:S03]  /*e8f0*/  IMAD.WIDE R62, R0, 0x4, R240 ;  /* 0x00000004003e7825 */ /* 0x010fc600078e02f0 */
[----:B------:R-:W-:Y:S04]  /*e900*/  LDGSTS.E [R238+0x1d900], desc[UR28][R78.64], P0 ;  /* 0x1d9000004eee7fae */ /* 0x000fe800081a101c */
[----:B------:R-:W4:Y:S01]  /*e910*/  LDL.LU.64 R240, [R1+0x38] ;  /* 0x0000380001f07983 */ /* 0x000f220000300a00 */
[----:B--2---:R-:W-:-:S03]  /*e920*/  IMAD.WIDE R70, R0, 0x4, R242 ;  /* 0x0000000400467825 */ /* 0x004fc600078e02f2 */
[----:B------:R5:W-:Y:S01]  /*e930*/  LDGSTS.E [R238+0x1e100], desc[UR28][R48.64], P0 ;  /* 0x1e10000030ee7fae */ /* 0x000be200081a101c */
[----:B------:R-:W-:-:S03]  /*e940*/  IMAD.WIDE R52, R0, 0x4, R66 ;  /* 0x0000000400347825 */ /* 0x000fc600078e0242 */
[----:B------:R-:W-:Y:S01]  /*e950*/  STL.64 [R1+0x350], R70 ;  /* 0x0003504601007387 */ /* 0x000fe20000100a00 */
[----:B---3--:R-:W-:-:S03]  /*e960*/  IMAD.WIDE R50, R0, 0x4, R60 ;  /* 0x0000000400327825 */ /* 0x008fc600078e023c */
[----:B------:R-:W-:Y:S01]  /*e970*/  STL.64 [R1+0x368], R62 ;  /* 0x0003683e01007387 */ /* 0x000fe20000100a00 */
[----:B------:R-:W-:-:S03]  /*e980*/  IMAD.WIDE R44, R0, 0x4, R64 ;  /* 0x00000004002c7825 */ /* 0x000fc600078e0240 */
[----:B------:R1:W-:Y:S01]  /*e990*/  STL.64 [R1+0x398], R58 ;  /* 0x0003983a01007387 */ /* 0x0003e20000100a00 */
[----:B-----5:R-:W-:-:S03]  /*e9a0*/  IMAD.WIDE R48, R0, 0x4, R90 ;  /* 0x0000000400307825 */ /* 0x020fc600078e025a */
[----:B------:R2:W-:Y:S01]  /*e9b0*/  STL.64 [R1+0x870], R56 ;  /* 0x0008703801007387 */ /* 0x0005e20000100a00 */
[----:B------:R-:W-:-:S03]  /*e9c0*/  IMAD.WIDE R42, R0, 0x4, R74 ;  /* 0x00000004002a7825 */ /* 0x000fc600078e024a */
[----:B------:R3:W-:Y:S01]  /*e9d0*/  STL.64 [R1+0x8b0], R54 ;  /* 0x0008b03601007387 */ /* 0x0007e20000100a00 */
[----:B------:R-:W-:-:S03]  /*e9e0*/  IMAD.WIDE R40, R0, 0x4, R68 ;  /* 0x0000000400287825 */ /* 0x000fc600078e0244 */
[----:B------:R5:W-:Y:S01]  /*e9f0*/  STL.64 [R1+0x8f0], R52 ;  /* 0x0008f03401007387 */ /* 0x000be20000100a00 */
[----:B------:R-:W-:-:S03]  /*ea00*/  IMAD.WIDE R36, R0, 0x4, R98 ;  /* 0x0000000400247825 */ /* 0x000fc600078e0262 */
[----:B------:R1:W-:Y:S01]  /*ea10*/  STL.64 [R1+0x930], R50 ;  /* 0x0009303201007387 */ /* 0x0003e20000100a00 */
[----:B------:R-:W-:-:S03]  /*ea20*/  IMAD.WIDE R34, R0, 0x4, R114 ;  /* 0x0000000400227825 */ /* 0x000fc600078e0272 */
[----:B------:R1:W-:Y:S04]  /*ea30*/  LDGSTS.E [R238+0x1e900], desc[UR28][R30.64], P0 ;  /* 0x1e9000001eee7fae */ /* 0x0003e800081a101c */
[----:B------:R2:W-:Y:S04]  /*ea40*/  STL.64 [R1+0x970], R48 ;  /* 0x0009703001007387 */ /* 0x0005e80000100a00 */
[----:B------:R2:W-:Y:S04]  /*ea50*/  LDGSTS.E [R238+0x1f100], desc[UR28][R12.64], P0 ;  /* 0x1f1000000cee7fae */ /* 0x0005e800081a101c */
[----:B------:R3:W-:Y:S01]  /*ea60*/  STL.64 [R1+0x9b0], R44 ;  /* 0x0009b02c01007387 */ /* 0x0007e20000100a00 */
[----:B-1----:R-:W-:-:S03]  /*ea70*/  IMAD.WIDE R30, R0, 0x4, R72 ;  /* 0x00000004001e7825 */ /* 0x002fc600078e0248 */
[----:B------:R1:W-:Y:S04]  /*ea80*/  LDGSTS.E [R238+0x1f900], desc[UR28][R10.64], P0 ;  /* 0x1f9000000aee7fae */ /* 0x0003e800081a101c */
[----:B------:R3:W-:Y:S01]  /*ea90*/  STL.64 [R1+0x9f0], R42 ;  /* 0x0009f02a01007387 */ /* 0x0007e20000100a00 */
[----:B--2---:R-:W-:-:S03]  /*eaa0*/  IMAD.WIDE R12, R0, 0x4, R82 ;  /* 0x00000004000c7825 */ /* 0x004fc600078e0252 */
[----:B------:R2:W-:Y:S01]  /*eab0*/  STL.64 [R1+0xa30], R40 ;  /* 0x000a302801007387 */ /* 0x0005e20000100a00 */
[----:B-1----:R-:W-:-:S03]  /*eac0*/  IMAD.WIDE R10, R0, 0x4, R106 ;  /* 0x00000004000a7825 */ /* 0x002fc600078e026a */
[----:B------:R1:W-:Y:S04]  /*ead0*/  STL.64 [R1+0xa70], R36 ;  /* 0x000a702401007387 */ /* 0x0003e80000100a00 */
[----:B------:R1:W-:Y:S04]  /*eae0*/  STL.64 [R1+0xab0], R34 ;  /* 0x000ab02201007387 */ /* 0x0003e80000100a00 */
[----:B------:R1:W-:Y:S04]  /*eaf0*/  STL.64 [R1+0xaf0], R30 ;  /* 0x000af01e01007387 */ /* 0x0003e80000100a00 */
[----:B------:R1:W-:Y:S04]  /*eb00*/  STL.64 [R1+0xb30], R12 ;  /* 0x000b300c01007387 */ /* 0x0003e80000100a00 */
[----:B------:R1:W-:Y:S04]  /*eb10*/  STL.64 [R1+0xb70], R10 ;  /* 0x000b700a01007387 */ /* 0x0003e80000100a00 */
[----:B------:R-:W-:Y:S04]  /*eb20*/  LDGSTS.E [R4+0x18200], desc[UR28][R70.64], P0 ;  /* 0x1820000046047fae */ /* 0x000fe800081a101c */
[----:B------:R-:W-:Y:S04]  /*eb30*/  LDGSTS.E [R4+0x18a00], desc[UR28][R62.64], P0 ;  /* 0x18a000003e047fae */ /* 0x000fe800081a101c */
[----:B------:R1:W-:Y:S04]  /*eb40*/  LDGSTS.E [R4+0x19200], desc[UR28][R58.64], P0 ;  /* 0x192000003a047fae */ /* 0x0003e800081a101c */
[----:B------:R1:W-:Y:S04]  /*eb50*/  LDGSTS.E [R4+0x19a00], desc[UR28][R56.64], P0 ;  /* 0x19a0000038047fae */ /* 0x0003e800081a101c */
[----:B------:R3:W-:Y:S01]  /*eb60*/  LDGSTS.E [R4+0x1a200], desc[UR28][R54.64], P0 ;  /* 0x1a20000036047fae */ /* 0x0007e200081a101c */
[----:B----4-:R-:W-:-:S03]  /*eb70*/  IMAD.WIDE R238, R0, 0x4, R240 ;  /* 0x0000000400ee7825 */ /* 0x010fc600078e02f0 */
[----:B------:R5:W-:Y:S04]  /*eb80*/  LDGSTS.E [R4+0x1aa00], desc[UR28][R52.64], P0 ;  /* 0x1aa0000034047fae */ /* 0x000be800081a101c */
[----:B------:R-:W4:Y:S01]  /*eb90*/  LDL.LU.64 R240, [R1+0x30] ;  /* 0x0000300001f07983 */ /* 0x000f220000300a00 */
[----:B-1----:R-:W-:-:S03]  /*eba0*/  IMAD.WIDE R58, R0, 0x4, R92 ;  /* 0x00000004003a7825 */ /* 0x002fc600078e025c */
[----:B------:R1:W-:Y:S01]  /*ebb0*/  LDGSTS.E [R4+0x1b200], desc[UR28][R50.64], P0 ;  /* 0x1b20000032047fae */ /* 0x0003e200081a101c */
[----:B------:R-:W-:-:S03]  /*ebc0*/  IMAD.WIDE R56, R0, 0x4, R88 ;  /* 0x0000000400387825 */ /* 0x000fc600078e0258 */
[----:B------:R2:W-:Y:S01]  /*ebd0*/  LDGSTS.E [R4+0x1ba00], desc[UR28][R48.64], P0 ;  /* 0x1ba0000030047fae */ /* 0x0005e200081a101c */
[----:B---3--:R-:W-:-:S03]  /*ebe0*/  IMAD.WIDE R54, R0, 0x4, R94 ;  /* 0x0000000400367825 */ /* 0x008fc600078e025e */
[----:B------:R3:W-:Y:S01]  /*ebf0*/  LDGSTS.E [R4+0x1c200], desc[UR28][R44.64], P0 ;  /* 0x1c2000002c047fae */ /* 0x0007e200081a101c */
[----:B-----5:R-:W-:-:S03]  /*ec00*/  IMAD.WIDE R52, R0, 0x4, R100 ;  /* 0x0000000400347825 */ /* 0x020fc600078e0264 */
[----:B------:R4:W-:Y:S01]  /*ec10*/  STL.64 [R1+0x360], R58 ;  /* 0x0003603a01007387 */ /* 0x0009e20000100a00 */
[----:B-1----:R-:W-:-:S03]  /*ec20*/  IMAD.WIDE R50, R0, 0x4, R140 ;  /* 0x0000000400327825 */ /* 0x002fc600078e028c */
[----:B------:R1:W-:Y:S01]  /*ec30*/  LDGSTS.E [R4+0x1ca00], desc[UR28][R42.64], P0 ;  /* 0x1ca000002a047fae */ /* 0x0003e200081a101c */
[----:B--2---:R-:W-:-:S03]  /*ec40*/  IMAD.WIDE R48, R0, 0x4, R122 ;  /* 0x0000000400307825 */ /* 0x004fc600078e027a */
[----:B------:R2:W-:Y:S01]  /*ec50*/  STL.64 [R1+0x390], R56 ;  /* 0x0003903801007387 */ /* 0x0005e20000100a00 */
[----:B---3--:R-:W-:-:S03]  /*ec60*/  IMAD.WIDE R44, R0, 0x4, R102 ;  /* 0x00000004002c7825 */ /* 0x008fc600078e0266 */
[----:B------:R3:W-:Y:S04]  /*ec70*/  LDGSTS.E [R4+0x1d200], desc[UR28][R40.64], P0 ;  /* 0x1d20000028047fae */ /* 0x0007e800081a101c */
[----:B------:R5:W-:Y:S01]  /*ec80*/  STL.64 [R1+0x8b8], R54 ;  /* 0x0008b83601007387 */ /* 0x000be20000100a00 */
[----:B-1----:R-:W-:-:S03]  /*ec90*/  IMAD.WIDE R42, R0, 0x4, R130 ;  /* 0x00000004002a7825 */ /* 0x002fc600078e0282 */
[----:B------:R1:W-:Y:S01]  /*eca0*/  LDGSTS.E [R4+0x1da00], desc[UR28][R36.64], P0 ;  /* 0x1da0000024047fae */ /* 0x0003e200081a101c */
[----:B------:R-:W-:-:S03]  /*ecb0*/  IMAD.WIDE R250, R0, 0x4, R250 ;  /* 0x0000000400fa7825 */ /* 0x000fc600078e02fa */
[----:B------:R2:W-:Y:S01]  /*ecc0*/  STL.64 [R1+0x8f8], R52 ;  /* 0x0008f83401007387 */ /* 0x0005e20000100a00 */
[----:B---3--:R-:W-:-:S03]  /*ecd0*/  IMAD.WIDE R40, R0, 0x4, R96 ;  /* 0x0000000400287825 */ /* 0x008fc600078e0260 */
[----:B------:R3:W-:Y:S04]  /*ece0*/  LDGSTS.E [R4+0x1e200], desc[UR28][R34.64], P0 ;  /* 0x1e20000022047fae */ /* 0x0007e800081a101c */
[----:B------:R2:W-:Y:S01]  /*ecf0*/  STL.64 [R1+0x938], R50 ;  /* 0x0009383201007387 */ /* 0x0005e20000100a00 */
[----:B-1----:R-:W-:-:S03]  /*ed00*/  IMAD.WIDE R36, R0, 0x4, R110 ;  /* 0x0000000400247825 */ /* 0x002fc600078e026e */
[----:B------:R1:W-:Y:S04]  /*ed10*/  LDGSTS.E [R4+0x1ea00], desc[UR28][R30.64], P0 ;  /* 0x1ea000001e047fae */ /* 0x0003e800081a101c */
        /* <DEDUP_REMOVED lines=8> */
[----:B------:R3:W-:Y:S01]  /*eda0*/  STL.64 [R1+0xa38], R40 ;  /* 0x000a382801007387 */ /* 0x0007e20000100a00 */
[----:B-1----:R-:W-:-:S03]  /*edb0*/  IMAD.WIDE R10, R0, 0x4, R144 ;  /* 0x00000004000a7825 */ /* 0x002fc600078e0290 */
[----:B------:R1:W-:Y:S04]  /*edc0*/  STL.64 [R1+0xa78], R36 ;  /* 0x000a782401007387 */ /* 0x0003e80000100a00 */
[----:B------:R1:W-:Y:S04]  /*edd0*/  STL.64 [R1+0xab8], R34 ;  /* 0x000ab82201007387 */ /* 0x0003e80000100a00 */
[----:B------:R-:W-:Y:S04]  /*ede0*/  LDGSTS.E [R245+0x18300], desc[UR28][R238.64], P0 ;  /* 0x18300000eef57fae */ /* 0x000fe800081a101c */
[----:B------:R1:W-:Y:S04]  /*edf0*/  STL.64 [R1+0xaf8], R30 ;  /* 0x000af81e01007387 */ /* 0x0003e80000100a00 */
[----:B------:R-:W-:Y:S04]  /*ee00*/  LDGSTS.E [R245+0x18b00], desc[UR28][R250.64], P0 ;  /* 0x18b00000faf57fae */ /* 0x000fe800081a101c */
[----:B------:R1:W-:Y:S04]  /*ee10*/  STL.64 [R1+0xb38], R12 ;  /* 0x000b380c01007387 */ /* 0x0003e80000100a00 */
[----:B------:R4:W-:Y:S04]  /*ee20*/  LDGSTS.E [R245+0x19300], desc[UR28][R58.64], P0 ;  /* 0x193000003af57fae */ /* 0x0009e800081a101c */
[----:B------:R1:W-:Y:S04]  /*ee30*/  STL.64 [R1+0xb78], R10 ;  /* 0x000b780a01007387 */ /* 0x0003e80000100a00 */
[----:B------:R2:W-:Y:S04]  /*ee40*/  LDGSTS.E [R245+0x19b00], desc[UR28][R56.64], P0 ;  /* 0x19b0000038f57fae */ /* 0x0005e800081a101c */
[----:B------:R5:W-:Y:S04]  /*ee50*/  LDGSTS.E [R245+0x1a300], desc[UR28][R54.64], P0 ;  /* 0x1a30000036f57fae */ /* 0x000be800081a101c */
[----:B------:R1:W-:Y:S04]  /*ee60*/  LDGSTS.E [R245+0x1ab00], desc[UR28][R52.64], P0 ;  /* 0x1ab0000034f57fae */ /* 0x0003e800081a101c */
[----:B------:R1:W-:Y:S01]  /*ee70*/  LDGSTS.E [R245+0x1b300], desc[UR28][R50.64], P0 ;  /* 0x1b30000032f57fae */ /* 0x0003e200081a101c */
[----:B----4-:R-:W-:-:S03]  /*ee80*/  IMAD.WIDE R58, R0, 0x4, R240 ;  /* 0x00000004003a7825 */ /* 0x010fc600078e02f0 */
[----:B------:R4:W-:Y:S04]  /*ee90*/  LDGSTS.E [R245+0x1bb00], desc[UR28][R48.64], P0 ;  /* 0x1bb0000030f57fae */ /* 0x0009e800081a101c */
[----:B------:R-:W3:Y:S01]  /*eea0*/  LDL.LU.64 R240, [R1+0x28] ;  /* 0x0000280001f07983 */ /* 0x000ee20000300a00 */
[----:B--2---:R-:W-:-:S03]  /*eeb0*/  IMAD.WIDE R56, R0, 0x4, R146 ;  /* 0x0000000400387825 */ /* 0x004fc600078e0292 */
[----:B------:R2:W-:Y:S01]  /*eec0*/  LDGSTS.E [R245+0x1c300], desc[UR28][R44.64], P0 ;  /* 0x1c3000002cf57fae */ /* 0x0005e200081a101c */
[----:B-----5:R-:W-:-:S03]  /*eed0*/  IMAD.WIDE R54, R0, 0x4, R168 ;  /* 0x0000000400367825 */ /* 0x020fc600078e02a8 */
[----:B------:R5:W-:Y:S01]  /*eee0*/  LDGSTS.E [R245+0x1cb00], desc[UR28][R42.64], P0 ;  /* 0x1cb000002af57fae */ /* 0x000be200081a101c */
[----:B-1----:R-:W-:-:S03]  /*eef0*/  IMAD.WIDE R52, R0, 0x4, R116 ;  /* 0x0000000400347825 */ /* 0x002fc600078e0274 */
[----:B------:R3:W-:Y:S01]  /*ef00*/  LDGSTS.E [R245+0x1d300], desc[UR28][R40.64], P0 ;  /* 0x1d30000028f57fae */ /* 0x0007e200081a101c */
[----:B------:R-:W-:-:S03]  /*ef10*/  IMAD.WIDE R50, R0, 0x4, R126 ;  /* 0x0000000400327825 */ /* 0x000fc600078e027e */
[----:B------:R1:W-:Y:S01]  /*ef20*/  LDGSTS.E [R245+0x1db00], desc[UR28][R36.64], P0 ;  /* 0x1db0000024f57fae */ /* 0x0003e200081a101c */
[----:B----4-:R-:W-:-:S03]  /*ef30*/  IMAD.WIDE R48, R0, 0x4, R120 ;  /* 0x0000000400307825 */ /* 0x010fc600078e0278 */
[----:B------:R4:W-:Y:S01]  /*ef40*/  STL.64 [R1+0x358], R56 ;  /* 0x0003583801007387 */ /* 0x0009e20000100a00 */
[----:B--2---:R-:W-:-:S03]  /*ef50*/  IMAD.WIDE R44, R0, 0x4, R152 ;  /* 0x00000004002c7825 */ /* 0x004fc600078e0298 */
[----:B------:R2:W-:Y:S01]  /*ef60*/  LDGSTS.E [R245+0x1e300], desc[UR28][R34.64], P0 ;  /* 0x1e30000022f57fae */ /* 0x0005e200081a101c */
[----:B------:R-:W-:-:S03]  /*ef70*/  IMAD.WIDE R66, R0, 0x4, R148 ;  /* 0x0000000400427825 */ /* 0x000fc600078e0294 */
[----:B------:R-:W-:Y:S01]  /*ef80*/  STL.64 [R1+0x388], R54 ;  /* 0x0003883601007387 */ /* 0x000fe20000100a00 */
[----:B-----5:R-:W-:-:S03]  /*ef90*/  IMAD.WIDE R42, R0, 0x4, R124 ;  /* 0x00000004002a7825 */ /* 0x020fc600078e027c */
[----:B------:R5:W-:Y:S01]  /*efa0*/  LDGSTS.E [R245+0x1eb00], desc[UR28][R30.64], P0 ;  /* 0x1eb000001ef57fae */ /* 0x000be200081a101c */
[----:B------:R-:W-:-:S03]  /*efb0*/  IMAD.WIDE R138, R0, 0x4, R112 ;  /* 0x00000004008a7825 */ /* 0x000fc600078e0270 */
[----:B------:R-:W-:Y:S01]  /*efc0*/  STL.64 [R1+0x900], R52 ;  /* 0x0009003401007387 */ /* 0x000fe20000100a00 */
[----:B---3--:R-:W-:-:S03]  /*efd0*/  IMAD.WIDE R40, R0, 0x4, R134 ;  /* 0x0000000400287825 */ /* 0x008fc600078e0286 */
[----:B------:R3:W-:Y:S01]  /*efe0*/  LDGSTS.E [R245+0x1f300], desc[UR28][R12.64], P0 ;  /* 0x1f3000000cf57fae */ /* 0x0007e200081a101c */
[----:B-1----:R-:W-:-:S03]  /*eff0*/  IMAD.WIDE R36, R0, 0x4, R128 ;  /* 0x0000000400247825 */ /* 0x002fc600078e0280 */
[----:B------:R1:W-:Y:S01]  /*f000*/  STL.64 [R1+0x940], R50 ;  /* 0x0009403201007387 */ /* 0x0003e20000100a00 */
[----:B--2---:R-:W-:-:S03]  /*f010*/  IMAD.WIDE R34, R0, 0x4, R160 ;  /* 0x0000000400227825 */ /* 0x004fc600078e02a0 */
[----:B------:R2:W-:Y:S01]  /*f020*/  LDGSTS.E [R245+0x1fb00], desc[UR28][R10.64], P0 ;  /* 0x1fb000000af57fae */ /* 0x0005e200081a101c */
[----:B-----5:R-:W-:-:S03]  /*f030*/  IMAD.WIDE R30, R0, 0x4, R132 ;  /* 0x00000004001e7825 */ /* 0x020fc600078e0284 */
[----:B------:R5:W-:Y:S01]  /*f040*/  STL.64 [R1+0x980], R48 ;  /* 0x0009803001007387 */ /* 0x000be20000100a00 */
[----:B---3--:R-:W-:-:S03]  /*f050*/  IMAD.WIDE R12, R0, 0x4, R142 ;  /* 0x00000004000c7825 */ /* 0x008fc600078e028e */
[----:B------:R3:W-:Y:S04]  /*f060*/  STL.64 [R1+0x9c0], R44 ;  /* 0x0009c02c01007387 */ /* 0x0007e80000100a00 */
[----:B------:R-:W-:Y:S01]  /*f070*/  LDGSTS.E [R5+0x18400], desc[UR28][R58.64], P0 ;  /* 0x184000003a057fae */ /* 0x000fe200081a101c */
[----:B--2---:R-:W-:-:S03]  /*f080*/  IMAD.WIDE R10, R0, 0x4, R136 ;  /* 0x00000004000a7825 */ /* 0x004fc600078e0288 */
        /* <DEDUP_REMOVED lines=13> */
[----:B------:R5:W-:Y:S01]  /*f160*/  LDGSTS.E [R5+0x1bc00], desc[UR28][R48.64], P0 ;  /* 0x1bc0000030057fae */ /* 0x000be200081a101c */
[----:B------:R-:W-:-:S03]  /*f170*/  IMAD.WIDE R6, R0, 0x4, R6 ;  /* 0x0000000400067825 */ /* 0x000fc600078e0206 */
[----:B------:R3:W-:Y:S01]  /*f180*/  LDGSTS.E [R5+0x1c400], desc[UR28][R44.64], P0 ;  /* 0x1c4000002c057fae */ /* 0x0007e200081a101c */
[----:B----4-:R-:W-:-:S03]  /*f190*/  IMAD.WIDE R56, R0, 0x4, R162 ;  /* 0x0000000400387825 */ /* 0x010fc600078e02a2 */
[----:B------:R2:W-:Y:S01]  /*f1a0*/  LDGSTS.E [R5+0x1cc00], desc[UR28][R42.64], P0 ;  /* 0x1cc000002a057fae */ /* 0x0005e200081a101c */
[----:B------:R-:W-:-:S03]  /*f1b0*/  IMAD.WIDE R64, R0, 0x4, R150 ;  /* 0x0000000400407825 */ /* 0x000fc600078e0296 */
[----:B------:R4:W-:Y:S01]  /*f1c0*/  LDGSTS.E [R5+0x1d400], desc[UR28][R40.64], P0 ;  /* 0x1d40000028057fae */ /* 0x0009e200081a101c */
[----:B-1----:R-:W-:-:S03]  /*f1d0*/  IMAD.WIDE R50, R0, 0x4, R240 ;  /* 0x0000000400327825 */ /* 0x002fc600078e02f0 */
[----:B------:R1:W-:Y:S04]  /*f1e0*/  LDGSTS.E [R5+0x1dc00], desc[UR28][R36.64], P0 ;  /* 0x1dc0000024057fae */ /* 0x0003e800081a101c */
[----:B------:R-:W4:Y:S01]  /*f1f0*/  LDL.LU.64 R240, [R1+0x20] ;  /* 0x0000200001f07983 */ /* 0x000f220000300a00 */
[----:B-----5:R-:W-:-:S03]  /*f200*/  IMAD.WIDE R48, R0, 0x4, R158 ;  /* 0x0000000400307825 */ /* 0x020fc600078e029e */
[----:B------:R5:W-:Y:S01]  /*f210*/  LDGSTS.E [R5+0x1e400], desc[UR28][R34.64], P0 ;  /* 0x1e40000022057fae */ /* 0x000be200081a101c */
[----:B---3--:R-:W-:-:S03]  /*f220*/  IMAD.WIDE R44, R0, 0x4, R182 ;  /* 0x00000004002c7825 */ /* 0x008fc600078e02b6 */
[----:B------:R3:W-:Y:S01]  /*f230*/  LDGSTS.E [R5+0x1ec00], desc[UR28][R30.64], P0 ;  /* 0x1ec000001e057fae */ /* 0x0007e200081a101c */
[----:B--2---:R-:W-:-:S03]  /*f240*/  IMAD.WIDE R42, R0, 0x4, R198 ;  /* 0x00000004002a7825 */ /* 0x004fc600078e02c6 */
[----:B------:R2:W-:Y:S01]  /*f250*/  LDGSTS.E [R5+0x1f400], desc[UR28][R12.64], P0 ;  /* 0x1f4000000c057fae */ /* 0x0005e200081a101c */
[----:B------:R-:W-:-:S03]  /*f260*/  IMAD.WIDE R130, R0, 0x4, R174 ;  /* 0x0000000400827825 */ /* 0x000fc600078e02ae */
[----:B------:R2:W-:Y:S01]  /*f270*/  LDGSTS.E [R5+0x1fc00], desc[UR28][R10.64], P0 ;  /* 0x1fc000000a057fae */ /* 0x0005e200081a101c */
[----:B----4-:R-:W-:-:S03]  /*f280*/  IMAD.WIDE R40, R0, 0x4, R166 ;  /* 0x0000000400287825 */ /* 0x010fc600078e02a6 */
[----:B------:R4:W-:Y:S01]  /*f290*/  STL.64 [R1+0x380], R48 ;  /* 0x0003803001007387 */ /* 0x0009e20000100a00 */
[----:B------:R-:W-:-:S03]  /*f2a0*/  IMAD.WIDE R142, R0, 0x4, R156 ;  /* 0x00000004008e7825 */ /* 0x000fc600078e029c */
[----:B------:R-:W-:Y:S01]  /*f2b0*/  STL.64 [R1+0x3c8], R6 ;  /* 0x0003c80601007387 */ /* 0x000fe20000100a00 */
[----:B-1----:R-:W-:-:S03]  /*f2c0*/  IMAD.WIDE R36, R0, 0x4, R154 ;  /* 0x0000000400247825 */ /* 0x002fc600078e029a */
[----:B------:R-:W-:Y:S01]  /*f2d0*/  LDGSTS.E [R246+0x18500], desc[UR28][R50.64], P0 ;  /* 0x1850000032f67fae */ /* 0x000fe200081a101c */
[----:B-----5:R-:W-:-:S03]  /*f2e0*/  IMAD.WIDE R34, R0, 0x4, R164 ;  /* 0x0000000400227825 */ /* 0x020fc600078e02a4 */
[----:B------:R-:W-:Y:S01]  /*f2f0*/  STL.64 [R1+0x988], R44 ;  /* 0x0009882c01007387 */ /* 0x000fe20000100a00 */
[----:B---3--:R-:W-:-:S03]  /*f300*/  IMAD.WIDE R30, R0, 0x4, R190 ;  /* 0x00000004001e7825 */ /* 0x008fc600078e02be */
[----:B------:R-:W-:Y:S01]  /*f310*/  LDGSTS.E [R246+0x18d00], desc[UR28][R56.64], P0 ;  /* 0x18d0000038f67fae */ /* 0x000fe200081a101c */
[----:B--2---:R-:W-:-:S03]  /*f320*/  IMAD.WIDE R12, R0, 0x4, R172 ;  /* 0x00000004000c7825 */ /* 0x004fc600078e02ac */
[----:B------:R1:W-:Y:S01]  /*f330*/  STL.64 [R1+0x9c8], R42 ;  /* 0x0009c82a01007387 */ /* 0x0003e20000100a00 */
[----:B------:R-:W-:-:S03]  /*f340*/  IMAD.WIDE R10, R0, 0x4, R170 ;  /* 0x00000004000a7825 */ /* 0x000fc600078e02aa */
[----:B------:R-:W-:Y:S01]  /*f350*/  LDGSTS.E [R246+0x19500], desc[UR28][R64.64], P0 ;  /* 0x1950000040f67fae */ /* 0x000fe200081a101c */
[----:B------:R-:W-:-:S03]  /*f360*/  IMAD.WIDE R4, R0, 0x4, R212 ;  /* 0x0000000400047825 */ /* 0x000fc600078e02d4 */
        /* <DEDUP_REMOVED lines=12> */
[----:B------:R1:W-:Y:S01]  /*f430*/  STL.64 [R1+0xb88], R4 ;  /* 0x000b880401007387 */ /* 0x0003e20000100a00 */
[----:B----4-:R-:W-:-:S03]  /*f440*/  IMAD.WIDE R48, R0, 0x4, R192 ;  /* 0x0000000400307825 */ /* 0x010fc600078e02c0 */
[----:B------:R2:W-:Y:S01]  /*f450*/  LDGSTS.E [R246+0x1cd00], desc[UR28][R40.64], P0 ;  /* 0x1cd0000028f67fae */ /* 0x0005e200081a101c */
[----:B------:R-:W-:-:S03]  /*f460*/  IMAD.WIDE R54, R0, 0x4, R208 ;  /* 0x0000000400367825 */ /* 0x000fc600078e02d0 */
        /* <DEDUP_REMOVED lines=8> */
[----:B------:R1:W-:Y:S02]  /*f4f0*/  LDGSTS.E [R246+0x1f500], desc[UR28][R10.64], P0 ;  /* 0x1f5000000af67fae */ /* 0x0003e400081a101c */
[C---:B-1----:R-:W-:Y:S02]  /*f500*/  IMAD.WIDE R42, R0.reuse, 0x4, R240 ;  /* 0x00000004002a7825 */ /* 0x042fe400078e02f0 */
[----:B------:R1:W-:Y:S04]  /*f510*/  LDGSTS.E [R246+0x1fd00], desc[UR28][R4.64], P0 ;  /* 0x1fd0000004f67fae */ /* 0x0003e800081a101c */
[----:B------:R-:W4:Y:S01]  /*f520*/  LDL.LU.64 R240, [R1+0x18] ;  /* 0x0000180001f07983 */ /* 0x000f220000300a00 */
[----:B------:R-:W-:-:S03]  /*f530*/  IMAD.WIDE R44, R0, 0x4, R186 ;  /* 0x00000004002c7825 */ /* 0x000fc600078e02ba */
[----:B------:R-:W-:Y:S01]  /*f540*/  LDGSTS.E [R244+0x18600], desc[UR28][R42.64], P0 ;  /* 0x186000002af47fae */ /* 0x000fe200081a101c */
[----:B--2---:R-:W-:-:S03]  /*f550*/  IMAD.WIDE R40, R0, 0x4, R188 ;  /* 0x0000000400287825 */ /* 0x004fc600078e02bc */
[----:B------:R-:W-:Y:S01]  /*f560*/  LDGSTS.E [R244+0x18e00], desc[UR28][R48.64], P0 ;  /* 0x18e0000030f47fae */ /* 0x000fe200081a101c */
[----:B---3--:R-:W-:-:S03]  /*f570*/  IMAD.WIDE R36, R0, 0x4, R180 ;  /* 0x0000000400247825 */ /* 0x008fc600078e02b4 */
[----:B------:R-:W-:Y:S01]  /*f580*/  LDGSTS.E [R244+0x19600], desc[UR28][R54.64], P0 ;  /* 0x1960000036f47fae */ /* 0x000fe200081a101c */
[----:B-----5:R-:W-:-:S03]  /*f590*/  IMAD.WIDE R34, R0, 0x4, R216 ;  /* 0x0000000400227825 */ /* 0x020fc600078e02d8 */
[----:B------:R-:W-:Y:S01]  /*f5a0*/  LDGSTS.E [R244+0x19e00], desc[UR28][R62.64], P0 ;  /* 0x19e000003ef47fae */ /* 0x000fe200081a101c */
[----:B----4-:R-:W-:-:S03]  /*f5b0*/  IMAD.WIDE R30, R0, 0x4, R194 ;  /* 0x00000004001e7825 */ /* 0x010fc600078e02c2 */
[----:B------:R-:W-:Y:S01]  /*f5c0*/  LDGSTS.E [R244+0x1a600], desc[UR28][R128.64], P0 ;  /* 0x1a60000080f47fae */ /* 0x000fe200081a101c */
[----:B------:R-:W-:-:S03]  /*f5d0*/  IMAD.WIDE R12, R0, 0x4, R210 ;  /* 0x00000004000c7825 */ /* 0x000fc600078e02d2 */
[----:B------:R-:W-:Y:S01]  /*f5e0*/  STL.64 [R1+0x378], R52 ;  /* 0x0003783401007387 */ /* 0x000fe20000100a00 */
[----:B------:R-:W-:-:S03]  /*f5f0*/  IMAD.WIDE R10, R0, 0x4, R200 ;  /* 0x00000004000a7825 */ /* 0x000fc600078e02c8 */
[----:B------:R-:W-:Y:S01]  /*f600*/  LDGSTS.E [R244+0x1ae00], desc[UR28][R140.64], P0 ;  /* 0x1ae000008cf47fae */ /* 0x000fe200081a101c */
[----:B------:R-:W-:-:S03]  /*f610*/  IMAD.WIDE R6, R0, 0x4, R118 ;  /* 0x0000000400067825 */ /* 0x000fc600078e0276 */
[----:B------:R-:W-:Y:S01]  /*f620*/  STL.64 [R1+0x3b8], R44 ;  /* 0x0003b82c01007387 */ /* 0x000fe20000100a00 */
[----:B-1----:R-:W-:-:S03]  /*f630*/  IMAD.WIDE R4, R0, 0x4, R202 ;  /* 0x0000000400047825 */ /* 0x002fc600078e02ca */
[----:B------:R-:W-:Y:S01]  /*f640*/  LDGSTS.E [R244+0x1b600], desc[UR28][R52.64], P0 ;  /* 0x1b60000034f47fae */ /* 0x000fe200081a101c */
[----:B------:R-:W-:-:S03]  /*f650*/  IMAD.WIDE R14, R0, 0x4, R14 ;  /* 0x00000004000e7825 */ /* 0x000fc600078e020e */
[----:B------:R-:W-:Y:S04]  /*f660*/  STL.64 [R1+0x9d0], R40 ;  /* 0x0009d02801007387 */ /* 0x000fe80000100a00 */
[----:B------:R-:W-:Y:S01]  /*f670*/  LDGSTS.E [R244+0x1be00], desc[UR28][R44.64], P0 ;  /* 0x1be000002cf47fae */ /* 0x000fe200081a101c */
[----:B------:R-:W-:-:S03]  /*f680*/  IMAD.WIDE R24, R0, 0x4, R24 ;  /* 0x0000000400187825 */ /* 0x000fc600078e0218 */
[----:B------:R-:W-:Y:S04]  /*f690*/  STL.64 [R1+0xa10], R36 ;  /* 0x000a102401007387 */ /* 0x000fe80000100a00 */
[----:B------:R-:W-:Y:S04]  /*f6a0*/  LDGSTS.E [R244+0x1c600], desc[UR28][R40.64], P0 ;  /* 0x1c60000028f47fae */ /* 0x000fe800081a101c */
[----:B------:R-:W-:Y:S04]  /*f6b0*/  STL.64 [R1+0xa50], R34 ;  /* 0x000a502201007387 */ /* 0x000fe80000100a00 */
[----:B------:R-:W-:Y:S01]  /*f6c0*/  LDGSTS.E [R244+0x1ce00], desc[UR28][R36.64], P0 ;  /* 0x1ce0000024f47fae */ /* 0x000fe200081a101c */
[----:B------:R-:W-:-:S03]  /*f6d0*/  IMAD.WIDE R16, R0, 0x4, R16 ;  /* 0x0000000400107825 */ /* 0x000fc600078e0210 */
[----:B------:R1:W-:Y:S04]  /*f6e0*/  STL.64 [R1+0xa90], R30 ;  /* 0x000a901e01007387 */ /* 0x0003e80000100a00 */
[----:B------:R-:W-:Y:S04]  /*f6f0*/  LDGSTS.E [R244+0x1d600], desc[UR28][R34.64], P0 ;  /* 0x1d60000022f47fae */ /* 0x000fe800081a101c */
[----:B------:R2:W-:Y:S04]  /*f700*/  STL.64 [R1+0xad0], R12 ;  /* 0x000ad00c01007387 */ /* 0x0005e80000100a00 */
[----:B------:R1:W-:Y:S04]  /*f710*/  LDGSTS.E [R244+0x1de00], desc[UR28][R30.64], P0 ;  /* 0x1de000001ef47fae */ /* 0x0003e800081a101c */
[----:B------:R3:W-:Y:S04]  /*f720*/  STL.64 [R1+0xb10], R10 ;  /* 0x000b100a01007387 */ /* 0x0007e80000100a00 */
[----:B------:R4:W-:Y:S01]  /*f730*/  STL.64 [R1+0xb50], R6 ;  /* 0x000b500601007387 */ /* 0x0009e20000100a00 */
[----:B-1----:R-:W-:-:S03]  /*f740*/  IMAD.WIDE R30, R0, 0x4, R32 ;  /* 0x00000004001e7825 */ /* 0x002fc600078e0220 */
[----:B------:R2:W-:Y:S04]  /*f750*/  LDGSTS.E [R244+0x1e600], desc[UR28][R12.64], P0 ;  /* 0x1e6000000cf47fae */ /* 0x0005e800081a101c */
[----:B------:R1:W-:Y:S04]  /*f760*/  STL.64 [R1+0xb90], R4 ;  /* 0x000b900401007387 */ /* 0x0003e80000100a00 */
[----:B------:R3:W-:Y:S01]  /*f770*/  LDGSTS.E [R244+0x1ee00], desc[UR28][R10.64], P0 ;  /* 0x1ee000000af47fae */ /* 0x0007e200081a101c */
[----:B--2---:R-:W-:-:S03]  /*f780*/  IMAD.WIDE R12, R0, 0x4, R20 ;  /* 0x00000004000c7825 */ /* 0x004fc600078e0214 */
[----:B------:R4:W-:Y:S04]  /*f790*/  LDGSTS.E [R244+0x1f600], desc[UR28][R6.64], P0 ;  /* 0x1f60000006f47fae */ /* 0x0009e800081a101c */
[----:B------:R-:W-:Y:S01]  /*f7a0*/  STL.64 [R1+0x3b0], R14 ;  /* 0x0003b00e01007387 */ /* 0x000fe20000100a00 */
[----:B---3--:R-:W-:-:S03]  /*f7b0*/  IMAD.WIDE R10, R0, 0x4, R18 ;  /* 0x00000004000a7825 */ /* 0x008fc600078e0212 */
[----:B------:R1:W-:Y:S04]  /*f7c0*/  LDGSTS.E [R244+0x1fe00], desc[UR28][R4.64], P0 ;  /* 0x1fe0000004f47fae */ /* 0x0003e800081a101c */
[----:B------:R-:W-:Y:S01]  /*f7d0*/  STL.64 [R1+0xa18], R24 ;  /* 0x000a181801007387 */ /* 0x000fe20000100a00 */
[----:B----4-:R-:W-:-:S03]  /*f7e0*/  IMAD.WIDE R6, R0, 0x4, R28 ;  /* 0x0000000400067825 */ /* 0x010fc600078e021c */
[----:B------:R-:W-:Y:S01]  /*f7f0*/  STL.64 [R1+0xa58], R30 ;  /* 0x000a581e01007387 */ /* 0x000fe20000100a00 */
[----:B-1----:R-:W-:-:S03]  /*f800*/  IMAD.WIDE R4, R0, 0x4, R8 ;  /* 0x0000000400047825 */ /* 0x002fc600078e0208 */
[----:B------:R-:W-:Y:S04]  /*f810*/  STL.64 [R1+0xa98], R16 ;  /* 0x000a981001007387 */ /* 0x000fe80000100a00 */
[----:B------:R-:W-:Y:S04]  /*f820*/  STL.64 [R1+0xad8], R12 ;  /* 0x000ad80c01007387 */ /* 0x000fe80000100a00 */
[----:B------:R1:W-:Y:S04]  /*f830*/  STL.64 [R1+0xb18], R10 ;  /* 0x000b180a01007387 */ /* 0x0003e80000100a00 */
[----:B------:R-:W-:Y:S04]  /*f840*/  STL.64 [R1+0xb58], R6 ;  /* 0x000b580601007387 */ /* 0x000fe80000100a00 */
[----:B------:R2:W-:Y:S04]  /*f850*/  STL.64 [R1+0xbe0], R4 ;  /* 0x000be00401007387 */ /* 0x0005e80000100a00 */
[----:B------:R3:W-:Y:S04]  /*f860*/  STL [R1+0x1b8], RZ ;  /* 0x0001b8ff01007387 */ /* 0x0007e80000100800 */
        /* <DEDUP_REMOVED lines=48> */
[----:B------:R3:W-:Y:S01]  /*fb70*/  STL [R1+0x8c], RZ ;  /* 0x00008cff01007387 */ /* 0x0007e20000100800 */
[----:B------:R-:W-:-:S03]  /*fb80*/  IMAD.WIDE R36, R0, 0x4, R240 ;  /* 0x0000000400247825 */ /* 0x000fc600078e02f0 */
        /* <DEDUP_REMOVED lines=14> */
[----:B------:R3:W-:Y:S04]  /*fc70*/  STL [R1+0x4c], RZ ;  /* 0x00004cff01007387 */ /* 0x0007e80000100800 */
[----:B------:R-:W-:Y:S04]  /*fc80*/  LDGSTS.E [R248+0x18700], desc[UR28][R36.64], P0 ;  /* 0x1870000024f87fae */ /* 0x000fe800081a101c */
        /* <DEDUP_REMOVED lines=16> */
[----:B------:R3:W-:Y:S04]  /*fd90*/  STL [R1], RZ ;  /* 0x000000ff01007387 */ /* 0x0007e80000100800 */
[----:B------:R-:W-:Y:S04]  /*fda0*/  LDGSTS.E [R248+0x1cf00], desc[UR28][R24.64], P0 ;  /* 0x1cf0000018f87fae */ /* 0x000fe800081a101c */
[----:B------:R3:W-:Y:S04]  /*fdb0*/  STL [R1+0x4], RZ ;  /* 0x000004ff01007387 */ /* 0x0007e80000100800 */
[----:B------:R-:W-:Y:S04]  /*fdc0*/  LDGSTS.E [R248+0x1d700], desc[UR28][R30.64], P0 ;  /* 0x1d7000001ef87fae */ /* 0x000fe800081a101c */
[----:B------:R3:W-:Y:S04]  /*fdd0*/  STL [R1+0x8], RZ ;  /* 0x000008ff01007387 */ /* 0x0007e80000100800 */
[----:B------:R-:W-:Y:S04]  /*fde0*/  LDGSTS.E [R248+0x1df00], desc[UR28][R16.64], P0 ;  /* 0x1df0000010f87fae */ /* 0x000fe800081a101c */
[----:B------:R3:W-:Y:S04]  /*fdf0*/  STL [R1+0xc], RZ ;  /* 0x00000cff01007387 */ /* 0x0007e80000100800 */
[----:B------:R-:W-:Y:S04]  /*fe00*/  LDGSTS.E [R248+0x1e700], desc[UR28][R12.64], P0 ;  /* 0x1e7000000cf87fae */ /* 0x000fe800081a101c */
[----:B------:R1:W-:Y:S04]  /*fe10*/  LDGSTS.E [R248+0x1ef00], desc[UR28][R10.64], P0 ;  /* 0x1ef000000af87fae */ /* 0x0003e800081a101c */
[----:B------:R-:W-:Y:S04]  /*fe20*/  LDGSTS.E [R248+0x1f700], desc[UR28][R6.64], P0 ;  /* 0x1f70000006f87fae */ /* 0x000fe800081a101c */
[----:B------:R2:W-:Y:S01]  /*fe30*/  LDGSTS.E [R248+0x1ff00], desc[UR28][R4.64], P0 ;  /* 0x1ff0000004f87fae */ /* 0x0005e200081a101c */
[----:B------:R-:W-:-:S03]  /*fe40*/  ISETP.GE.AND P0, PT, R249, 0x40, PT ;  /* 0x00000040f900780c */ /* 0x000fc60003f06270 */
[----:B------:R-:W0:Y:S01]  /*fe50*/  LDGDEPBAR ;  /* 0x00000000000079af */ /* 0x000e220000000000 */
[----:B------:R-:W-:Y:S02]  /*fe60*/  CS2R R96, SRZ ;  /* 0x0000000000607805 */ /* 0x000fe4000001ff00 */
[----:B------:R-:W-:Y:S02]  /*fe70*/  CS2R R98, SRZ ;  /* 0x0000000000627805 */ /* 0x000fe4000001ff00 */
[----:B------:R-:W-:Y:S02]  /*fe80*/  CS2R R100, SRZ ;  /* 0x0000000000647805 */ /* 0x000fe4000001ff00 */
[----:B------:R-:W-:Y:S02]  /*fe90*/  CS2R R102, SRZ ;  /* 0x0000000000667805 */ /* 0x000fe4000001ff00 */
[----:B------:R-:W-:Y:S02]  /*fea0*/  CS2R R104, SRZ ;  /* 0x0000000000687805 */ /* 0x000fe4000001ff00 */
[----:B------:R-:W-:-:S02]  /*feb0*/  CS2R R106, SRZ ;  /* 0x00000000006a7805 */ /* 0x000fc4000001ff00 */
        /* <DEDUP_REMOVED lines=37> */
[----:B-1----:R-:W-:Y:S02]  /*10110*/  CS2R R10, SRZ ;  /* 0x00000000000a7805 */ /* 0x002fe4000001ff00 */
[----:B------:R-:W-:Y:S02]  /*10120*/  CS2R R12, SRZ ;  /* 0x00000000000c7805 */ /* 0x000fe4000001ff00 */
[----:B------:R-:W-:Y:S02]  /*10130*/  CS2R R14, SRZ ;  /* 0x00000000000e7805 */ /* 0x000fe4000001ff00 */
[----:B------:R-:W-:Y:S02]  /*10140*/  CS2R R16, SRZ ;  /* 0x0000000000107805 */ /* 0x000fe4000001ff00 */
[----:B------:R-:W-:-:S02]  /*10150*/  CS2R R18, SRZ ;  /* 0x0000000000127805 */ /* 0x000fc4000001ff00 */
[----:B--2---:R-:W-:Y:S02]  /*10160*/  CS2R R4, SRZ ;  /* 0x0000000000047805 */ /* 0x004fe4000001ff00 */
        /* <DEDUP_REMOVED lines=42> */
[----:B------:R-:W-:Y:S01]  /*10410*/  CS2R R230, SRZ ;  /* 0x0000000000e67805 */ /* 0x000fe2000001ff00 */
[----:B---3--:R-:W-:Y:S06]  /*10420*/  @!P0 BRA `(.L_x_0) ;  /* 0x000001b800308947 */ /* 0x008fec0003800000 */
[----:B------:R-:W2:Y:S04]  /*10430*/  LDL.LU.64 R122, [R1+0x378] ;  /* 0x00037800017a7983 */ /* 0x000ea80000300a00 */
[----:B------:R-:W3:Y:S04]  /*10440*/  LDL.LU.64 R232, [R1+0xa58] ;  /* 0x000a580001e87983 */ /* 0x000ee80000300a00 */
[----:B------:R-:W4:Y:S04]  /*10450*/  LDL.LU.64 R120, [R1+0x3c8] ;  /* 0x0003c80001787983 */ /* 0x000f280000300a00 */
[----:B------:R-:W5:Y:S04]  /*10460*/  LDL.LU.64 R234, [R1+0xa50] ;  /* 0x000a500001ea7983 */ /* 0x000f680000300a00 */
[----:B------:R-:W2:Y:S04]  /*10470*/  LDL.LU.64 R228, [R1+0xa10] ;  /* 0x000a100001e47983 */ /* 0x000ea80000300a00 */
        /* <DEDUP_REMOVED lines=9> */
[----:B------:R-:W3:Y:S04]  /*10510*/  LDL.LU.64 R92, [R1+0x470] ;  /* 0x00047000015c7983 */ /* 0x000ee80000300a00 */
[----:B------:R-:W3:Y:S04]  /*10520*/  LDL.LU.64 R80, [R1+0x130] ;  /* 0x0001300001507983 */ /* 0x000ee80000300a00 */
[----:B------:R-:W3:Y:S04]  /*10530*/  LDL.LU.64 R88, [R1+0x150] ;  /* 0x0001500001587983 */ /* 0x000ee80000300a00 */
[----:B------:R-:W3:Y:S04]  /*10540*/  LDL.LU.64 R82, [R1+0xc0] ;  /* 0x0000c00001527983 */ /* 0x000ee80000300a00 */
[----:B------:R-:W4:Y:S04]  /*10550*/  LDL.LU.64 R84, [R1+0xe0] ;  /* 0x0000e00001547983 */ /* 0x000f280000300a00 */
[----:B------:R-:W4:Y:S01]  /*10560*/  LDL.LU.64 R86, [R1+0x60] ;  /* 0x0000600001567983 */ /* 0x000f220000300a00 */
[----:B--2---:R-:W-:-:S03]  /*10570*/  IMAD.MOV.U32 R3, RZ, RZ, R91 ;  /* 0x000000ffff037224 */ /* 0x004fc600078e005b */
[----:B------:R1:W-:Y:S04]  /*10580*/  STL [R1+0xba4], R90 ;  /* 0x000ba45a01007387 */ /* 0x0003e80000100800 */
[----:B------:R2:W-:Y:S04]  /*10590*/  STL [R1+0xba0], R3 ;  /* 0x000ba00301007387 */ /* 0x0005e80000100800 */
[----:B-1----:R-:W5:Y:S04]  /*105a0*/  LDL.LU.64 R90, [R1+0x298] ;  /* 0x00029800015a7983 */ /* 0x002f680000300a00 */
[----:B---3--:R1:W-:Y:S01]  /*105b0*/  STL [R1+0xbac], R92 ;  /* 0x000bac5c01007387 */ /* 0x0083e20000100800 */
[----:B--2---:R-:W-:-:S03]  /*105c0*/  IMAD.MOV.U32 R3, RZ, RZ, R93 ;  /* 0x000000ffff037224 */ /* 0x004fc600078e005d */
[----:B------:R-:W2:Y:S04]  /*105d0*/  LDL.LU.64 R78, [R1+0x58] ;  /* 0x00005800014e7983 */ /* 0x000ea80000300a00 */
[----:B------:R3:W-:Y:S04]  /*105e0*/  STL [R1+0xba8], R3 ;  /* 0x000ba80301007387 */ /* 0x0007e80000100800 */
[----:B------:R-:W-:Y:S04]  /*105f0*/  STL [R1+0xbb4], R80 ;  /* 0x000bb45001007387 */ /* 0x000fe80000100800 */
[----:B-1----:R-:W5:Y:S01]  /*10600*/  LDL.LU.64 R92, [R1+0x290] ;  /* 0x00029000015c7983 */ /* 0x002f620000300a00 */
[----:B---3--:R-:W-:-:S05]  /*10610*/  MOV R3, R81 ;  /* 0x0000005100037202 */ /* 0x008fca0000000f00 */
[----:B------:R1:W-:Y:S04]  /*10620*/  STL [R1+0xbb0], R3 ;  /* 0x000bb00301007387 */ /* 0x0003e80000100800 */
[----:B------:R3:W-:Y:S01]  /*10630*/  STL [R1+0xbbc], R88 ;  /* 0x000bbc5801007387 */ /* 0x0007e20000100800 */
[----:B-1----:R-:W-:-:S03]  /*10640*/  IMAD.MOV.U32 R3, RZ, RZ, R89 ;  /* 0x000000ffff037224 */ /* 0x002fc600078e0059 */
[----:B---3--:R-:W3:Y:S04]  /*10650*/  LDL.LU.64 R88, [R1+0x158] ;  /* 0x0001580001587983 */ /* 0x008ee80000300a00 */
[----:B------:R1:W-:Y:S04]  /*10660*/  STL [R1+0xbb8], R3 ;  /* 0x000bb80301007387 */ /* 0x0003e80000100800 */
[----:B------:R4:W-:Y:S01]  /*10670*/  STL [R1+0xbc4], R82 ;  /* 0x000bc45201007387 */ /* 0x0009e20000100800 */
[----:B-1----:R-:W-:-:S05]  /*10680*/  IMAD.MOV.U32 R3, RZ, RZ, R83 ;  /* 0x000000ffff037224 */ /* 0x002fca00078e0053 */
[----:B------:R1:W-:Y:S04]  /*10690*/  STL [R1+0xbc0], R3 ;  /* 0x000bc00301007387 */ /* 0x0003e80000100800 */
[----:B----4-:R4:W-:Y:S04]  /*106a0*/  STL [R1+0xbcc], R84 ;  /* 0x000bcc5401007387 */ /* 0x0109e80000100800 */
[----:B------:R-:W3:Y:S01]  /*106b0*/  LDL.LU.64 R82, [R1+0x170] ;  /* 0x0001700001527983 */ /* 0x000ee20000300a00 */
[----:B-1----:R-:W-:-:S05]  /*106c0*/  MOV R3, R85 ;  /* 0x0000005500037202 */ /* 0x002fca0000000f00 */
[----:B------:R1:W-:Y:S04]  /*106d0*/  STL [R1+0xbc8], R3 ;  /* 0x000bc80301007387 */ /* 0x0003e80000100800 */
[----:B----4-:R-:W4:Y:S04]  /*106e0*/  LDL.LU.64 R84, [R1+0x100] ;  /* 0x0001000001547983 */ /* 0x010f280000300a00 */
[----:B------:R1:W-:Y:S02]  /*106f0*/  STL [R1+0xbd0], R86 ;  /* 0x000bd05601007387 */ /* 0x0003e40000100800 */
[----:B-1----:R-:W-:-:S05]  /*10700*/  IMAD.MOV.U32 R3, RZ, RZ, R87 ;  /* 0x000000ffff037224 */ /* 0x002fca00078e0057 */
[----:B------:R2:W-:Y:S04]  /*10710*/  STL [R1+0xb98], R3 ;  /* 0x000b980301007387 */ /* 0x0005e80000100800 */
[----:B------:R-:W4:Y:S04]  /*10720*/  LDL.LU.64 R86, [R1+0x110] ;  /* 0x0001100001567983 */ /* 0x000f280000300a00 */
[----:B------:R-:W4:Y:S01]  /*10730*/  LDL.LU.64 R80, [R1+0x68] ;  /* 0x0000680001507983 */ /* 0x000f220000300a00 */
[----:B--2---:R-:W-:-:S03]  /*10740*/  IMAD.MOV.U32 R3, RZ, RZ, R79 ;  /* 0x000000ffff037224 */ /* 0x004fc600078e004f */
[----:B------:R-:W-:Y:S04]  /*10750*/  STL [R1+0xb9c], R78 ;  /* 0x000b9c4e01007387 */ /* 0x000fe80000100800 */
[----:B------:R1:W-:Y:S04]  /*10760*/  STL [R1+0x3d4], R3 ;  /* 0x0003d40301007387 */ /* 0x0003e80000100800 */
[----:B-----5:R2:W-:Y:S04]  /*10770*/  STL [R1+0x3dc], R90 ;  /* 0x0003dc5a01007387 */ /* 0x0205e80000100800 */
[----:B------:R-:W-:Y:S01]  /*10780*/  STL [R1+0x3e4], R92 ;  /* 0x0003e45c01007387 */ /* 0x000fe20000100800 */
[----:B-1----:R-:W-:-:S05]  /*10790*/  MOV R3, R91 ;  /* 0x0000005b00037202 */ /* 0x002fca0000000f00 */
[----:B------:R1:W-:Y:S04]  /*107a0*/  STL [R1+0x3d8], R3 ;  /* 0x0003d80301007387 */ /* 0x0003e80000100800 */
[----:B--2---:R-:W2:Y:S01]  /*107b0*/  LDL.LU.64 R90, [R1+0xc8] ;  /* 0x0000c800015a7983 */ /* 0x004ea20000300a00 */
[----:B-1----:R-:W-:-:S03]  /*107c0*/  IMAD.MOV.U32 R3, RZ, RZ, R93 ;  /* 0x000000ffff037224 */ /* 0x002fc600078e005d */
[----:B---3--:R-:W-:Y:S04]  /*107d0*/  STL [R1+0x3ec], R88 ;  /* 0x0003ec5801007387 */ /* 0x008fe80000100800 */
[----:B------:R1:W-:Y:S04]  /*107e0*/  STL [R1+0x3e0], R3 ;  /* 0x0003e00301007387 */ /* 0x0003e80000100800 */
[----:B------:R-:W3:Y:S01]  /*107f0*/  LDL.LU.64 R92, [R1+0x278] ;  /* 0x00027800015c7983 */ /* 0x000ee20000300a00 */
[----:B-1----:R-:W-:-:S03]  /*10800*/  IMAD.MOV.U32 R3, RZ, RZ, R89 ;  /* 0x000000ffff037224 */ /* 0x002fc600078e0059 */
[----:B------:R-:W5:Y:S04]  /*10810*/  LDL.LU.64 R88, [R1+0x450] ;  /* 0x0004500001587983 */ /* 0x000f680000300a00 */
[----:B------:R1:W-:Y:S04]  /*10820*/  STL [R1+0x3e8], R3 ;  /* 0x0003e80301007387 */ /* 0x0003e80000100800 */
[----:B------:R1:W-:Y:S02]  /*10830*/  STL [R1+0x3f4], R82 ;  /* 0x0003f45201007387 */ /* 0x0003e40000100800 */
[----:B-1----:R-:W-:-:S05]  /*10840*/  MOV R3, R83 ;  /* 0x0000005300037202 */ /* 0x002fca0000000f00 */
[----:B------:R1:W-:Y:S04]  /*10850*/  STL [R1+0x3f0], R3 ;  /* 0x0003f00301007387 */ /* 0x0003e80000100800 */
[----:B------:R-:W5:Y:S04]  /*10860*/  LDL.LU.64 R82, [R1+0x190] ;  /* 0x0001900001527983 */ /* 0x000f680000300a00 */
[----:B----4-:R4:W-:Y:S01]  /*10870*/  STL [R1+0x3fc], R84 ;  /* 0x0003fc5401007387 */ /* 0x0109e20000100800 */
[----:B-1----:R-:W-:-:S05]  /*10880*/  IMAD.MOV.U32 R3, RZ, RZ, R85 ;  /* 0x000000ffff037224 */ /* 0x002fca00078e0055 */
[----:B------:R1:W-:Y:S04]  /*10890*/  STL [R1+0x3f8], R3 ;  /* 0x0003f80301007387 */ /* 0x0003e80000100800 */
[----:B----4-:R-:W4:Y:S04]  /*108a0*/  LDL.LU.64 R84, [R1+0x120] ;  /* 0x0001200001547983 */ /* 0x010f280000300a00 */
[----:B------:R1:W-:Y:S02]  /*108b0*/  STL [R1+0x404], R86 ;  /* 0x0004045601007387 */ /* 0x0003e40000100800 */
[----:B-1----:R-:W-:-:S02]  /*108c0*/  IMAD.MOV.U32 R3, RZ, RZ, R87 ;  /* 0x000000ffff037224 */ /* 0x002fc400078e0057 */
[----:B------:R-:W4:Y:S04]  /*108d0*/  LDL.LU.64 R78, [R1+0x230] ;  /* 0x00023000014e7983 */ /* 0x000f280000300a00 */
[----:B------:R1:W-:Y:S04]  /*108e0*/  STL [R1+0x400], R3 ;  /* 0x0004000301007387 */ /* 0x0003e80000100800 */
[----:B------:R-:W-:Y:S04]  /*108f0*/  STL [R1+0x40c], R80 ;  /* 0x00040c5001007387 */ /* 0x000fe80000100800 */
[----:B------:R-:W4:Y:S01]  /*10900*/  LDL.LU.64 R86, [R1+0x138] ;  /* 0x0001380001567983 */ /* 0x000f220000300a00 */
[----:B-1----:R-:W-:-:S05]  /*10910*/  MOV R3, R81 ;  /* 0x0000005100037202 */ /* 0x002fca0000000f00 */
[----:B------:R1:W-:Y:S04]  /*10920*/  STL [R1+0x408], R3 ;  /* 0x0004080301007387 */ /* 0x0003e80000100800 */
[----:B--2---:R2:W-:Y:S01]  /*10930*/  STL [R1+0x414], R90 ;  /* 0x0004145a01007387 */ /* 0x0045e20000100800 */
[----:B-1----:R-:W-:-:S03]  /*10940*/  IMAD.MOV.U32 R3, RZ, RZ, R91 ;  /* 0x000000ffff037224 */ /* 0x002fc600078e005b */
[----:B--2---:R-:W2:Y:S04]  /*10950*/  LDL.LU.64 R90, [R1+0xe8] ;  /* 0x0000e800015a7983 */ /* 0x004ea80000300a00 */
[----:B------:R1:W-:Y:S04]  /*10960*/  STL [R1+0x410], R3 ;  /* 0x0004100301007387 */ /* 0x0003e80000100800 */
[----:B---3--:R3:W-:Y:S01]  /*10970*/  STL [R1+0x41c], R92 ;  /* 0x00041c5c01007387 */ /* 0x0087e20000100800 */
[----:B-1----:R-:W-:-:S05]  /*10980*/  IMAD.MOV.U32 R3, RZ, RZ, R93 ;  /* 0x000000ffff037224 */ /* 0x002fca00078e005d */
[----:B------:R1:W-:Y:S04]  /*10990*/  STL [R1+0x418], R3 ;  /* 0x0004180301007387 */ /* 0x0003e80000100800 */
[----:B-----5:R5:W-:Y:S04]  /*109a0*/  STL [R1+0x424], R88 ;  /* 0x0004245801007387 */ /* 0x020be80000100800 */
[----:B---3--:R-:W3:Y:S01]  /*109b0*/  LDL.LU.64 R92, [R1+0xf0] ;  /* 0x0000f000015c7983 */ /* 0x008ee20000300a00 */
[----:B-1----:R-:W-:-:S05]  /*109c0*/  MOV R3, R89 ;  /* 0x0000005900037202 */ /* 0x002fca0000000f00 */
[----:B------:R1:W-:Y:S04]  /*109d0*/  STL [R1+0x420], R3 ;  /* 0x0004200301007387 */ /* 0x0003e80000100800 */
[----:B-----5:R-:W5:Y:S04]  /*109e0*/  LDL.LU.64 R88, [R1+0x460] ;  /* 0x0004600001587983 */ /* 0x020f680000300a00 */
[----:B------:R1:W-:Y:S02]  /*109f0*/  STL [R1+0x42c], R82 ;  /* 0x00042c5201007387 */ /* 0x0003e40000100800 */
[----:B-1----:R-:W-:-:S05]  /*10a00*/  IMAD.MOV.U32 R3, RZ, RZ, R83 ;  /* 0x000000ffff037224 */ /* 0x002fca00078e0053 */
[----:B------:R4:W-:Y:S04]  /*10a10*/  STL [R1+0x428], R3 ;  /* 0x0004280301007387 */ /* 0x0009e80000100800 */
[----:B------:R-:W5:Y:S04]  /*10a20*/  LDL.LU.64 R82, [R1+0x468] ;  /* 0x0004680001527983 */ /* 0x000f680000300a00 */
[----:B------:R-:W5:Y:S01]  /*10a30*/  LDL.LU.64 R80, [R1+0x238] ;  /* 0x0002380001507983 */ /* 0x000f620000300a00 */
[----:B----4-:R-:W-:-:S03]  /*10a40*/  IMAD.MOV.U32 R3, RZ, RZ, R79 ;  /* 0x000000ffff037224 */ /* 0x010fc600078e004f */
[----:B------:R-:W-:Y:S04]  /*10a50*/  STL [R1+0x434], R78 ;  /* 0x0004344e01007387 */ /* 0x000fe80000100800 */
[----:B------:R1:W-:Y:S04]  /*10a60*/  STL [R1+0x430], R3 ;  /* 0x0004300301007387 */ /* 0x0003e80000100800 */
[----:B------:R4:W-:Y:S04]  /*10a70*/  STL [R1+0x43c], R84 ;  /* 0x00043c5401007387 */ /* 0x0009e80000100800 */
[----:B------:R-:W-:Y:S01]  /*10a80*/  STL [R1+0x444], R86 ;  /* 0x0004445601007387 */ /* 0x000fe20000100800 */
[----:B-1----:R-:W-:-:S05]  /*10a90*/  MOV R3, R85 ;  /* 0x0000005500037202 */ /* 0x002fca0000000f00 */
[----:B------:R1:W-:Y:S04]  /*10aa0*/  STL [R1+0x438], R3 ;  /* 0x0004380301007387 */ /* 0x0003e80000100800 */
[----:B----4-:R-:W4:Y:S01]  /*10ab0*/  LDL.LU.64 R84, [R1+0x240] ;  /* 0x0002400001547983 */ /* 0x010f220000300a00 */
[----:B-1----:R-:W-:-:S03]  /*10ac0*/  IMAD.MOV.U32 R3, RZ, RZ, R87 ;  /* 0x000000ffff037224 */ /* 0x002fc600078e0057 */
[----:B--2---:R-:W-:Y:S04]  /*10ad0*/  STL [R1+0x44c], R90 ;  /* 0x00044c5a01007387 */ /* 0x004fe80000100800 */
[----:B------:R1:W-:Y:S04]  /*10ae0*/  STL [R1+0x440], R3 ;  /* 0x0004400301007387 */ /* 0x0003e80000100800 */
[----:B------:R-:W2:Y:S01]  /*10af0*/  LDL.LU.64 R86, [R1+0x148] ;  /* 0x0001480001567983 */ /* 0x000ea20000300a00 */
[----:B-1----:R-:W-:-:S03]  /*10b00*/  IMAD.MOV.U32 R3, RZ, RZ, R91 ;  /* 0x000000ffff037224 */ /* 0x002fc600078e005b */
[----:B------:R-:W2:Y:S04]  /*10b10*/  LDL.LU.64 R90, [R1+0x168] ;  /* 0x00016800015a7983 */ /* 0x000ea80000300a00 */
[----:B------:R1:W-:Y:S04]  /*10b20*/  STL [R1+0x448], R3 ;  /* 0x0004480301007387 */ /* 0x0003e80000100800 */
[----:B---3--:R3:W-:Y:S01]  /*10b30*/  STL [R1+0x454], R92 ;  /* 0x0004545c01007387 */ /* 0x0087e20000100800 */
[----:B-1----:R-:W-:-:S05]  /*10b40*/  MOV R3, R93 ;  /* 0x0000005d00037202 */ /* 0x002fca0000000f00 */
[----:B------:R1:W-:Y:S04]  /*10b50*/  STL [R1+0x450], R3 ;  /* 0x0004500301007387 */ /* 0x0003e80000100800 */
[----:B---3--:R-:W3:Y:S04]  /*10b60*/  LDL.LU.64 R92, [R1+0xf8] ;  /* 0x0000f800015c7983 */ /* 0x008ee80000300a00 */
[----:B-----5:R5:W-:Y:S01]  /*10b70*/  STL [R1+0x45c], R88 ;  /* 0x00045c5801007387 */ /* 0x020be20000100800 */
[----:B-1----:R-:W-:-:S05]  /*10b80*/  IMAD.MOV.U32 R3, RZ, RZ, R89 ;  /* 0x000000ffff037224 */ /* 0x002fca00078e0059 */
[----:B------:R1:W-:Y:S04]  /*10b90*/  STL [R1+0x458], R3 ;  /* 0x0004580301007387 */ /* 0x0003e80000100800 */
[----:B-----5:R-:W5:Y:S04]  /*10ba0*/  LDL.LU.64 R88, [R1+0x4a0] ;  /* 0x0004a00001587983 */ /* 0x020f680000300a00 */
[----:B------:R1:W-:Y:S02]  /*10bb0*/  STL [R1+0x464], R82 ;  /* 0x0004645201007387 */ /* 0x0003e40000100800 */
[----:B-1----:R-:W-:-:S02]  /*10bc0*/  IMAD.MOV.U32 R3, RZ, RZ, R83 ;  /* 0x000000ffff037224 */ /* 0x002fc400078e0053 */
[----:B------:R-:W5:Y:S04]  /*10bd0*/  LDL.LU.64 R78, [R1+0x108] ;  /* 0x00010800014e7983 */ /* 0x000f680000300a00 */
[----:B------:R1:W-:Y:S04]  /*10be0*/  STL [R1+0x460], R3 ;  /* 0x0004600301007387 */ /* 0x0003e80000100800 */
[----:B------:R-:W-:Y:S04]  /*10bf0*/  STL [R1+0x46c], R80 ;  /* 0x00046c5001007387 */ /* 0x000fe80000100800 */
[----:B------:R-:W5:Y:S01]  /*10c00*/  LDL.LU.64 R82, [R1+0x4a8] ;  /* 0x0004a80001527983 */ /* 0x000f620000300a00 */
[----:B-1----:R-:W-:-:S05]  /*10c10*/  MOV R3, R81 ;  /* 0x0000005100037202 */ /* 0x002fca0000000f00 */
[----:B------:R1:W-:Y:S04]  /*10c20*/  STL [R1+0x468], R3 ;  /* 0x0004680301007387 */ /* 0x0003e80000100800 */
[----:B----4-:R4:W-:Y:S01]  /*10c30*/  STL [R1+0x474], R84 ;  /* 0x0004745401007387 */ /* 0x0109e20000100800 */
[----:B-1----:R-:W-:-:S03]  /*10c40*/  IMAD.MOV.U32 R3, RZ, RZ, R85 ;  /* 0x000000ffff037224 */ /* 0x002fc600078e0055 */
[----:B----4-:R-:W4:Y:S04]  /*10c50*/  LDL.LU.64 R84, [R1+0x258] ;  /* 0x0002580001547983 */ /* 0x010f280000300a00 */
[----:B------:R2:W-:Y:S02]  /*10c60*/  STL [R1+0x470], R3 ;  /* 0x0004700301007387 */ /* 0x0005e40000100800 */
[----:B--2---:R-:W-:Y:S02]  /*10c70*/  IMAD.MOV.U32 R3, RZ, RZ, R87 ;  /* 0x000000ffff037224 */ /* 0x004fe400078e0057 */
[----:B------:R1:W-:Y:S04]  /*10c80*/  STL [R1+0x47c], R86 ;  /* 0x00047c5601007387 */ /* 0x0003e80000100800 */
[----:B------:R2:W-:Y:S04]  /*10c90*/  STL [R1+0x478], R3 ;  /* 0x0004780301007387 */ /* 0x0005e80000100800 */
[----:B------:R2:W-:Y:S04]  /*10ca0*/  STL [R1+0x484], R90 ;  /* 0x0004845a01007387 */ /* 0x0005e80000100800 */
[----:B-1----:R-:W4:Y:S01]  /*10cb0*/  LDL.LU.64 R86, [R1+0x270] ;  /* 0x0002700001567983 */ /* 0x002f220000300a00 */
[----:B--2---:R-:W-:-:S05]  /*10cc0*/  MOV R3, R91 ;  /* 0x0000005b00037202 */ /* 0x004fca0000000f00 */
[----:B------:R3:W-:Y:S04]  /*10cd0*/  STL [R1+0x480], R3 ;  /* 0x0004800301007387 */ /* 0x0007e80000100800 */
[----:B------:R-:W2:Y:S01]  /*10ce0*/  LDL.LU.64 R90, [R1+0x180] ;  /* 0x00018000015a7983 */ /* 0x000ea20000300a00 */
[----:B---3--:R-:W-:-:S03]  /*10cf0*/  IMAD.MOV.U32 R3, RZ, RZ, R93 ;  /* 0x000000ffff037224 */ /* 0x008fc600078e005d */
[----:B------:R1:W-:Y:S04]  /*10d00*/  STL [R1+0x48c], R92 ;  /* 0x00048c5c01007387 */ /* 0x0003e80000100800 */
[----:B------:R5:W-:Y:S04]  /*10d10*/  STL [R1+0x488], R3 ;  /* 0x0004880301007387 */ /* 0x000be80000100800 */
[----:B-1----:R-:W3:Y:S04]  /*10d20*/  LDL.LU.64 R92, [R1+0x198] ;  /* 0x00019800015c7983 */ /* 0x002ee80000300a00 */
[----:B------:R-:W3:Y:S01]  /*10d30*/  LDL.LU.64 R80, [R1+0x118] ;  /* 0x0001180001507983 */ /* 0x000ee20000300a00 */
[----:B-----5:R-:W-:-:S03]  /*10d40*/  IMAD.MOV.U32 R3, RZ, RZ, R79 ;  /* 0x000000ffff037224 */ /* 0x020fc600078e004f */
[----:B------:R-:W-:Y:S04]  /*10d50*/  STL [R1+0x494], R78 ;  /* 0x0004944e01007387 */ /* 0x000fe80000100800 */
[----:B------:R1:W-:Y:S04]  /*10d60*/  STL [R1+0x490], R3 ;  /* 0x0004900301007387 */ /* 0x0003e80000100800 */
[----:B------:R5:W-:Y:S04]  /*10d70*/  STL [R1+0x49c], R88 ;  /* 0x00049c5801007387 */ /* 0x000be80000100800 */
[----:B------:R-:W-:Y:S01]  /*10d80*/  STL [R1+0x4a4], R82 ;  /* 0x0004a45201007387 */ /* 0x000fe20000100800 */
[----:B-1----:R-:W-:-:S05]  /*10d90*/  MOV R3, R89 ;  /* 0x0000005900037202 */ /* 0x002fca0000000f00 */
[----:B------:R1:W-:Y:S04]  /*10da0*/  STL [R1+0x498], R3 ;  /* 0x0004980301007387 */ /* 0x0003e80000100800 */
[----:B-----5:R-:W5:Y:S01]  /*10db0*/  LDL.LU.64 R88, [R1+0x128] ;  /* 0x0001280001587983 */ /* 0x020f620000300a00 */
[----:B-1----:R-:W-:-:S03]  /*10dc0*/  IMAD.MOV.U32 R3, RZ, RZ, R83 ;  /* 0x000000ffff037224 */ /* 0x002fc600078e0053 */
[----:B----4-:R-:W-:Y:S04]  /*10dd0*/  STL [R1+0x4ac], R84 ;  /* 0x0004ac5401007387 */ /* 0x010fe80000100800 */
[----:B------:R1:W-:Y:S04]  /*10de0*/  STL [R1+0x4a0], R3 ;  /* 0x0004a00301007387 */ /* 0x0003e80000100800 */
[----:B------:R-:W4:Y:S01]  /*10df0*/  LDL.LU.64 R82, [R1+0x4e0] ;  /* 0x0004e00001527983 */ /* 0x000f220000300a00 */
[----:B-1----:R-:W-:-:S03]  /*10e00*/  IMAD.MOV.U32 R3, RZ, RZ, R85 ;  /* 0x000000ffff037224 */ /* 0x002fc600078e0055 */
[----:B------:R-:W4:Y:S04]  /*10e10*/  LDL.LU.64 R84, [R1+0x4e8] ;  /* 0x0004e80001547983 */ /* 0x000f280000300a00 */
[----:B------:R1:W-:Y:S02]  /*10e20*/  STL [R1+0x4a8], R3 ;  /* 0x0004a80301007387 */ /* 0x0003e40000100800 */
[----:B-1----:R-:W-:Y:S02]  /*10e30*/  MOV R3, R87 ;  /* 0x0000005700037202 */ /* 0x002fe40000000f00 */
[----:B------:R1:W-:Y:S04]  /*10e40*/  STL [R1+0x4b4], R86 ;  /* 0x0004b45601007387 */ /* 0x0003e80000100800 */
[----:B------:R2:W-:Y:S04]  /*10e50*/  STL [R1+0x4b0], R3 ;  /* 0x0004b00301007387 */ /* 0x0005e80000100800 */
[----:B-1----:R-:W4:Y:S01]  /*10e60*/  LDL.LU.64 R86, [R1+0x2a8] ;  /* 0x0002a80001567983 */ /* 0x002f220000300a00 */
[----:B--2---:R-:W-:-:S03]  /*10e70*/  IMAD.MOV.U32 R3, RZ, RZ, R91 ;  /* 0x000000ffff037224 */ /* 0x004fc600078e005b */
[----:B------:R1:W-:Y:S04]  /*10e80*/  STL [R1+0x4bc], R90 ;  /* 0x0004bc5a01007387 */ /* 0x0003e80000100800 */
[----:B------:R2:W-:Y:S04]  /*10e90*/  STL [R1+0x4b8], R3 ;  /* 0x0004b80301007387 */ /* 0x0005e80000100800 */
[----:B-1----:R-:W4:Y:S04]  /*10ea0*/  LDL.LU.64 R90, [R1+0x1a8] ;  /* 0x0001a800015a7983 */ /* 0x002f280000300a00 */
[----:B---3--:R1:W-:Y:S01]  /*10eb0*/  STL [R1+0x4c4], R92 ;  /* 0x0004c45c01007387 */ /* 0x0083e20000100800 */
[----:B--2---:R-:W-:-:S03]  /*10ec0*/  IMAD.MOV.U32 R3, RZ, RZ, R93 ;  /* 0x000000ffff037224 */ /* 0x004fc600078e005d */
[----:B------:R-:W2:Y:S04]  /*10ed0*/  LDL.LU.64 R78, [R1+0x4f8] ;  /* 0x0004f800014e7983 */ /* 0x000ea80000300a00 */
[----:B------:R3:W-:Y:S04]  /*10ee0*/  STL [R1+0x4c0], R3 ;  /* 0x0004c00301007387 */ /* 0x0007e80000100800 */
[----:B------:R-:W-:Y:S04]  /*10ef0*/  STL [R1+0x4cc], R80 ;  /* 0x0004cc5001007387 */ /* 0x000fe80000100800 */
[----:B-1----:R-:W2:Y:S01]  /*10f00*/  LDL.LU.64 R92, [R1+0x228] ;  /* 0x00022800015c7983 */ /* 0x002ea20000300a00 */
[----:B---3--:R-:W-:-:S05]  /*10f10*/  MOV R3, R81 ;  /* 0x0000005100037202 */ /* 0x008fca0000000f00 */
[----:B------:R1:W-:Y:S04]  /*10f20*/  STL [R1+0x4c8], R3 ;  /* 0x0004c80301007387 */ /* 0x0003e80000100800 */
[----:B-----5:R3:W-:Y:S01]  /*10f30*/  STL [R1+0x4d4], R88 ;  /* 0x0004d45801007387 */ /* 0x0207e20000100800 */
[----:B-1----:R-:W-:-:S03]  /*10f40*/  IMAD.MOV.U32 R3, RZ, RZ, R89 ;  /* 0x000000ffff037224 */ /* 0x002fc600078e0059 */
[----:B---3--:R-:W3:Y:S04]  /*10f50*/  LDL.LU.64 R88, [R1+0x140] ;  /* 0x0001400001587983 */ /* 0x008ee80000300a00 */
[----:B------:R1:W-:Y:S04]  /*10f60*/  STL [R1+0x4d0], R3 ;  /* 0x0004d00301007387 */ /* 0x0003e80000100800 */
[----:B----4-:R4:W-:Y:S01]  /*10f70*/  STL [R1+0x4dc], R82 ;  /* 0x0004dc5201007387 */ /* 0x0109e20000100800 */
[----:B-1----:R-:W-:-:S05]  /*10f80*/  IMAD.MOV.U32 R3, RZ, RZ, R83 ;  /* 0x000000ffff037224 */ /* 0x002fca00078e0053 */
[----:B------:R1:W-:Y:S04]  /*10f90*/  STL [R1+0x4d8], R3 ;  /* 0x0004d80301007387 */ /* 0x0003e80000100800 */
[----:B------:R5:W-:Y:S04]  /*10fa0*/  STL [R1+0x4e4], R84 ;  /* 0x0004e45401007387 */ /* 0x000be80000100800 */
[----:B----4-:R-:W4:Y:S01]  /*10fb0*/  LDL.LU.64 R82, [R1+0x160] ;  /* 0x0001600001527983 */ /* 0x010f220000300a00 */
[----:B-1----:R-:W-:-:S05]  /*10fc0*/  MOV R3, R85 ;  /* 0x0000005500037202 */ /* 0x002fca0000000f00 */
[----:B------:R1:W-:Y:S04]  /*10fd0*/  STL [R1+0x4e0], R3 ;  /* 0x0004e00301007387 */ /* 0x0003e80000100800 */
[----:B-----5:R-:W5:Y:S01]  /*10fe0*/  LDL.LU.64 R84, [R1+0x520] ;  /* 0x0005200001547983 */ /* 0x020f620000300a00 */
[----:B-1----:R-:W-:-:S03]  /*10ff0*/  IMAD.MOV.U32 R3, RZ, RZ, R87 ;  /* 0x000000ffff037224 */ /* 0x002fc600078e0057 */
[----:B------:R1:W-:Y:S04]  /*11000*/  STL [R1+0x4ec], R86 ;  /* 0x0004ec5601007387 */ /* 0x0003e80000100800 */
[----:B------:R2:W-:Y:S04]  /*11010*/  STL [R1+0x4e8], R3 ;  /* 0x0004e80301007387 */ /* 0x0005e80000100800 */
[----:B-1----:R-:W5:Y:S04]  /*11020*/  LDL.LU.64 R86, [R1+0x528] ;  /* 0x0005280001567983 */ /* 0x002f680000300a00 */
[----:B------:R-:W5:Y:S01]  /*11030*/  LDL.LU.64 R80, [R1+0x530] ;  /* 0x0005300001507983 */ /* 0x000f620000300a00 */
[----:B--2---:R-:W-:-:S03]  /*11040*/  IMAD.MOV.U32 R3, RZ, RZ, R79 ;  /* 0x000000ffff037224 */ /* 0x004fc600078e004f */
[----:B------:R-:W-:Y:S04]  /*11050*/  STL [R1+0x4f4], R78 ;  /* 0x0004f44e01007387 */ /* 0x000fe80000100800 */
[----:B------:R1:W-:Y:S04]  /*11060*/  STL [R1+0x4f0], R3 ;  /* 0x0004f00301007387 */ /* 0x0003e80000100800 */
[----:B------:R2:W-:Y:S04]  /*11070*/  STL [R1+0x4fc], R90 ;  /* 0x0004fc5a01007387 */ /* 0x0005e80000100800 */
        /* <DEDUP_REMOVED lines=9> */
[----:B------:R-:W3:Y:S04]  /*11110*/  LDL.LU.64 R88, [R1+0x268] ;  /* 0x0002680001587983 */ /* 0x000ee80000300a00 */
[----:B------:R1:W-:Y:S04]  /*11120*/  STL [R1+0x508], R3 ;  /* 0x0005080301007387 */ /* 0x0003e80000100800 */
[----:B----4-:R4:W-:Y:S01]  /*11130*/  STL [R1+0x514], R82 ;  /* 0x0005145201007387 */ /* 0x0109e20000100800 */
[----:B-1----:R-:W-:-:S05]  /*11140*/  MOV R3, R83 ;  /* 0x0000005300037202 */ /* 0x002fca0000000f00 */
[----:B------:R1:W-:Y:S04]  /*11150*/  STL [R1+0x510], R3 ;  /* 0x0005100301007387 */ /* 0x0003e80000100800 */
[----:B----4-:R-:W4:Y:S04]  /*11160*/  LDL.LU.64 R82, [R1+0x178] ;  /* 0x0001780001527983 */ /* 0x010f280000300a00 */
        /* <DEDUP_REMOVED lines=19> */
[----:B------:R1:W-:Y:S04]  /*112a0*/  STL [R1+0x544], R88 ;  /* 0x0005445801007387 */ /* 0x0003e80000100800 */
[----:B---3--:R-:W3:Y:S01]  /*112b0*/  LDL.LU.64 R92, [R1+0x578] ;  /* 0x00057800015c7983 */ /* 0x008ee20000300a00 */
[----:B-1----:R-:W-:-:S05]  /*112c0*/  MOV R3, R89 ;  /* 0x0000005900037202 */ /* 0x002fca0000000f00 */
[----:B------:R4:W-:Y:S04]  /*112d0*/  STL [R1+0x540], R3 ;  /* 0x0005400301007387 */ /* 0x0009e80000100800 */
[----:B------:R-:W3:Y:S01]  /*112e0*/  LDL.LU.64 R88, [R1+0x2a0] ;  /* 0x0002a00001587983 */ /* 0x000ee20000300a00 */
[----:B----4-:R-:W-:-:S03]  /*112f0*/  IMAD.MOV.U32 R3, RZ, RZ, R83 ;  /* 0x000000ffff037224 */ /* 0x010fc600078e0053 */
[----:B------:R1:W-:Y:S04]  /*11300*/  STL [R1+0x54c], R82 ;  /* 0x00054c5201007387 */ /* 0x0003e80000100800 */
[----:B------:R5:W-:Y:S04]  /*11310*/  STL [R1+0x548], R3 ;  /* 0x0005480301007387 */ /* 0x000be80000100800 */
[----:B------:R-:W4:Y:S04]  /*11320*/  LDL.LU.64 R80, [R1+0x2b0] ;  /* 0x0002b00001507983 */ /* 0x000f280000300a00 */
[----:B-1----:R-:W4:Y:S01]  /*11330*/  LDL.LU.64 R82, [R1+0x1a0] ;  /* 0x0001a00001527983 */ /* 0x002f220000300a00 */
        /* <DEDUP_REMOVED lines=19> */
[----:B------:R4:W-:Y:S01]  /*11470*/  STL [R1+0x57c], R88 ;  /* 0x00057c5801007387 */ /* 0x0009e20000100800 */
        /* <DEDUP_REMOVED lines=11> */
[----:B-----5:R-:W-:Y:S01]  /*11530*/  STL [R1+0x594], R84 ;  /* 0x0005945401007387 */ /* 0x020fe20000100800 */
[----:B-1----:R-:W-:-:S03]  /*11540*/  IMAD.MOV.U32 R3, RZ, RZ, R85 ;  /* 0x000000ffff037224 */ /* 0x002fc600078e0055 */
[----:B------:R-:W5:Y:S04]  /*11550*/  LDL.LU.64 R82, [R1+0x248] ;  /* 0x0002480001527983 */ /* 0x000f680000300a00 */
[----:B------:R2:W-:Y:S02]  /*11560*/  STL [R1+0x590], R3 ;  /* 0x0005900301007387 */ /* 0x0005e40000100800 */
[----:B--2---:R-:W-:Y:S02]  /*11570*/  IMAD.MOV.U32 R3, RZ, RZ, R87 ;  /* 0x000000ffff037224 */ /* 0x004fe400078e0057 */
[----:B------:R-:W-:Y:S04]  /*11580*/  STL [R1+0x59c], R86 ;  /* 0x00059c5601007387 */ /* 0x000fe80000100800 */
[----:B------:R1:W-:Y:S04]  /*11590*/  STL [R1+0x598], R3 ;  /* 0x0005980301007387 */ /* 0x0003e80000100800 */
[----:B------:R-:W-:Y:S04]  /*115a0*/  STL [R1+0x5a4], R90 ;  /* 0x0005a45a01007387 */ /* 0x000fe80000100800 */
[----:B------:R-:W2:Y:S01]  /*115b0*/  LDL.LU.64 R84, [R1+0x260] ;  /* 0x0002600001547983 */ /* 0x000ea20000300a00 */
[----:B-1----:R-:W-:-:S05]  /*115c0*/  MOV R3, R91 ;  /* 0x0000005b00037202 */ /* 0x002fca0000000f00 */
[----:B------:R3:W-:Y:S04]  /*115d0*/  STL [R1+0x5a0], R3 ;  /* 0x0005a00301007387 */ /* 0x0007e80000100800 */
[----:B------:R-:W2:Y:S01]  /*115e0*/  LDL.LU.64 R86, [R1+0x5e0] ;  /* 0x0005e00001567983 */ /* 0x000ea20000300a00 */
[----:B---3--:R-:W-:-:S03]  /*115f0*/  IMAD.MOV.U32 R3, RZ, RZ, R93 ;  /* 0x000000ffff037224 */ /* 0x008fc600078e005d */
[----:B------:R1:W-:Y:S04]  /*11600*/  STL [R1+0x5ac], R92 ;  /* 0x0005ac5c01007387 */ /* 0x0003e80000100800 */
[----:B------:R4:W-:Y:S04]  /*11610*/  STL [R1+0x5a8], R3 ;  /* 0x0005a80301007387 */ /* 0x0009e80000100800 */
[----:B-1----:R-:W3:Y:S04]  /*11620*/  LDL.LU.64 R92, [R1+0x5e8] ;  /* 0x0005e800015c7983 */ /* 0x002ee80000300a00 */
[----:B------:R-:W3:Y:S01]  /*11630*/  LDL.LU.64 R90, [R1+0x5f0] ;  /* 0x0005f000015a7983 */ /* 0x000ee20000300a00 */
        /* <DEDUP_REMOVED lines=9> */
[----:B-----5:R-:W-:Y:S04]  /*116d0*/  STL [R1+0x5cc], R82 ;  /* 0x0005cc5201007387 */ /* 0x020fe80000100800 */
[----:B------:R1:W-:Y:S04]  /*116e0*/  STL [R1+0x5c0], R3 ;  /* 0x0005c00301007387 */ /* 0x0003e80000100800 */
[----:B------:R-:W5:Y:S04]  /*116f0*/  LDL.LU.64 R74, [R1+0x2c0] ;  /* 0x0002c000014a7983 */ /* 0x000f680000300a00 */
[----:B------:R-:W5:Y:S01]  /*11700*/  LDL.LU.64 R78, [R1+0x280] ;  /* 0x00028000014e7983 */ /* 0x000f620000300a00 */
[----:B-1----:R-:W-:-:S05]  /*11710*/  IMAD.MOV.U32 R3, RZ, RZ, R83 ;  /* 0x000000ffff037224 */ /* 0x002fca00078e0053 */
[----:B------:R2:W-:Y:S02]  /*11720*/  STL [R1+0x5c8], R3 ;  /* 0x0005c80301007387 */ /* 0x0005e40000100800 */
[----:B--2---:R-:W-:Y:S02]  /*11730*/  MOV R3, R85 ;  /* 0x0000005500037202 */ /* 0x004fe40000000f00 */
[----:B------:R-:W-:Y:S04]  /*11740*/  STL [R1+0x5d4], R84 ;  /* 0x0005d45401007387 */ /* 0x000fe80000100800 */
[----:B------:R1:W-:Y:S04]  /*11750*/  STL [R1+0x5d0], R3 ;  /* 0x0005d00301007387 */ /* 0x0003e80000100800 */
[----:B------:R-:W2:Y:S01]  /*11760*/  LDL.LU.64 R76, [R1+0x2b8] ;  /* 0x0002b800014c7983 */ /* 0x000ea20000300a00 */
[----:B-1----:R-:W-:-:S03]  /*11770*/  IMAD.MOV.U32 R3, RZ, RZ, R87 ;  /* 0x000000ffff037224 */ /* 0x002fc600078e0057 */
[----:B------:R-:W-:Y:S04]  /*11780*/  STL [R1+0x5dc], R86 ;  /* 0x0005dc5601007387 */ /* 0x000fe80000100800 */
[----:B------:R1:W-:Y:S04]  /*11790*/  STL [R1+0x5d8], R3 ;  /* 0x0005d80301007387 */ /* 0x0003e80000100800 */
[----:B---3--:R3:W-:Y:S04]  /*117a0*/  STL [R1+0x5e4], R92 ;  /* 0x0005e45c01007387 */ /* 0x0087e80000100800 */
[----:B------:R-:W2:Y:S01]  /*117b0*/  LDL.LU.64 R80, [R1+0x288] ;  /* 0x0002880001507983 */ /* 0x000ea20000300a00 */
[----:B-1----:R-:W-:-:S03]  /*117c0*/  IMAD.MOV.U32 R3, RZ, RZ, R93 ;  /* 0x000000ffff037224 */ /* 0x002fc600078e005d */
[----:B------:R-:W2:Y:S04]  /*117d0*/  LDL.LU.64 R84, [R1+0x620] ;  /* 0x0006200001547983 */ /* 0x000ea80000300a00 */
[----:B------:R1:W-:Y:S04]  /*117e0*/  STL [R1+0x5e0], R3 ;  /* 0x0005e00301007387 */ /* 0x0003e80000100800 */
[----:B------:R4:W-:Y:S04]  /*117f0*/  STL [R1+0x5ec], R90 ;  /* 0x0005ec5a01007387 */ /* 0x0009e80000100800 */
[----:B---3--:R-:W3:Y:S01]  /*11800*/  LDL.LU.64 R92, [R1+0x628] ;  /* 0x00062800015c7983 */ /* 0x008ee20000300a00 */
[----:B-1----:R-:W-:-:S05]  /*11810*/  MOV R3, R91 ;  /* 0x0000005b00037202 */ /* 0x002fca0000000f00 */
[----:B------:R1:W-:Y:S04]  /*11820*/  STL [R1+0x5e8], R3 ;  /* 0x0005e80301007387 */ /* 0x0003e80000100800 */
[----:B----4-:R4:W-:Y:S04]  /*11830*/  STL [R1+0x5f4], R88 ;  /* 0x0005f45801007387 */ /* 0x0109e80000100800 */
[----:B------:R-:W3:Y:S04]  /*11840*/  LDL.LU.64 R90, [R1+0x630] ;  /* 0x00063000015a7983 */ /* 0x000ee80000300a00 */
[----:B------:R-:W3:Y:S01]  /*11850*/  LDL.LU.64 R86, [R1+0x638] ;  /* 0x0006380001567983 */ /* 0x000ee20000300a00 */
[----:B-1----:R-:W-:-:S05]  /*11860*/  IMAD.MOV.U32 R3, RZ, RZ, R89 ;  /* 0x000000ffff037224 */ /* 0x002fca00078e0059 */
[----:B------:R1:W-:Y:S04]  /*11870*/  STL [R1+0x5f0], R3 ;  /* 0x0005f00301007387 */ /* 0x0003e80000100800 */
[----:B-----5:R-:W-:Y:S04]  /*11880*/  STL [R1+0x5fc], R74 ;  /* 0x0005fc4a01007387 */ /* 0x020fe80000100800 */
[----:B----4-:R-:W4:Y:S04]  /*11890*/  LDL.LU.64 R88, [R1+0x2e0] ;  /* 0x0002e00001587983 */ /* 0x010f280000300a00 */
[----:B------:R-:W5:Y:S01]  /*118a0*/  LDL.LU.64 R82, [R1+0x2e8] ;  /* 0x0002e80001527983 */ /* 0x000f620000300a00 */
[----:B-1----:R-:W-:-:S05]  /*118b0*/  IMAD.MOV.U32 R3, RZ, RZ, R75 ;  /* 0x000000ffff037224 */ /* 0x002fca00078e004b */
[----:B------:R2:W-:Y:S02]  /*118c0*/  STL [R1+0x5f8], R3 ;  /* 0x0005f80301007387 */ /* 0x0005e40000100800 */
[----:B--2---:R-:W-:Y:S02]  /*118d0*/  MOV R3, R77 ;  /* 0x0000004d00037202 */ /* 0x004fe40000000f00 */
[----:B------:R-:W-:Y:S04]  /*118e0*/  STL [R1+0x604], R76 ;  /* 0x0006044c01007387 */ /* 0x000fe80000100800 */
[----:B------:R1:W-:Y:S04]  /*118f0*/  STL [R1+0x600], R3 ;  /* 0x0006000301007387 */ /* 0x0003e80000100800 */
[----:B------:R-:W-:Y:S01]  /*11900*/  STL [R1+0x60c], R78 ;  /* 0x00060c4e01007387 */ /* 0x000fe20000100800 */
[----:B-1----:R-:W-:-:S03]  /*11910*/  IMAD.MOV.U32 R3, RZ, RZ, R79 ;  /* 0x000000ffff037224 */ /* 0x002fc600078e004f */
[----:B------:R-:W-:Y:S04]  /*11920*/  STL [R1+0x614], R80 ;  /* 0x0006145001007387 */ /* 0x000fe80000100800 */
[----:B------:R1:W-:Y:S04]  /*11930*/  STL [R1+0x608], R3 ;  /* 0x0006080301007387 */ /* 0x0003e80000100800 */
[----:B------:R-:W-:Y:S01]  /*11940*/  STL [R1+0x61c], R84 ;  /* 0x00061c5401007387 */ /* 0x000fe20000100800 */
[----:B-1----:R-:W-:-:S05]  /*11950*/  IMAD.MOV.U32 R3, RZ, RZ, R81 ;  /* 0x000000ffff037224 */ /* 0x002fca00078e0051 */
[----:B------:R1:W-:Y:S02]  /*11960*/  STL [R1+0x610], R3 ;  /* 0x0006100301007387 */ /* 0x0003e40000100800 */
[----:B-1----:R-:W-:-:S05]  /*11970*/  MOV R3, R85 ;  /* 0x0000005500037202 */ /* 0x002fca0000000f00 */
[----:B------:R1:W-:Y:S04]  /*11980*/  STL [R1+0x618], R3 ;  /* 0x0006180301007387 */ /* 0x0003e80000100800 */
[----:B---3--:R2:W-:Y:S04]  /*11990*/  STL [R1+0x624], R92 ;  /* 0x0006245c01007387 */ /* 0x0085e80000100800 */
[----:B------:R-:W3:Y:S01]  /*119a0*/  LDL.LU.64 R84, [R1+0x660] ;  /* 0x0006600001547983 */ /* 0x000ee20000300a00 */
[----:B-1----:R-:W-:-:S05]  /*119b0*/  IMAD.MOV.U32 R3, RZ, RZ, R93 ;  /* 0x000000ffff037224 */ /* 0x002fca00078e005d */
[----:B------:R1:W-:Y:S04]  /*119c0*/  STL [R1+0x620], R3 ;  /* 0x0006200301007387 */ /* 0x0003e80000100800 */
[----:B------:R1:W-:Y:S04]  /*119d0*/  STL [R1+0x62c], R90 ;  /* 0x00062c5a01007387 */ /* 0x0003e80000100800 */
[----:B--2---:R-:W2:Y:S01]  /*119e0*/  LDL.LU.64 R92, [R1+0x668] ;  /* 0x00066800015c7983 */ /* 0x004ea20000300a00 */
[----:B-1----:R-:W-:-:S03]  /*119f0*/  IMAD.MOV.U32 R3, RZ, RZ, R91 ;  /* 0x000000ffff037224 */ /* 0x002fc600078e005b */
[----:B------:R-:W-:Y:S04]  /*11a00*/  STL [R1+0x634], R86 ;  /* 0x0006345601007387 */ /* 0x000fe80000100800 */
[----:B------:R1:W-:Y:S04]  /*11a10*/  STL [R1+0x628], R3 ;  /* 0x0006280301007387 */ /* 0x0003e80000100800 */
[----:B------:R-:W2:Y:S01]  /*11a20*/  LDL.LU.64 R90, [R1+0x670] ;  /* 0x00067000015a7983 */ /* 0x000ea20000300a00 */
[----:B-1----:R-:W-:-:S03]  /*11a30*/  MOV R3, R87 ;  /* 0x0000005700037202 */ /* 0x002fc60000000f00 */
[----:B----4-:R-:W-:Y:S04]  /*11a40*/  STL [R1+0x63c], R88 ;  /* 0x00063c5801007387 */ /* 0x010fe80000100800 */
[----:B------:R1:W-:Y:S04]  /*11a50*/  STL [R1+0x630], R3 ;  /* 0x0006300301007387 */ /* 0x0003e80000100800 */
[----:B------:R-:W4:Y:S01]  /*11a60*/  LDL.LU.64 R86, [R1+0x678] ;  /* 0x0006780001567983 */ /* 0x000f220000300a00 */
[----:B-1----:R-:W-:-:S05]  /*11a70*/  IMAD.MOV.U32 R3, RZ, RZ, R89 ;  /* 0x000000ffff037224 */ /* 0x002fca00078e0059 */
[----:B------:R1:W-:Y:S04]  /*11a80*/  STL [R1+0x638], R3 ;  /* 0x0006380301007387 */ /* 0x0003e80000100800 */
[----:B-----5:R-:W-:Y:S04]  /*11a90*/  STL [R1+0x644], R82 ;  /* 0x0006445201007387 */ /* 0x020fe80000100800 */
[----:B------:R-:W5:Y:S04]  /*11aa0*/  LDL.LU.64 R88, [R1+0x2f8] ;  /* 0x0002f80001587983 */ /* 0x000f680000300a00 */
[----:B------:R-:W5:Y:S01]  /*11ab0*/  LDL.LU.64 R80, [R1+0x308] ;  /* 0x0003080001507983 */ /* 0x000f620000300a00 */
[----:B-1----:R-:W-:-:S03]  /*11ac0*/  IMAD.MOV.U32 R3, RZ, RZ, R83 ;  /* 0x000000ffff037224 */ /* 0x002fc600078e0053 */
[----:B------:R-:W-:Y:S04]  /*11ad0*/  STL [R1+0x64c], R220 ;  /* 0x00064cdc01007387 */ /* 0x000fe80000100800 */
[----:B------:R3:W-:Y:S04]  /*11ae0*/  STL [R1+0x640], R3 ;  /* 0x0006400301007387 */ /* 0x0007e80000100800 */
[----:B------:R-:W-:Y:S04]  /*11af0*/  STL [R1+0x648], R221 ;  /* 0x000648dd01007387 */ /* 0x000fe80000100800 */
[----:B------:R-:W-:Y:S04]  /*11b00*/  STL [R1+0x654], R38 ;  /* 0x0006542601007387 */ /* 0x000fe80000100800 */
[----:B------:R-:W-:Y:S01]  /*11b10*/  STL [R1+0x650], R39 ;  /* 0x0006502701007387 */ /* 0x000fe20000100800 */
[----:B---3--:R-:W-:-:S03]  /*11b20*/  MOV R3, R85 ;  /* 0x0000005500037202 */ /* 0x008fc60000000f00 */
[----:B------:R-:W-:Y:S04]  /*11b30*/  STL [R1+0x65c], R84 ;  /* 0x00065c5401007387 */ /* 0x000fe80000100800 */
[----:B--2---:R-:W-:Y:S04]  /*11b40*/  STL [R1+0x664], R92 ;  /* 0x0006645c01007387 */ /* 0x004fe80000100800 */
[----:B------:R1:W-:Y:S04]  /*11b50*/  STL [R1+0x658], R3 ;  /* 0x0006580301007387 */ /* 0x0003e80000100800 */
[----:B------:R-:W2:Y:S01]  /*11b60*/  LDL.LU.64 R82, [R1+0x6a0] ;  /* 0x0006a00001527983 */ /* 0x000ea20000300a00 */
[----:B-1----:R-:W-:-:S05]  /*11b70*/  IMAD.MOV.U32 R3, RZ, RZ, R93 ;  /* 0x000000ffff037224 */ /* 0x002fca00078e005d */
[----:B------:R1:W-:Y:S04]  /*11b80*/  STL [R1+0x660], R3 ;  /* 0x0006600301007387 */ /* 0x0003e80000100800 */
[----:B------:R3:W-:Y:S04]  /*11b90*/  STL [R1+0x66c], R90 ;  /* 0x00066c5a01007387 */ /* 0x0007e80000100800 */
[----:B------:R-:W2:Y:S01]  /*11ba0*/  LDL.LU.64 R92, [R1+0x6a8] ;  /* 0x0006a800015c7983 */ /* 0x000ea20000300a00 */
[----:B-1----:R-:W-:-:S05]  /*11bb0*/  IMAD.MOV.U32 R3, RZ, RZ, R91 ;  /* 0x000000ffff037224 */ /* 0x002fca00078e005b */
[----:B------:R4:W-:Y:S04]  /*11bc0*/  STL [R1+0x668], R3 ;  /* 0x0006680301007387 */ /* 0x0009e80000100800 */
[----:B---3--:R-:W3:Y:S01]  /*11bd0*/  LDL.LU.64 R90, [R1+0x6b0] ;  /* 0x0006b000015a7983 */ /* 0x008ee20000300a00 */
[----:B----4-:R-:W-:-:S03]  /*11be0*/  MOV R3, R87 ;  /* 0x0000005700037202 */ /* 0x010fc60000000f00 */
[----:B------:R1:W-:Y:S04]  /*11bf0*/  STL [R1+0x674], R86 ;  /* 0x0006745601007387 */ /* 0x0003e80000100800 */
[----:B------:R4:W-:Y:S04]  /*11c00*/  STL [R1+0x670], R3 ;  /* 0x0006700301007387 */ /* 0x0009e80000100800 */
[----:B-1----:R-:W3:Y:S04]  /*11c10*/  LDL.LU.64 R86, [R1+0x318] ;  /* 0x0003180001567983 */ /* 0x002ee80000300a00 */
[----:B-----5:R1:W-:Y:S01]  /*11c20*/  STL [R1+0x67c], R88 ;  /* 0x00067c5801007387 */ /* 0x0203e20000100800 */
[----:B----4-:R-:W-:-:S03]  /*11c30*/  IMAD.MOV.U32 R3, RZ, RZ, R89 ;  /* 0x000000ffff037224 */ /* 0x010fc600078e0059 */
[----:B------:R-:W4:Y:S04]  /*11c40*/  LDL.LU.64 R84, [R1+0x6b8] ;  /* 0x0006b80001547983 */ /* 0x000f280000300a00 */
[----:B------:R5:W-:Y:S04]  /*11c50*/  STL [R1+0x678], R3 ;  /* 0x0006780301007387 */ /* 0x000be80000100800 */
[----:B------:R-:W-:Y:S04]  /*11c60*/  STL [R1+0x684], R80 ;  /* 0x0006845001007387 */ /* 0x000fe80000100800 */
[----:B-1----:R-:W4:Y:S01]  /*11c70*/  LDL.LU.64 R88, [R1+0x320] ;  /* 0x0003200001587983 */ /* 0x002f220000300a00 */
[----:B-----5:R-:W-:-:S05]  /*11c80*/  IMAD.MOV.U32 R3, RZ, RZ, R81 ;  /* 0x000000ffff037224 */ /* 0x020fca00078e0051 */
[----:B------:R2:W-:Y:S04]  /*11c90*/  STL [R1+0x680], R3 ;  /* 0x0006800301007387 */ /* 0x0005e80000100800 */
[----:B------:R-:W-:Y:S04]  /*11ca0*/  STL [R1+0x68c], R224 ;  /* 0x00068ce001007387 */ /* 0x000fe80000100800 */
[----:B------:R-:W-:Y:S04]  /*11cb0*/  STL [R1+0x688], R225 ;  /* 0x000688e101007387 */ /* 0x000fe80000100800 */
[----:B------:R-:W-:Y:S04]  /*11cc0*/  STL [R1+0x694], R222 ;  /* 0x000694de01007387 */ /* 0x000fe80000100800 */
[----:B------:R-:W-:Y:S01]  /*11cd0*/  STL [R1+0x690], R223 ;  /* 0x000690df01007387 */ /* 0x000fe20000100800 */
[----:B--2---:R-:W-:-:S03]  /*11ce0*/  MOV R3, R83 ;  /* 0x0000005300037202 */ /* 0x004fc60000000f00 */
[----:B------:R-:W-:Y:S04]  /*11cf0*/  STL [R1+0x69c], R82 ;  /* 0x00069c5201007387 */ /* 0x000fe80000100800 */
[----:B------:R-:W-:Y:S04]  /*11d00*/  STL [R1+0x6a4], R92 ;  /* 0x0006a45c01007387 */ /* 0x000fe80000100800 */
[----:B------:R1:W-:Y:S02]  /*11d10*/  STL [R1+0x698], R3 ;  /* 0x0006980301007387 */ /* 0x0003e40000100800 */
[----:B-1----:R-:W-:-:S05]  /*11d20*/  IMAD.MOV.U32 R3, RZ, RZ, R93 ;  /* 0x000000ffff037224 */ /* 0x002fca00078e005d */
[----:B------:R3:W-:Y:S04]  /*11d30*/  STL [R1+0x6a0], R3 ;  /* 0x0006a00301007387 */ /* 0x0007e80000100800 */
[----:B------:R-:W2:Y:S01]  /*11d40*/  LDL.LU.64 R92, [R1+0x6e0] ;  /* 0x0006e000015c7983 */ /* 0x000ea20000300a00 */
[----:B---3--:R-:W-:-:S03]  /*11d50*/  IMAD.MOV.U32 R3, RZ, RZ, R91 ;  /* 0x000000ffff037224 */ /* 0x008fc600078e005b */
[----:B------:R1:W-:Y:S04]  /*11d60*/  STL [R1+0x6ac], R90 ;  /* 0x0006ac5a01007387 */ /* 0x0003e80000100800 */
[----:B------:R4:W-:Y:S04]  /*11d70*/  STL [R1+0x6a8], R3 ;  /* 0x0006a80301007387 */ /* 0x0009e80000100800 */
[----:B-1----:R-:W3:Y:S04]  /*11d80*/  LDL.LU.64 R90, [R1+0x6e8] ;  /* 0x0006e800015a7983 */ /* 0x002ee80000300a00 */
[----:B------:R-:W5:Y:S01]  /*11d90*/  LDL.LU.64 R82, [R1+0x6f0] ;  /* 0x0006f00001527983 */ /* 0x000f620000300a00 */
[----:B----4-:R-:W-:-:S03]  /*11da0*/  MOV R3, R85 ;  /* 0x0000005500037202 */ /* 0x010fc60000000f00 */
[----:B------:R-:W-:Y:S04]  /*11db0*/  STL [R1+0x6b4], R84 ;  /* 0x0006b45401007387 */ /* 0x000fe80000100800 */
[----:B------:R1:W-:Y:S04]  /*11dc0*/  STL [R1+0x6b0], R3 ;  /* 0x0006b00301007387 */ /* 0x0003e80000100800 */
[----:B------:R-:W-:Y:S01]  /*11dd0*/  STL [R1+0x6bc], R86 ;  /* 0x0006bc5601007387 */ /* 0x000fe20000100800 */
[----:B-1----:R-:W-:-:S03]  /*11de0*/  IMAD.MOV.U32 R3, RZ, RZ, R87 ;  /* 0x000000ffff037224 */ /* 0x002fc600078e0057 */
[----:B------:R-:W-:Y:S04]  /*11df0*/  STL [R1+0x6c4], R88 ;  /* 0x0006c45801007387 */ /* 0x000fe80000100800 */
[----:B------:R1:W-:Y:S04]  /*11e00*/  STL [R1+0x6b8], R3 ;  /* 0x0006b80301007387 */ /* 0x0003e80000100800 */
[----:B------:R-:W4:Y:S01]  /*11e10*/  LDL.LU.64 R84, [R1+0x6f8] ;  /* 0x0006f80001547983 */ /* 0x000f220000300a00 */
[----:B-1----:R-:W-:-:S03]  /*11e20*/  IMAD.MOV.U32 R3, RZ, RZ, R89 ;  /* 0x000000ffff037224 */ /* 0x002fc600078e0059 */
[----:B------:R-:W-:Y:S04]  /*11e30*/  STL [R1+0x6cc], R236 ;  /* 0x0006ccec01007387 */ /* 0x000fe80000100800 */
[----:B------:R2:W-:Y:S04]  /*11e40*/  STL [R1+0x6c0], R3 ;  /* 0x0006c00301007387 */ /* 0x0005e80000100800 */
[----:B------:R-:W4:Y:S04]  /*11e50*/  LDL.LU.64 R86, [R1+0x330] ;  /* 0x0003300001567983 */ /* 0x000f280000300a00 */
[----:B------:R-:W-:Y:S04]  /*11e60*/  STL [R1+0x6c8], R237 ;  /* 0x0006c8ed01007387 */ /* 0x000fe80000100800 */
[----:B------:R-:W4:Y:S04]  /*11e70*/  LDL.LU.64 R76, [R1+0x338] ;  /* 0x00033800014c7983 */ /* 0x000f280000300a00 */
[----:B------:R-:W-:Y:S04]  /*11e80*/  STL [R1+0x6d4], R226 ;  /* 0x0006d4e201007387 */ /* 0x000fe80000100800 */
[----:B------:R-:W-:Y:S01]  /*11e90*/  STL [R1+0x6d0], R227 ;  /* 0x0006d0e301007387 */ /* 0x000fe20000100800 */
[----:B--2---:R-:W-:-:S03]  /*11ea0*/  MOV R3, R93 ;  /* 0x0000005d00037202 */ /* 0x004fc60000000f00 */
[----:B------:R1:W-:Y:S04]  /*11eb0*/  STL [R1+0x6dc], R92 ;  /* 0x0006dc5c01007387 */ /* 0x0003e80000100800 */
[----:B------:R-:W2:Y:S04]  /*11ec0*/  LDL.LU.64 R88, [R1+0x2d8] ;  /* 0x0002d80001587983 */ /* 0x000ea80000300a00 */
[----:B------:R3:W-:Y:S04]  /*11ed0*/  STL [R1+0x6d8], R3 ;  /* 0x0006d80301007387 */ /* 0x0007e80000100800 */
[----:B-1----:R-:W2:Y:S04]  /*11ee0*/  LDL.LU.64 R92, [R1+0x720] ;  /* 0x00072000015c7983 */ /* 0x002ea80000300a00 */
[----:B---3--:R1:W-:Y:S01]  /*11ef0*/  STL [R1+0x6e4], R90 ;  /* 0x0006e45a01007387 */ /* 0x0083e20000100800 */
[----:B------:R-:W-:-:S03]  /*11f00*/  IMAD.MOV.U32 R3, RZ, RZ, R91 ;  /* 0x000000ffff037224 */ /* 0x000fc600078e005b */
[----:B------:R-:W3:Y:S04]  /*11f10*/  LDL.LU.64 R78, [R1+0x50] ;  /* 0x00005000014e7983 */ /* 0x000ee80000300a00 */
[----:B------:R1:W-:Y:S04]  /*11f20*/  STL [R1+0x6e0], R3 ;  /* 0x0006e00301007387 */ /* 0x0003e80000100800 */
[----:B-----5:R-:W-:Y:S04]  /*11f30*/  STL [R1+0x6ec], R82 ;  /* 0x0006ec5201007387 */ /* 0x020fe80000100800 */
[----:B-1----:R-:W5:Y:S01]  /*11f40*/  LDL.LU.64 R90, [R1+0x728] ;  /* 0x00072800015a7983 */ /* 0x002f620000300a00 */
[----:B------:R-:W-:-:S05]  /*11f50*/  IMAD.MOV.U32 R3, RZ, RZ, R83 ;  /* 0x000000ffff037224 */ /* 0x000fca00078e0053 */
[----:B------:R1:W-:Y:S04]  /*11f60*/  STL [R1+0x6e8], R3 ;  /* 0x0006e80301007387 */ /* 0x0003e80000100800 */
[----:B----4-:R-:W-:Y:S04]  /*11f70*/  STL [R1+0x6f4], R84 ;  /* 0x0006f45401007387 */ /* 0x010fe80000100800 */
[----:B------:R-:W4:Y:S01]  /*11f80*/  LDL.LU.64 R80, [R1+0x730] ;  /* 0x0007300001507983 */ /* 0x000f220000300a00 */
[----:B-1----:R-:W-:-:S05]  /*11f90*/  MOV R3, R85 ;  /* 0x0000005500037202 */ /* 0x002fca0000000f00 */
[----:B------:R1:W-:Y:S04]  /*11fa0*/  STL [R1+0x6f0], R3 ;  /* 0x0006f00301007387 */ /* 0x0003e80000100800 */
[----:B------:R-:W-:Y:S04]  /*11fb0*/  STL [R1+0x6fc], R86 ;  /* 0x0006fc5601007387 */ /* 0x000fe80000100800 */
[----:B------:R-:W4:Y:S01]  /*11fc0*/  LDL.LU.64 R82, [R1+0x738] ;  /* 0x0007380001527983 */ /* 0x000f220000300a00 */
[----:B-1----:R-:W-:-:S05]  /*11fd0*/  IMAD.MOV.U32 R3, RZ, RZ, R87 ;  /* 0x000000ffff037224 */ /* 0x002fca00078e0057 */
[----:B------:R1:W-:Y:S04]  /*11fe0*/  STL [R1+0x6f8], R3 ;  /* 0x0006f80301007387 */ /* 0x0003e80000100800 */
[----:B------:R-:W4:Y:S01]  /*11ff0*/  LDL.LU.64 R84, [R1+0x340] ;  /* 0x0003400001547983 */ /* 0x000f220000300a00 */
[----:B-1----:R-:W-:-:S03]  /*12000*/  IMAD.MOV.U32 R3, RZ, RZ, R77 ;  /* 0x000000ffff037224 */ /* 0x002fc600078e004d */
[----:B------:R-:W-:Y:S04]  /*12010*/  STL [R1+0x704], R76 ;  /* 0x0007044c01007387 */ /* 0x000fe80000100800 */
[----:B------:R-:W4:Y:S04]  /*12020*/  LDL.LU.64 R86, [R1+0x348] ;  /* 0x0003480001567983 */ /* 0x000f280000300a00 */
[----:B------:R2:W-:Y:S02]  /*12030*/  STL [R1+0x700], R3 ;  /* 0x0007000301007387 */ /* 0x0005e40000100800 */
[----:B--2---:R-:W-:-:S02]  /*12040*/  MOV R3, R89 ;  /* 0x0000005900037202 */ /* 0x004fc40000000f00 */
[----:B------:R1:W-:Y:S04]  /*12050*/  STL [R1+0x70c], R88 ;  /* 0x00070c5801007387 */ /* 0x0003e80000100800 */
[----:B------:R3:W-:Y:S04]  /*12060*/  STL [R1+0x708], R3 ;  /* 0x0007080301007387 */ /* 0x0007e80000100800 */
[----:B-1----:R-:W2:Y:S01]  /*12070*/  LDL.LU.64 R88, [R1+0x300] ;  /* 0x0003000001587983 */ /* 0x002ea20000300a00 */
[----:B---3--:R-:W-:-:S03]  /*12080*/  IMAD.MOV.U32 R3, RZ, RZ, R79 ;  /* 0x000000ffff037224 */ /* 0x008fc600078e004f */
[----:B------:R-:W-:Y:S04]  /*12090*/  STL [R1+0x714], R78 ;  /* 0x0007144e01007387 */ /* 0x000fe80000100800 */
[----:B------:R1:W-:Y:S04]  /*120a0*/  STL [R1+0x710], R3 ;  /* 0x0007100301007387 */ /* 0x0003e80000100800 */
[----:B------:R3:W-:Y:S01]  /*120b0*/  STL [R1+0x71c], R92 ;  /* 0x00071c5c01007387 */ /* 0x0007e20000100800 */
[----:B-1----:R-:W-:-:S03]  /*120c0*/  IMAD.MOV.U32 R3, RZ, RZ, R93 ;  /* 0x000000ffff037224 */ /* 0x002fc600078e005d */
[----:B-----5:R-:W-:Y:S04]  /*120d0*/  STL [R1+0x724], R90 ;  /* 0x0007245a01007387 */ /* 0x020fe80000100800 */
[----:B------:R1:W-:Y:S04]  /*120e0*/  STL [R1+0x718], R3 ;  /* 0x0007180301007387 */ /* 0x0003e80000100800 */
[----:B---3--:R-:W3:Y:S01]  /*120f0*/  LDL.LU.64 R92, [R1+0x2f0] ;  /* 0x0002f000015c7983 */ /* 0x008ee20000300a00 */
[----:B-1----:R-:W-:-:S03]  /*12100*/  MOV R3, R91 ;  /* 0x0000005b00037202 */ /* 0x002fc60000000f00 */
[----:B----4-:R-:W-:Y:S04]  /*12110*/  STL [R1+0x72c], R80 ;  /* 0x00072c5001007387 */ /* 0x010fe80000100800 */
[----:B------:R1:W-:Y:S04]  /*12120*/  STL [R1+0x720], R3 ;  /* 0x0007200301007387 */ /* 0x0003e80000100800 */
[----:B------:R-:W4:Y:S01]  /*12130*/  LDL.LU.64 R90, [R1+0x760] ;  /* 0x00076000015a7983 */ /* 0x000f220000300a00 */
[----:B-1----:R-:W-:-:S05]  /*12140*/  IMAD.MOV.U32 R3, RZ, RZ, R81 ;  /* 0x000000ffff037224 */ /* 0x002fca00078e0051 */
[----:B------:R1:W-:Y:S04]  /*12150*/  STL [R1+0x728], R3 ;  /* 0x0007280301007387 */ /* 0x0003e80000100800 */
[----:B------:R-:W-:Y:S04]  /*12160*/  STL [R1+0x734], R82 ;  /* 0x0007345201007387 */ /* 0x000fe80000100800 */
[----:B------:R-:W5:Y:S01]  /*12170*/  LDL.LU.64 R74, [R1+0x768] ;  /* 0x00076800014a7983 */ /* 0x000f620000300a00 */
[----:B-1----:R-:W-:-:S03]  /*12180*/  IMAD.MOV.U32 R3, RZ, RZ, R83 ;  /* 0x000000ffff037224 */ /* 0x002fc600078e0053 */
[----:B------:R-:W-:Y:S04]  /*12190*/  STL [R1+0x73c], R84 ;  /* 0x00073c5401007387 */ /* 0x000fe80000100800 */
[----:B------:R1:W-:Y:S04]  /*121a0*/  STL [R1+0x730], R3 ;  /* 0x0007300301007387 */ /* 0x0003e80000100800 */
[----:B------:R-:W5:Y:S01]  /*121b0*/  LDL.LU.64 R76, [R1+0x770] ;  /* 0x00077000014c7983 */ /* 0x000f620000300a00 */
[----:B-1----:R-:W-:-:S05]  /*121c0*/  MOV R3, R85 ;  /* 0x0000005500037202 */ /* 0x002fca0000000f00 */
[----:B------:R1:W-:Y:S04]  /*121d0*/  STL [R1+0x738], R3 ;  /* 0x0007380301007387 */ /* 0x0003e80000100800 */
[----:B------:R-:W5:Y:S04]  /*121e0*/  LDL.LU.64 R80, [R1+0x780] ;  /* 0x0007800001507983 */ /* 0x000f680000300a00 */
[----:B------:R-:W-:Y:S04]  /*121f0*/  STL [R1+0x744], R86 ;  /* 0x0007445601007387 */ /* 0x000fe80000100800 */
[----:B------:R-:W5:Y:S01]  /*12200*/  LDL.LU.64 R78, [R1+0x778] ;  /* 0x00077800014e7983 */ /* 0x000f620000300a00 */
[----:B-1----:R-:W-:-:S05]  /*12210*/  IMAD.MOV.U32 R3, RZ, RZ, R87 ;  /* 0x000000ffff037224 */ /* 0x002fca00078e0057 */
[----:B------:R1:W-:Y:S04]  /*12220*/  STL [R1+0x740], R3 ;  /* 0x0007400301007387 */ /* 0x0003e80000100800 */
[----:B--2---:R-:W-:Y:S01]  /*12230*/  STL [R1+0x74c], R88 ;  /* 0x00074c5801007387 */ /* 0x004fe20000100800 */
[----:B-1----:R-:W-:-:S03]  /*12240*/  IMAD.MOV.U32 R3, RZ, RZ, R89 ;  /* 0x000000ffff037224 */ /* 0x002fc600078e0059 */
[----:B------:R-:W2:Y:S04]  /*12250*/  LDL.LU.64 R82, [R1+0x788] ;  /* 0x0007880001527983 */ /* 0x000ea80000300a00 */
[----:B------:R1:W-:Y:S04]  /*12260*/  STL [R1+0x748], R3 ;  /* 0x0007480301007387 */ /* 0x0003e80000100800 */
[----:B---3--:R3:W-:Y:S04]  /*12270*/  STL [R1+0x754], R92 ;  /* 0x0007545c01007387 */ /* 0x0087e80000100800 */
[----:B------:R-:W2:Y:S01]  /*12280*/  LDL.LU.64 R86, [R1+0x328] ;  /* 0x0003280001567983 */ /* 0x000ea20000300a00 */
[----:B-1----:R-:W-:-:S03]  /*12290*/  MOV R3, R93 ;  /* 0x0000005d00037202 */ /* 0x002fc60000000f00 */
[----:B------:R-:W2:Y:S04]  /*122a0*/  LDL.LU.64 R88, [R1+0x310] ;  /* 0x0003100001587983 */ /* 0x000ea80000300a00 */
[----:B------:R1:W-:Y:S04]  /*122b0*/  STL [R1+0x750], R3 ;  /* 0x0007500301007387 */ /* 0x0003e80000100800 */
[----:B----4-:R4:W-:Y:S04]  /*122c0*/  STL [R1+0x75c], R90 ;  /* 0x00075c5a01007387 */ /* 0x0109e80000100800 */
[----:B---3--:R-:W3:Y:S01]  /*122d0*/  LDL.LU.64 R92, [R1+0x3a8] ;  /* 0x0003a800015c7983 */ /* 0x008ee20000300a00 */
[----:B-1----:R-:W-:-:S03]  /*122e0*/  IMAD.MOV.U32 R3, RZ, RZ, R91 ;  /* 0x000000ffff037224 */ /* 0x002fc600078e005b */
[----:B----4-:R-:W4:Y:S04]  /*122f0*/  LDL.LU.64 R90, [R1+0x350] ;  /* 0x00035000015a7983 */ /* 0x010f280000300a00 */
[----:B------:R1:W-:Y:S04]  /*12300*/  STL [R1+0x758], R3 ;  /* 0x0007580301007387 */ /* 0x0003e80000100800 */
[----:B-----5:R-:W-:Y:S04]  /*12310*/  STL [R1+0x764], R74 ;  /* 0x0007644a01007387 */ /* 0x020fe80000100800 */
[----:B------:R-:W5:Y:S01]  /*12320*/  LDL.LU.64 R84, [R1+0x370] ;  /* 0x0003700001547983 */ /* 0x000f620000300a00 */
[----:B-1----:R-:W-:-:S05]  /*12330*/  IMAD.MOV.U32 R3, RZ, RZ, R75 ;  /* 0x000000ffff037224 */ /* 0x002fca00078e004b */
[----:B------:R1:W-:Y:S04]  /*12340*/  STL [R1+0x760], R3 ;  /* 0x0007600301007387 */ /* 0x0003e80000100800 */
[----:B------:R-:W-:Y:S01]  /*12350*/  STL [R1+0x76c], R76 ;  /* 0x00076c4c01007387 */ /* 0x000fe20000100800 */
[----:B-1----:R-:W-:-:S05]  /*12360*/  MOV R3, R77 ;  /* 0x0000004d00037202 */ /* 0x002fca0000000f00 */
[----:B------:R1:W-:Y:S02]  /*12370*/  STL [R1+0x768], R3 ;  /* 0x0007680301007387 */ /* 0x0003e40000100800 */
[----:B-1----:R-:W-:Y:S02]  /*12380*/  IMAD.MOV.U32 R3, RZ, RZ, R79 ;  /* 0x000000ffff037224 */ /* 0x002fe400078e004f */
[----:B------:R-:W-:Y:S04]  /*12390*/  STL [R1+0x774], R78 ;  /* 0x0007744e01007387 */ /* 0x000fe80000100800 */
[----:B------:R1:W-:Y:S04]  /*123a0*/  STL [R1+0x770], R3 ;  /* 0x0007700301007387 */ /* 0x0003e80000100800 */
[----:B------:R-:W-:Y:S01]  /*123b0*/  STL [R1+0x77c], R80 ;  /* 0x00077c5001007387 */ /* 0x000fe20000100800 */
[----:B-1----:R-:W-:-:S03]  /*123c0*/  IMAD.MOV.U32 R3, RZ, RZ, R81 ;  /* 0x000000ffff037224 */ /* 0x002fc600078e0051 */
[----:B--2---:R-:W-:Y:S04]  /*123d0*/  STL [R1+0x784], R82 ;  /* 0x0007845201007387 */ /* 0x004fe80000100800 */
[----:B------:R1:W-:Y:S02]  /*123e0*/  STL [R1+0x778], R3 ;  /* 0x0007780301007387 */ /* 0x0003e40000100800 */
[----:B-1----:R-:W-:Y:S02]  /*123f0*/  MOV R3, R83 ;  /* 0x0000005300037202 */ /* 0x002fe40000000f00 */
[----:B------:R-:W-:Y:S04]  /*12400*/  STL [R1+0x78c], R86 ;  /* 0x00078c5601007387 */ /* 0x000fe80000100800 */
[----:B------:R1:W-:Y:S04]  /*12410*/  STL [R1+0x780], R3 ;  /* 0x0007800301007387 */ /* 0x0003e80000100800 */
[----:B------:R-:W-:Y:S01]  /*12420*/  STL [R1+0x794], R88 ;  /* 0x0007945801007387 */ /* 0x000fe20000100800 */
[----:B-1----:R-:W-:-:S05]  /*12430*/  IMAD.MOV.U32 R3, RZ, RZ, R87 ;  /* 0x000000ffff037224 */ /* 0x002fca00078e0057 */
[----:B------:R1:W-:Y:S02]  /*12440*/  STL [R1+0x788], R3 ;  /* 0x0007880301007387 */ /* 0x0003e40000100800 */
[----:B-1----:R-:W-:-:S05]  /*12450*/  IMAD.MOV.U32 R3, RZ, RZ, R89 ;  /* 0x000000ffff037224 */ /* 0x002fca00078e0059 */
[----:B------:R1:W-:Y:S04]  /*12460*/  STL [R1+0x790], R3 ;  /* 0x0007900301007387 */ /* 0x0003e80000100800 */
[----:B---3--:R2:W-:Y:S04]  /*12470*/  STL [R1+0x79c], R92 ;  /* 0x00079c5c01007387 */ /* 0x0085e80000100800 */
[----:B------:R-:W3:Y:S01]  /*12480*/  LDL.LU.64 R88, [R1+0x7e0] ;  /* 0x0007e00001587983 */ /* 0x000ee20000300a00 */
[----:B-1----:R-:W-:-:S03]  /*12490*/  MOV R3, R93 ;  /* 0x0000005d00037202 */ /* 0x002fc60000000f00 */
[----:B------:R-:W3:Y:S01]  /*124a0*/  LDL.LU.64 R86, [R1+0x368] ;  /* 0x0003680001567983 */ /* 0x000ee20000300a00 */
[----:B--2---:R-:W-:-:S03]  /*124b0*/  IMAD.MOV.U32 R92, RZ, RZ, R94 ;  /* 0x000000ffff5c7224 */ /* 0x004fc600078e005e */
[----:B------:R5:W-:Y:S01]  /*124c0*/  STL [R1+0x798], R3 ;  /* 0x0007980301007387 */ /* 0x000be20000100800 */
[----:B------:R-:W-:-:S03]  /*124d0*/  IMAD.MOV.U32 R93, RZ, RZ, R95 ;  /* 0x000000ffff5d7224 */ /* 0x000fc600078e005f */
[----:B------:R-:W2:Y:S01]  /*124e0*/  LDL.LU.64 R94, [R1+0x3a0] ;  /* 0x0003a000015e7983 */ /* 0x000ea20000300a00 */
[----:B-----5:R-:W-:-:S03]  /*124f0*/  MOV R3, R85 ;  /* 0x0000005500037202 */ /* 0x020fc60000000f00 */
[----:B------:R-:W-:Y:S04]  /*12500*/  STL [R1+0x7a4], R84 ;  /* 0x0007a45401007387 */ /* 0x000fe80000100800 */
[----:B----4-:R-:W-:Y:S04]  /*12510*/  STL [R1+0x7ac], R90 ;  /* 0x0007ac5a01007387 */ /* 0x010fe80000100800 */
[----:B------:R1:W-:Y:S04]  /*12520*/  STL [R1+0x7a0], R3 ;  /* 0x0007a00301007387 */ /* 0x0003e80000100800 */
[----:B------:R-:W-:Y:S01]  /*12530*/  STL [R1+0x7b4], R238 ;  /* 0x0007b4ee01007387 */ /* 0x000fe20000100800 */
[----:B-1----:R-:W-:-:S05]  /*12540*/  IMAD.MOV.U32 R3, RZ, RZ, R91 ;  /* 0x000000ffff037224 */ /* 0x002fca00078e005b */
[----:B------:R3:W-:Y:S04]  /*12550*/  STL [R1+0x7a8], R3 ;  /* 0x0007a80301007387 */ /* 0x0007e80000100800 */
[----:B------:R-:W-:Y:S04]  /*12560*/  STL [R1+0x7b0], R239 ;  /* 0x0007b0ef01007387 */ /* 0x000fe80000100800 */
        /* <DEDUP_REMOVED lines=8> */
[----:B------:R-:W4:Y:S01]  /*125f0*/  LDL.LU.64 R90, [R1+0x820] ;  /* 0x00082000015a7983 */ /* 0x000f220000300a00 */
[----:B---3--:R-:W-:-:S03]  /*12600*/  IMAD.MOV.U32 R3, RZ, RZ, R89 ;  /* 0x000000ffff037224 */ /* 0x008fc600078e0059 */
[----:B------:R1:W-:Y:S04]  /*12610*/  STL [R1+0x7dc], R88 ;  /* 0x0007dc5801007387 */ /* 0x0003e80000100800 */
[----:B------:R2:W-:Y:S04]  /*12620*/  STL [R1+0x7d8], R3 ;  /* 0x0007d80301007387 */ /* 0x0005e80000100800 */
[----:B-1----:R-:W3:Y:S01]  /*12630*/  LDL.LU.64 R88, [R1+0x828] ;  /* 0x0008280001587983 */ /* 0x002ee20000300a00 */
[----:B--2---:R-:W-:-:S03]  /*12640*/  MOV R3, R95 ;  /* 0x0000005f00037202 */ /* 0x004fc60000000f00 */
[----:B------:R1:W-:Y:S04]  /*12650*/  STL [R1+0x7e4], R94 ;  /* 0x0007e45e01007387 */ /* 0x0003e80000100800 */
[----:B------:R-:W-:Y:S04]  /*12660*/  STL [R1+0x7ec], R86 ;  /* 0x0007ec5601007387 */ /* 0x000fe80000100800 */
[----:B------:R2:W-:Y:S04]  /*12670*/  STL [R1+0x7e0], R3 ;  /* 0x0007e00301007387 */ /* 0x0005e80000100800 */
[----:B-1----:R-:W5:Y:S01]  /*12680*/  LDL.LU.64 R94, [R1+0x398] ;  /* 0x00039800015e7983 */ /* 0x002f620000300a00 */
[----:B--2---:R-:W-:-:S05]  /*12690*/  IMAD.MOV.U32 R3, RZ, RZ, R87 ;  /* 0x000000ffff037224 */ /* 0x004fca00078e0057 */
[----:B------:R4:W-:Y:S04]  /*126a0*/  STL [R1+0x7e8], R3 ;  /* 0x0007e80301007387 */ /* 0x0009e80000100800 */
[----:B------:R-:W-:Y:S04]  /*126b0*/  STL [R1+0x7f4], R250 ;  /* 0x0007f4fa01007387 */ /* 0x000fe80000100800 */
[----:B------:R-:W2:Y:S04]  /*126c0*/  LDL.LU.64 R86, [R1+0x360] ;  /* 0x0003600001567983 */ /* 0x000ea80000300a00 */
[----:B------:R-:W-:Y:S04]  /*126d0*/  STL [R1+0x7f0], R251 ;  /* 0x0007f0fb01007387 */ /* 0x000fe80000100800 */
[----:B------:R-:W-:Y:S04]  /*126e0*/  STL [R1+0x7fc], R66 ;  /* 0x0007fc4201007387 */ /* 0x000fe80000100800 */
[----:B------:R-:W-:Y:S04]  /*126f0*/  STL [R1+0x7f8], R67 ;  /* 0x0007f84301007387 */ /* 0x000fe80000100800 */
[----:B------:R-:W-:Y:S04]  /*12700*/  STL [R1+0x804], R56 ;  /* 0x0008043801007387 */ /* 0x000fe80000100800 */
[----:B------:R-:W-:Y:S04]  /*12710*/  STL [R1+0x800], R57 ;  /* 0x0008003901007387 */ /* 0x000fe80000100800 */
[----:B------:R-:W-:Y:S04]  /*12720*/  STL [R1+0x80c], R48 ;  /* 0x00080c3001007387 */ /* 0x000fe80000100800 */
[----:B------:R-:W-:Y:S04]  /*12730*/  STL [R1+0x808], R49 ;  /* 0x0008083101007387 */ /* 0x000fe80000100800 */
[----:B------:R-:W-:Y:S01]  /*12740*/  STL [R1+0x814], R40 ;  /* 0x0008142801007387 */ /* 0x000fe20000100800 */
[----:B----4-:R-:W-:-:S03]  /*12750*/  IMAD.MOV.U32 R3, RZ, RZ, R91 ;  /* 0x000000ffff037224 */ /* 0x010fc600078e005b */
[----:B------:R-:W-:Y:S04]  /*12760*/  STL [R1+0x810], R41 ;  /* 0x0008102901007387 */ /* 0x000fe80000100800 */
[----:B------:R1:W-:Y:S04]  /*12770*/  STL [R1+0x81c], R90 ;  /* 0x00081c5a01007387 */ /* 0x0003e80000100800 */
[----:B---3--:R-:W-:Y:S04]  /*12780*/  STL [R1+0x824], R88 ;  /* 0x0008245801007387 */ /* 0x008fe80000100800 */
[----:B------:R3:W-:Y:S04]  /*12790*/  STL [R1+0x818], R3 ;  /* 0x0008180301007387 */ /* 0x0007e80000100800 */
[----:B-1----:R-:W4:Y:S01]  /*127a0*/  LDL.LU.64 R90, [R1+0x860] ;  /* 0x00086000015a7983 */ /* 0x002f220000300a00 */
[----:B---3--:R-:W-:-:S05]  /*127b0*/  MOV R3, R89 ;  /* 0x0000005900037202 */ /* 0x008fca0000000f00 */
[----:B------:R5:W-:Y:S04]  /*127c0*/  STL [R1+0x820], R3 ;  /* 0x0008200301007387 */ /* 0x000be80000100800 */
[----:B------:R-:W3:Y:S01]  /*127d0*/  LDL.LU.64 R88, [R1+0x868] ;  /* 0x0008680001587983 */ /* 0x000ee20000300a00 */
[----:B-----5:R-:W-:-:S03]  /*127e0*/  IMAD.MOV.U32 R3, RZ, RZ, R95 ;  /* 0x000000ffff037224 */ /* 0x020fc600078e005f */
[----:B------:R1:W-:Y:S04]  /*127f0*/  STL [R1+0x82c], R94 ;  /* 0x00082c5e01007387 */ /* 0x0003e80000100800 */
[----:B------:R2:W-:Y:S04]  /*12800*/  STL [R1+0x828], R3 ;  /* 0x0008280301007387 */ /* 0x0005e80000100800 */
[----:B-1----:R-:W5:Y:S01]  /*12810*/  LDL.LU.64 R94, [R1+0x870] ;  /* 0x00087000015e7983 */ /* 0x002f620000300a00 */
[----:B--2---:R-:W-:-:S03]  /*12820*/  IMAD.MOV.U32 R3, RZ, RZ, R87 ;  /* 0x000000ffff037224 */ /* 0x004fc600078e0057 */
[----:B------:R-:W-:Y:S04]  /*12830*/  STL [R1+0x834], R86 ;  /* 0x0008345601007387 */ /* 0x000fe80000100800 */
[----:B------:R-:W-:Y:S04]  /*12840*/  STL [R1+0x83c], R138 ;  /* 0x00083c8a01007387 */ /* 0x000fe80000100800 */
[----:B------:R4:W-:Y:S04]  /*12850*/  STL [R1+0x830], R3 ;  /* 0x0008300301007387 */ /* 0x0009e80000100800 */
[----:B------:R-:W2:Y:S04]  /*12860*/  LDL.LU.64 R84, [R1+0x390] ;  /* 0x0003900001547983 */ /* 0x000ea80000300a00 */
[----:B------:R-:W-:Y:S04]  /*12870*/  STL [R1+0x838], R139 ;  /* 0x0008388b01007387 */ /* 0x000fe80000100800 */
[----:B------:R-:W-:Y:S04]  /*12880*/  STL [R1+0x844], R64 ;  /* 0x0008444001007387 */ /* 0x000fe80000100800 */
[----:B------:R-:W-:Y:S04]  /*12890*/  STL [R1+0x840], R65 ;  /* 0x0008404101007387 */ /* 0x000fe80000100800 */
[----:B------:R-:W2:Y:S04]  /*128a0*/  LDL.LU.64 R82, [R1+0x358] ;  /* 0x0003580001527983 */ /* 0x000ea80000300a00 */
[----:B------:R-:W-:Y:S04]  /*128b0*/  STL [R1+0x84c], R54 ;  /* 0x00084c3601007387 */ /* 0x000fe80000100800 */
[----:B------:R-:W-:Y:S04]  /*128c0*/  STL [R1+0x848], R55 ;  /* 0x0008483701007387 */ /* 0x000fe80000100800 */
[----:B------:R-:W-:Y:S04]  /*128d0*/  STL [R1+0x854], R44 ;  /* 0x0008542c01007387 */ /* 0x000fe80000100800 */
[----:B------:R-:W-:Y:S01]  /*128e0*/  STL [R1+0x850], R45 ;  /* 0x0008502d01007387 */ /* 0x000fe20000100800 */
[----:B----4-:R-:W-:-:S03]  /*128f0*/  MOV R3, R91 ;  /* 0x0000005b00037202 */ /* 0x010fc60000000f00 */
[----:B------:R1:W-:Y:S04]  /*12900*/  STL [R1+0x85c], R90 ;  /* 0x00085c5a01007387 */ /* 0x0003e80000100800 */
[----:B------:R3:W-:Y:S01]  /*12910*/  STL [R1+0x858], R3 ;  /* 0x0008580301007387 */ /* 0x0007e20000100800 */
[----:B-1----:R-:W-:Y:S01]  /*12920*/  IMAD.MOV.U32 R90, RZ, RZ, R120 ;  /* 0x000000ffff5a7224 */ /* 0x002fe200078e0078 */
[----:B------:R-:W-:Y:S01]  /*12930*/  MOV R120, R122 ;  /* 0x0000007a00787202 */ /* 0x000fe20000000f00 */
[----:B------:R-:W-:Y:S02]  /*12940*/  IMAD.MOV.U32 R91, RZ, RZ, R121 ;  /* 0x000000ffff5b7224 */ /* 0x000fe400078e0079 */
[----:B------:R-:W-:Y:S02]  /*12950*/  IMAD.MOV.U32 R121, RZ, RZ, R123 ;  /* 0x000000ffff797224 */ /* 0x000fe400078e007b */
[----:B------:R-:W4:Y:S01]  /*12960*/  LDL.LU.64 R122, [R1+0x8a0] ;  /* 0x0008a000017a7983 */ /* 0x000f220000300a00 */
[----:B---3--:R-:W-:-:S03]  /*12970*/  IMAD.MOV.U32 R3, RZ, RZ, R89 ;  /* 0x000000ffff037224 */ /* 0x008fc600078e0059 */
[----:B------:R-:W-:Y:S04]  /*12980*/  STL [R1+0x864], R88 ;  /* 0x0008645801007387 */ /* 0x000fe80000100800 */
[----:B------:R1:W-:Y:S04]  /*12990*/  STL [R1+0x860], R3 ;  /* 0x0008600301007387 */ /* 0x0003e80000100800 */
[----:B------:R-:W3:Y:S04]  /*129a0*/  LDL.LU.64 R86, [R1+0x8a8] ;  /* 0x0008a80001567983 */ /* 0x000ee80000300a00 */
[----:B-----5:R5:W-:Y:S01]  /*129b0*/  STL [R1+0x86c], R94 ;  /* 0x00086c5e01007387 */ /* 0x020be20000100800 */
[----:B-1----:R-:W-:-:S03]  /*129c0*/  MOV R3, R95 ;  /* 0x0000005f00037202 */ /* 0x002fc60000000f00 */
[----:B------:R-:W3:Y:S04]  /*129d0*/  LDL.LU.64 R88, [R1+0x8b0] ;  /* 0x0008b00001587983 */ /* 0x000ee80000300a00 */
[----:B------:R1:W-:Y:S04]  /*129e0*/  STL [R1+0x868], R3 ;  /* 0x0008680301007387 */ /* 0x0003e80000100800 */
[----:B--2---:R2:W-:Y:S04]  /*129f0*/  STL [R1+0x874], R84 ;  /* 0x0008745401007387 */ /* 0x0045e80000100800 */
[----:B-----5:R-:W5:Y:S01]  /*12a00*/  LDL.LU.64 R94, [R1+0x8b8] ;  /* 0x0008b800015e7983 */ /* 0x020f620000300a00 */
[----:B-1----:R-:W-:-:S03]  /*12a10*/  IMAD.MOV.U32 R3, RZ, RZ, R85 ;  /* 0x000000ffff037224 */ /* 0x002fc600078e0055 */
[----:B--2---:R-:W2:Y:S04]  /*12a20*/  LDL.LU.64 R84, [R1+0x388] ;  /* 0x0003880001547983 */ /* 0x004ea80000300a00 */
[----:B------:R1:W-:Y:S04]  /*12a30*/  STL [R1+0x870], R3 ;  /* 0x0008700301007387 */ /* 0x0003e80000100800 */
[----:B------:R-:W-:Y:S01]  /*12a40*/  STL [R1+0x87c], R82 ;  /* 0x00087c5201007387 */ /* 0x000fe20000100800 */
[----:B-1----:R-:W-:-:S03]  /*12a50*/  IMAD.MOV.U32 R3, RZ, RZ, R83 ;  /* 0x000000ffff037224 */ /* 0x002fc600078e0053 */
[----:B------:R-:W-:Y:S04]  /*12a60*/  STL [R1+0x884], R130 ;  /* 0x0008848201007387 */ /* 0x000fe80000100800 */
[----:B------:R4:W-:Y:S04]  /*12a70*/  STL [R1+0x878], R3 ;  /* 0x0008780301007387 */ /* 0x0009e80000100800 */
[----:B------:R-:W-:Y:S04]  /*12a80*/  STL [R1+0x880], R131 ;  /* 0x0008808301007387 */ /* 0x000fe80000100800 */
        /* <DEDUP_REMOVED lines=10> */
[----:B------:R-:W-:Y:S01]  /*12b30*/  IMAD.MOV.U32 R125, RZ, RZ, R127 ;  /* 0x000000ffff7d7224 */ /* 0x000fe200078e007f */
[----:B------:R-:W-:Y:S01]  /*12b40*/  MOV R127, R241 ;  /* 0x000000f1007f7202 */ /* 0x000fe20000000f00 */
[----:B------:R-:W-:-:S02]  /*12b50*/  IMAD.MOV.U32 R126, RZ, RZ, R240 ;  /* 0x000000ffff7e7224 */ /* 0x000fc400078e00f0 */
[----:B------:R-:W4:Y:S01]  /*12b60*/  LDL.LU.64 R240, [R1+0x8e0] ;  /* 0x0008e00001f07983 */ /* 0x000f220000300a00 */
[----:B---3--:R-:W-:-:S03]  /*12b70*/  IMAD.MOV.U32 R3, RZ, RZ, R87 ;  /* 0x000000ffff037224 */ /* 0x008fc600078e0057 */
[----:B------:R-:W-:Y:S04]  /*12b80*/  STL [R1+0x8a4], R86 ;  /* 0x0008a45601007387 */ /* 0x000fe80000100800 */
[----:B------:R-:W-:Y:S04]  /*12b90*/  STL [R1+0x8ac], R88 ;  /* 0x0008ac5801007387 */ /* 0x000fe80000100800 */
[----:B------:R1:W-:Y:S04]  /*12ba0*/  STL [R1+0x8a0], R3 ;  /* 0x0008a00301007387 */ /* 0x0003e80000100800 */
[----:B------:R-:W3:Y:S01]  /*12bb0*/  LDL.LU.64 R82, [R1+0x8e8] ;  /* 0x0008e80001527983 */ /* 0x000ee20000300a00 */
[----:B-1----:R-:W-:-:S03]  /*12bc0*/  IMAD.MOV.U32 R3, RZ, RZ, R89 ;  /* 0x000000ffff037224 */ /* 0x002fc600078e0059 */
[----:B-----5:R-:W-:Y:S04]  /*12bd0*/  STL [R1+0x8b4], R94 ;  /* 0x0008b45e01007387 */ /* 0x020fe80000100800 */
[----:B------:R1:W-:Y:S04]  /*12be0*/  STL [R1+0x8a8], R3 ;  /* 0x0008a80301007387 */ /* 0x0003e80000100800 */
[----:B------:R-:W5:Y:S01]  /*12bf0*/  LDL.LU.64 R86, [R1+0x8f0] ;  /* 0x0008f00001567983 */ /* 0x000f620000300a00 */
[----:B-1----:R-:W-:-:S03]  /*12c00*/  MOV R3, R95 ;  /* 0x0000005f00037202 */ /* 0x002fc60000000f00 */
[----:B--2---:R-:W-:Y:S04]  /*12c10*/  STL [R1+0x8bc], R84 ;  /* 0x0008bc5401007387 */ /* 0x004fe80000100800 */
[----:B------:R1:W-:Y:S04]  /*12c20*/  STL [R1+0x8b0], R3 ;  /* 0x0008b00301007387 */ /* 0x0003e80000100800 */
[----:B------:R-:W2:Y:S04]  /*12c30*/  LDL.LU.64 R94, [R1+0x8f8] ;  /* 0x0008f800015e7983 */ /* 0x000ea80000300a00 */
[----:B------:R-:W2:Y:S01]  /*12c40*/  LDL.LU.64 R88, [R1+0x900] ;  /* 0x0009000001587983 */ /* 0x000ea20000300a00 */
[----:B-1----:R-:W-:-:S05]  /*12c50*/  IMAD.MOV.U32 R3, RZ, RZ, R85 ;  /* 0x000000ffff037224 */ /* 0x002fca00078e0055 */
[----:B------:R1:W-:Y:S04]  /*12c60*/  STL [R1+0x8b8], R3 ;  /* 0x0008b80301007387 */ /* 0x0003e80000100800 */
[----:B------:R-:W-:Y:S04]  /*12c70*/  STL [R1+0x8c4], R142 ;  /* 0x0008c48e01007387 */ /* 0x000fe80000100800 */
[----:B------:R-:W-:Y:S04]  /*12c80*/  STL [R1+0x8c0], R143 ;  /* 0x0008c08f01007387 */ /* 0x000fe80000100800 */
[----:B------:R-:W-:Y:S01]  /*12c90*/  STL [R1+0x8cc], R128 ;  /* 0x0008cc8001007387 */ /* 0x000fe20000100800 */
[----:B------:R-:W-:-:S03]  /*12ca0*/  IMAD.MOV.U32 R84, RZ, RZ, R90 ;  /* 0x000000ffff547224 */ /* 0x000fc600078e005a */
[----:B------:R-:W-:Y:S01]  /*12cb0*/  STL [R1+0x8c8], R129 ;  /* 0x0008c88101007387 */ /* 0x000fe20000100800 */
[----:B------:R-:W-:-:S03]  /*12cc0*/  MOV R85, R91 ;  /* 0x0000005b00557202 */ /* 0x000fc60000000f00 */
[----:B------:R-:W-:Y:S04]  /*12cd0*/  STL [R1+0x8d4], R60 ;  /* 0x0008d43c01007387 */ /* 0x000fe80000100800 */
[----:B------:R-:W-:Y:S04]  /*12ce0*/  STL [R1+0x8d0], R61 ;  /* 0x0008d03d01007387 */ /* 0x000fe80000100800 */
[----:B----4-:R-:W-:Y:S01]  /*12cf0*/  STL [R1+0x8dc], R240 ;  /* 0x0008dcf001007387 */ /* 0x010fe20000100800 */
[----:B-1----:R-:W-:-:S03]  /*12d00*/  IMAD.MOV.U32 R3, RZ, RZ, R241 ;  /* 0x000000ffff037224 */ /* 0x002fc600078e00f1 */
[----:B------:R-:W4:Y:S04]  /*12d10*/  LDL.LU.64 R90, [R1+0x920] ;  /* 0x00092000015a7983 */ /* 0x000f280000300a00 */
[----:B------:R1:W-:Y:S04]  /*12d20*/  STL [R1+0x8d8], R3 ;  /* 0x0008d80301007387 */ /* 0x0003e80000100800 */
[----:B---3--:R-:W-:Y:S01]  /*12d30*/  STL [R1+0x8e4], R82 ;  /* 0x0008e45201007387 */ /* 0x008fe20000100800 */
[----:B-1----:R-:W-:-:S03]  /*12d40*/  IMAD.MOV.U32 R3, RZ, RZ, R83 ;  /* 0x000000ffff037224 */ /* 0x002fc600078e0053 */
[----:B------:R-:W3:Y:S04]  /*12d50*/  LDL.LU.64 R240, [R1+0x928] ;  /* 0x0009280001f07983 */ /* 0x000ee80000300a00 */
[----:B------:R1:W-:Y:S04]  /*12d60*/  STL [R1+0x8e0], R3 ;  /* 0x0008e00301007387 */ /* 0x0003e80000100800 */
[----:B-----5:R5:W-:Y:S01]  /*12d70*/  STL [R1+0x8ec], R86 ;  /* 0x0008ec5601007387 */ /* 0x020be20000100800 */
[----:B-1----:R-:W-:-:S03]  /*12d80*/  MOV R3, R87 ;  /* 0x0000005700037202 */ /* 0x002fc60000000f00 */
[----:B-----5:R-:W5:Y:S04]  /*12d90*/  LDL.LU.64 R86, [R1+0x930] ;  /* 0x0009300001567983 */ /* 0x020f680000300a00 */
[----:B------:R1:W-:Y:S04]  /*12da0*/  STL [R1+0x8e8], R3 ;  /* 0x0008e80301007387 */ /* 0x0003e80000100800 */
[----:B--2---:R2:W-:Y:S01]  /*12db0*/  STL [R1+0x8f4], R94 ;  /* 0x0008f45e01007387 */ /* 0x0045e20000100800 */
[----:B-1----:R-:W-:-:S03]  /*12dc0*/  IMAD.MOV.U32 R3, RZ, RZ, R95 ;  /* 0x000000ffff037224 */ /* 0x002fc600078e005f */
[----:B--2---:R-:W2:Y:S04]  /*12dd0*/  LDL.LU.64 R94, [R1+0x938] ;  /* 0x00093800015e7983 */ /* 0x004ea80000300a00 */
[----:B------:R1:W-:Y:S04]  /*12de0*/  STL [R1+0x8f0], R3 ;  /* 0x0008f00301007387 */ /* 0x0003e80000100800 */
[----:B------:R1:W-:Y:S02]  /*12df0*/  STL [R1+0x8fc], R88 ;  /* 0x0008fc5801007387 */ /* 0x0003e40000100800 */
[----:B-1----:R-:W-:-:S02]  /*12e00*/  IMAD.MOV.U32 R3, RZ, RZ, R89 ;  /* 0x000000ffff037224 */ /* 0x002fc400078e0059 */
[----:B------:R-:W2:Y:S04]  /*12e10*/  LDL.LU.64 R88, [R1+0x940] ;  /* 0x0009400001587983 */ /* 0x000ea80000300a00 */
[----:B------:R1:W-:Y:S04]  /*12e20*/  STL [R1+0x8f8], R3 ;  /* 0x0008f80301007387 */ /* 0x0003e80000100800 */
[----:B------:R1:W-:Y:S02]  /*12e30*/  STL [R1+0x904], R92 ;  /* 0x0009045c01007387 */ /* 0x0003e40000100800 */
[----:B-1----:R-:W-:-:S05]  /*12e40*/  MOV R3, R93 ;  /* 0x0000005d00037202 */ /* 0x002fca0000000f00 */
[----:B------:R1:W-:Y:S04]  /*12e50*/  STL [R1+0x900], R3 ;  /* 0x0009000301007387 */ /* 0x0003e80000100800 */
[----:B------:R-:W-:Y:S01]  /*12e60*/  STL [R1+0x90c], R140 ;  /* 0x00090c8c01007387 */ /* 0x000fe20000100800 */
[----:B------:R-:W-:-:S03]  /*12e70*/  IMAD.MOV.U32 R92, RZ, RZ, R122 ;  /* 0x000000ffff5c7224 */ /* 0x000fc600078e007a */
[----:B------:R-:W-:Y:S01]  /*12e80*/  STL [R1+0x908], R141 ;  /* 0x0009088d01007387 */ /* 0x000fe20000100800 */
[----:B------:R-:W-:-:S03]  /*12e90*/  IMAD.MOV.U32 R93, RZ, RZ, R123 ;  /* 0x000000ffff5d7224 */ /* 0x000fc600078e007b */
[----:B------:R-:W-:Y:S04]  /*12ea0*/  STL [R1+0x914], R46 ;  /* 0x0009142e01007387 */ /* 0x000fe80000100800 */
[----:B------:R-:W-:Y:S04]  /*12eb0*/  STL [R1+0x910], R47 ;  /* 0x0009102f01007387 */ /* 0x000fe80000100800 */
[----:B----4-:R4:W-:Y:S01]  /*12ec0*/  STL [R1+0x91c], R90 ;  /* 0x00091c5a01007387 */ /* 0x0109e20000100800 */
[----:B-1----:R-:W-:-:S03]  /*12ed0*/  MOV R3, R91 ;  /* 0x0000005b00037202 */ /* 0x002fc60000000f00 */
[----:B------:R-:W2:Y:S04]  /*12ee0*/  LDL.LU.64 R122, [R1+0x960] ;  /* 0x00096000017a7983 */ /* 0x000ea80000300a00 */
[----:B---3--:R-:W-:Y:S04]  /*12ef0*/  STL [R1+0x924], R240 ;  /* 0x000924f001007387 */ /* 0x008fe80000100800 */
[----:B------:R1:W-:Y:S04]  /*12f00*/  STL [R1+0x918], R3 ;  /* 0x0009180301007387 */ /* 0x0003e80000100800 */
[----:B----4-:R-:W3:Y:S01]  /*12f10*/  LDL.LU.64 R90, [R1+0x968] ;  /* 0x00096800015a7983 */ /* 0x010ee20000300a00 */
[----:B-1----:R-:W-:-:S03]  /*12f20*/  IMAD.MOV.U32 R3, RZ, RZ, R241 ;  /* 0x000000ffff037224 */ /* 0x002fc600078e00f1 */
[----:B-----5:R-:W-:Y:S04]  /*12f30*/  STL [R1+0x92c], R86 ;  /* 0x00092c5601007387 */ /* 0x020fe80000100800 */
[----:B------:R1:W-:Y:S04]  /*12f40*/  STL [R1+0x920], R3 ;  /* 0x0009200301007387 */ /* 0x0003e80000100800 */
[----:B------:R-:W4:Y:S01]  /*12f50*/  LDL.LU.64 R240, [R1+0x970] ;  /* 0x0009700001f07983 */ /* 0x000f220000300a00 */
[----:B-1----:R-:W-:-:S03]  /*12f60*/  IMAD.MOV.U32 R3, RZ, RZ, R87 ;  /* 0x000000ffff037224 */ /* 0x002fc600078e0057 */
[----:B------:R-:W5:Y:S04]  /*12f70*/  LDL.LU.64 R86, [R1+0x978] ;  /* 0x0009780001567983 */ /* 0x000f680000300a00 */
[----:B------:R1:W-:Y:S04]  /*12f80*/  STL [R1+0x928], R3 ;  /* 0x0009280301007387 */ /* 0x0003e80000100800 */
[----:B--2---:R2:W-:Y:S01]  /*12f90*/  STL [R1+0x934], R94 ;  /* 0x0009345e01007387 */ /* 0x0045e20000100800 */
[----:B-1----:R-:W-:-:S03]  /*12fa0*/  MOV R3, R95 ;  /* 0x0000005f00037202 */ /* 0x002fc60000000f00 */
[----:B--2---:R-:W2:Y:S04]  /*12fb0*/  LDL.LU.64 R94, [R1+0x980] ;  /* 0x00098000015e7983 */ /* 0x004ea80000300a00 */
[----:B------:R1:W-:Y:S04]  /*12fc0*/  STL [R1+0x930], R3 ;  /* 0x0009300301007387 */ /* 0x0003e80000100800 */
[----:B------:R1:W-:Y:S02]  /*12fd0*/  STL [R1+0x93c], R88 ;  /* 0x00093c5801007387 */ /* 0x0003e40000100800 */
[----:B-1----:R-:W-:-:S02]  /*12fe0*/  IMAD.MOV.U32 R3, RZ, RZ, R89 ;  /* 0x000000ffff037224 */ /* 0x002fc400078e0059 */
[----:B------:R-:W2:Y:S04]  /*12ff0*/  LDL.LU.64 R88, [R1+0x988] ;  /* 0x0009880001587983 */ /* 0x000ea80000300a00 */
[----:B------:R1:W-:Y:S04]  /*13000*/  STL [R1+0x938], R3 ;  /* 0x0009380301007387 */ /* 0x0003e80000100800 */
[----:B------:R-:W-:Y:S01]  /*13010*/  STL [R1+0x944], R84 ;  /* 0x0009445401007387 */ /* 0x000fe20000100800 */
[----:B-1----:R-:W-:-:S03]  /*13020*/  IMAD.MOV.U32 R3, RZ, RZ, R85 ;  /* 0x000000ffff037224 */ /* 0x002fc600078e0055 */
[----:B------:R-:W-:Y:S04]  /*13030*/  STL [R1+0x94c], R120 ;  /* 0x00094c7801007387 */ /* 0x000fe80000100800 */
[----:B------:R1:W-:Y:S02]  /*13040*/  STL [R1+0x940], R3 ;  /* 0x0009400301007387 */ /* 0x0003e40000100800 */
[----:B-1----:R-:W-:-:S05]  /*13050*/  MOV R3, R121 ;  /* 0x0000007900037202 */ /* 0x002fca0000000f00 */
[----:B------:R1:W-:Y:S04]  /*13060*/  STL [R1+0x948], R3 ;  /* 0x0009480301007387 */ /* 0x0003e80000100800 */
[----:B------:R-:W-:Y:S04]  /*13070*/  STL [R1+0x954], R136 ;  /* 0x0009548801007387 */ /* 0x000fe80000100800 */
[----:B------:R-:W-:Y:S04]  /*13080*/  STL [R1+0x950], R137 ;  /* 0x0009508901007387 */ /* 0x000fe80000100800 */
[----:B------:R-:W-:Y:S01]  /*13090*/  STL [R1+0x95c], R122 ;  /* 0x00095c7a01007387 */ /* 0x000fe20000100800 */
[----:B-1----:R-:W-:-:S03]  /*130a0*/  IMAD.MOV.U32 R3, RZ, RZ, R123 ;  /* 0x000000ffff037224 */ /* 0x002fc600078e007b */
[----:B------:R-:W2:Y:S04]  /*130b0*/  LDL.LU.64 R120, [R1+0x9a0] ;  /* 0x0009a00001787983 */ /* 0x000ea80000300a00 */
[----:B------:R1:W-:Y:S04]  /*130c0*/  STL [R1+0x958], R3 ;  /* 0x0009580301007387 */ /* 0x0003e80000100800 */
[----:B---3--:R3:W-:Y:S01]  /*130d0*/  STL [R1+0x964], R90 ;  /* 0x0009645a01007387 */ /* 0x0087e20000100800 */
[----:B-1----:R-:W-:-:S03]  /*130e0*/  IMAD.MOV.U32 R3, RZ, RZ, R91 ;  /* 0x000000ffff037224 */ /* 0x002fc600078e005b */
[----:B------:R-:W2:Y:S04]  /*130f0*/  LDL.LU.64 R122, [R1+0x9a8] ;  /* 0x0009a800017a7983 */ /* 0x000ea80000300a00 */
[----:B---3--:R-:W3:Y:S04]  /*13100*/  LDL.LU.64 R90, [R1+0x9b0] ;  /* 0x0009b000015a7983 */ /* 0x008ee80000300a00 */
[----:B------:R1:W-:Y:S04]  /*13110*/  STL [R1+0x960], R3 ;  /* 0x0009600301007387 */ /* 0x0003e80000100800 */
[----:B----4-:R4:W-:Y:S01]  /*13120*/  STL [R1+0x96c], R240 ;  /* 0x00096cf001007387 */ /* 0x0109e20000100800 */
[----:B-1----:R-:W-:-:S03]  /*13130*/  MOV R3, R241 ;  /* 0x000000f100037202 */ /* 0x002fc60000000f00 */
[----:B-----5:R-:W-:Y:S04]  /*13140*/  STL [R1+0x974], R86 ;  /* 0x0009745601007387 */ /* 0x020fe80000100800 */
[----:B------:R1:W-:Y:S01]  /*13150*/  STL [R1+0x968], R3 ;  /* 0x0009680301007387 */ /* 0x0003e20000100800 */
[----:B----4-:R-:W-:Y:S02]  /*13160*/  IMAD.MOV.U32 R240, RZ, RZ, R242 ;  /* 0x000000fffff07224 */ /* 0x010fe400078e00f2 */
[----:B------:R-:W-:Y:S02]  /*13170*/  IMAD.MOV.U32 R241, RZ, RZ, R243 ;  /* 0x000000fffff17224 */ /* 0x000fe400078e00f3 */
[----:B------:R-:W4:Y:S01]  /*13180*/  LDL.LU.64 R242, [R1+0x9b8] ;  /* 0x0009b80001f27983 */ /* 0x000f220000300a00 */
[----:B-1----:R-:W-:-:S03]  /*13190*/  MOV R3, R87 ;  /* 0x0000005700037202 */ /* 0x002fc60000000f00 */
[----:B--2---:R-:W-:Y:S04]  /*131a0*/  STL [R1+0x97c], R94 ;  /* 0x00097c5e01007387 */ /* 0x004fe80000100800 */
[----:B------:R1:W-:Y:S04]  /*131b0*/  STL [R1+0x970], R3 ;  /* 0x0009700301007387 */ /* 0x0003e80000100800 */
[----:B------:R-:W2:Y:S01]  /*131c0*/  LDL.LU.64 R86, [R1+0x9c0] ;  /* 0x0009c00001567983 */ /* 0x000ea20000300a00 */
[----:B-1----:R-:W-:-:S05]  /*131d0*/  IMAD.MOV.U32 R3, RZ, RZ, R95 ;  /* 0x000000ffff037224 */ /* 0x002fca00078e005f */
[----:B------:R1:W-:Y:S04]  /*131e0*/  STL [R1+0x978], R3 ;  /* 0x0009780301007387 */ /* 0x0003e80000100800 */
[----:B------:R-:W-:Y:S04]  /*131f0*/  STL [R1+0x984], R88 ;  /* 0x0009845801007387 */ /* 0x000fe80000100800 */
[----:B------:R-:W5:Y:S01]  /*13200*/  LDL.LU.64 R94, [R1+0x9c8] ;  /* 0x0009c800015e7983 */ /* 0x000f620000300a00 */
[----:B-1----:R-:W-:-:S05]  /*13210*/  IMAD.MOV.U32 R3, RZ, RZ, R89 ;  /* 0x000000ffff037224 */ /* 0x002fca00078e0059 */
[----:B------:R1:W-:Y:S04]  /*13220*/  STL [R1+0x980], R3 ;  /* 0x0009800301007387 */ /* 0x0003e80000100800 */
[----:B------:R1:W-:Y:S02]  /*13230*/  STL [R1+0x98c], R92 ;  /* 0x00098c5c01007387 */ /* 0x0003e40000100800 */
[----:B-1----:R-:W-:-:S05]  /*13240*/  MOV R3, R93 ;  /* 0x0000005d00037202 */ /* 0x002fca0000000f00 */
[----:B------:R1:W-:Y:S04]  /*13250*/  STL [R1+0x988], R3 ;  /* 0x0009880301007387 */ /* 0x0003e80000100800 */
[----:B------:R-:W-:Y:S04]  /*13260*/  STL [R1+0x994], R244 ;  /* 0x000994f401007387 */ /* 0x000fe80000100800 */
[----:B------:R-:W-:Y:S04]  /*13270*/  STL [R1+0x990], R245 ;  /* 0x000990f501007387 */ /* 0x000fe80000100800 */
[----:B------:R-:W5:Y:S04]  /*13280*/  LDL.LU.64 R92, [R1+0x9e0] ;  /* 0x0009e000015c7983 */ /* 0x000f680000300a00 */
[----:B------:R1:W-:Y:S02]  /*13290*/  STL [R1+0x99c], R120 ;  /* 0x00099c7801007387 */ /* 0x0003e40000100800 */
[----:B-1----:R-:W-:-:S02]  /*132a0*/  IMAD.MOV.U32 R3, RZ, RZ, R121 ;  /* 0x000000ffff037224 */ /* 0x002fc400078e0079 */
[----:B------:R-:W5:Y:S04]  /*132b0*/  LDL.LU.64 R120, [R1+0x9e8] ;  /* 0x0009e80001787983 */ /* 0x000f680000300a00 */
[----:B------:R1:W-:Y:S04]  /*132c0*/  STL [R1+0x998], R3 ;  /* 0x0009980301007387 */ /* 0x0003e80000100800 */
[----:B------:R3:W-:Y:S01]  /*132d0*/  STL [R1+0x9a4], R122 ;  /* 0x0009a47a01007387 */ /* 0x0007e20000100800 */
[----:B-1----:R-:W-:-:S03]  /*132e0*/  IMAD.MOV.U32 R3, RZ, RZ, R123 ;  /* 0x000000ffff037224 */ /* 0x002fc600078e007b */
[----:B---3--:R-:W3:Y:S04]  /*132f0*/  LDL.LU.64 R122, [R1+0x9f0] ;  /* 0x0009f000017a7983 */ /* 0x008ee80000300a00 */
[----:B------:R1:W-:Y:S04]  /*13300*/  STL [R1+0x9a0], R3 ;  /* 0x0009a00301007387 */ /* 0x0003e80000100800 */
[----:B------:R4:W-:Y:S04]  /*13310*/  STL [R1+0x9ac], R90 ;  /* 0x0009ac5a01007387 */ /* 0x0009e80000100800 */
[----:B------:R-:W3:Y:S01]  /*13320*/  LDL.LU.64 R88, [R1+0x9f8] ;  /* 0x0009f80001587983 */ /* 0x000ee20000300a00 */
[----:B-1----:R-:W-:-:S05]  /*13330*/  MOV R3, R91 ;  /* 0x0000005b00037202 */ /* 0x002fca0000000f00 */
[----:B------:R1:W-:Y:S04]  /*13340*/  STL [R1+0x9a8], R3 ;  /* 0x0009a80301007387 */ /* 0x0003e80000100800 */
[----:B----4-:R4:W-:Y:S04]  /*13350*/  STL [R1+0x9b4], R242 ;  /* 0x0009b4f201007387 */ /* 0x0109e80000100800 */
[----:B------:R-:W3:Y:S01]  /*13360*/  LDL.LU.64 R90, [R1+0xa00] ;  /* 0x000a0000015a7983 */ /* 0x000ee20000300a00 */
[----:B-1----:R-:W-:Y:S02]  /*13370*/  IMAD.MOV.U32 R3, RZ, RZ, R243 ;  /* 0x000000ffff037224 */ /* 0x002fe400078e00f3 */
[----:B----4-:R-:W-:Y:S01]  /*13380*/  IMAD.MOV.U32 R242, RZ, RZ, R234 ;  /* 0x000000fffff27224 */ /* 0x010fe200078e00ea */
[----:B------:R-:W-:-:S02]  /*13390*/  MOV R243, R235 ;  /* 0x000000eb00f37202 */ /* 0x000fc40000000f00 */
[----:B------:R-:W4:Y:S04]  /*133a0*/  LDL.LU.64 R234, [R1+0xa08] ;  /* 0x000a080001ea7983 */ /* 0x000f280000300a00 */
[----:B------:R1:W-:Y:S04]  /*133b0*/  STL [R1+0x9b0], R3 ;  /* 0x0009b00301007387 */ /* 0x0003e80000100800 */
[----:B--2---:R-:W-:Y:S01]  /*133c0*/  STL [R1+0x9bc], R86 ;  /* 0x0009bc5601007387 */ /* 0x004fe20000100800 */
[----:B-1----:R-:W-:-:S05]  /*133d0*/  IMAD.MOV.U32 R3, RZ, RZ, R87 ;  /* 0x000000ffff037224 */ /* 0x002fca00078e0057 */
[----:B------:R1:W-:Y:S04]  /*133e0*/  STL [R1+0x9b8], R3 ;  /* 0x0009b80301007387 */ /* 0x0003e80000100800 */
[----:B-----5:R2:W-:Y:S01]  /*133f0*/  STL [R1+0x9c4], R94 ;  /* 0x0009c45e01007387 */ /* 0x0205e20000100800 */
[----:B-1----:R-:W-:-:S05]  /*13400*/  IMAD.MOV.U32 R3, RZ, RZ, R95 ;  /* 0x000000ffff037224 */ /* 0x002fca00078e005f */
[----:B------:R1:W-:Y:S01]  /*13410*/  STL [R1+0x9c0], R3 ;  /* 0x0009c00301007387 */ /* 0x0003e20000100800 */
[----:B--2---:R-:W-:Y:S01]  /*13420*/  MOV R94, R124 ;  /* 0x0000007c005e7202 */ /* 0x004fe20000000f00 */
[----:B------:R-:W-:Y:S02]  /*13430*/  IMAD.MOV.U32 R95, RZ, RZ, R125 ;  /* 0x000000ffff5f7224 */ /* 0x000fe400078e007d */
[----:B------:R2:W-:Y:S04]  /*13440*/  STL [R1+0x9cc], R126 ;  /* 0x0009cc7e01007387 */ /* 0x0005e80000100800 */
[----:B------:R-:W5:Y:S01]  /*13450*/  LDL.LU.64 R124, [R1+0xa20] ;  /* 0x000a2000017c7983 */ /* 0x000f620000300a00 */
[----:B-1----:R-:W-:-:S05]  /*13460*/  IMAD.MOV.U32 R3, RZ, RZ, R127 ;  /* 0x000000ffff037224 */ /* 0x002fca00078e007f */
[----:B------:R1:W-:Y:S04]  /*13470*/  STL [R1+0x9c8], R3 ;  /* 0x0009c80301007387 */ /* 0x0003e80000100800 */
[----:B------:R1:W-:Y:S04]  /*13480*/  STL [R1+0x9d4], R132 ;  /* 0x0009d48401007387 */ /* 0x0003e80000100800 */
[----:B--2---:R-:W2:Y:S01]  /*13490*/  LDL.LU.64 R126, [R1+0xa28] ;  /* 0x000a2800017e7983 */ /* 0x004ea20000300a00 */
[----:B-1----:R-:W-:-:S05]  /*134a0*/  MOV R3, R133 ;  /* 0x0000008500037202 */ /* 0x002fca0000000f00 */
[----:B------:R1:W-:Y:S04]  /*134b0*/  STL [R1+0x9d0], R3 ;  /* 0x0009d00301007387 */ /* 0x0003e80000100800 */
[----:B------:R1:W-:Y:S04]  /*134c0*/  STL [R1+0x9dc], R92 ;  /* 0x0009dc5c01007387 */ /* 0x0003e80000100800 */
[----:B------:R-:W2:Y:S01]  /*134d0*/  LDL.LU.64 R132, [R1+0xa30] ;  /* 0x000a300001847983 */ /* 0x000ea20000300a00 */
[----:B-1----:R-:W-:-:S05]  /*134e0*/  IMAD.MOV.U32 R3, RZ, RZ, R93 ;  /* 0x000000ffff037224 */ /* 0x002fca00078e005d */
[----:B------:R1:W-:Y:S04]  /*134f0*/  STL [R1+0x9d8], R3 ;  /* 0x0009d80301007387 */ /* 0x0003e80000100800 */
[----:B------:R-:W-:Y:S04]  /*13500*/  STL [R1+0x9e4], R120 ;  /* 0x0009e47801007387 */ /* 0x000fe80000100800 */
[----:B------:R-:W2:Y:S01]  /*13510*/  LDL.LU.64 R92, [R1+0xa38] ;  /* 0x000a3800015c7983 */ /* 0x000ea20000300a00 */
[----:B-1----:R-:W-:-:S05]  /*13520*/  IMAD.MOV.U32 R3, RZ, RZ, R121 ;  /* 0x000000ffff037224 */ /* 0x002fca00078e0079 */
[----:B------:R1:W-:Y:S04]  /*13530*/  STL [R1+0x9e0], R3 ;  /* 0x0009e00301007387 */ /* 0x0003e80000100800 */
[----:B---3--:R3:W-:Y:S01]  /*13540*/  STL [R1+0x9ec], R122 ;  /* 0x0009ec7a01007387 */ /* 0x0087e20000100800 */
[----:B-1----:R-:W-:-:S03]  /*13550*/  MOV R3, R123 ;  /* 0x0000007b00037202 */ /* 0x002fc60000000f00 */
[----:B------:R-:W2:Y:S04]  /*13560*/  LDL.LU.64 R120, [R1+0xa40] ;  /* 0x000a400001787983 */ /* 0x000ea80000300a00 */
[----:B------:R1:W-:Y:S04]  /*13570*/  STL [R1+0x9e8], R3 ;  /* 0x0009e80301007387 */ /* 0x0003e80000100800 */
[----:B------:R-:W-:Y:S01]  /*13580*/  STL [R1+0x9f4], R88 ;  /* 0x0009f45801007387 */ /* 0x000fe20000100800 */
[----:B---3--:R-:W-:Y:S02]  /*13590*/  IMAD.MOV.U32 R122, RZ, RZ, R240 ;  /* 0x000000ffff7a7224 */ /* 0x008fe400078e00f0 */
[----:B------:R-:W-:-:S02]  /*135a0*/  IMAD.MOV.U32 R123, RZ, RZ, R241 ;  /* 0x000000ffff7b7224 */ /* 0x000fc400078e00f1 */
[----:B------:R-:W3:Y:S01]  /*135b0*/  LDL.LU.64 R240, [R1+0xa48] ;  /* 0x000a480001f07983 */ /* 0x000ee20000300a00 */
[----:B-1----:R-:W-:-:S03]  /*135c0*/  MOV R3, R89 ;  /* 0x0000005900037202 */ /* 0x002fc60000000f00 */
[----:B------:R-:W-:Y:S04]  /*135d0*/  STL [R1+0x9fc], R90 ;  /* 0x0009fc5a01007387 */ /* 0x000fe80000100800 */
[----:B------:R1:W-:Y:S02]  /*135e0*/  STL [R1+0x9f0], R3 ;  /* 0x0009f00301007387 */ /* 0x0003e40000100800 */
[----:B-1----:R-:W-:Y:S02]  /*135f0*/  IMAD.MOV.U32 R3, RZ, RZ, R91 ;  /* 0x000000ffff037224 */ /* 0x002fe400078e005b */
[----:B----4-:R-:W-:Y:S04]  /*13600*/  STL [R1+0xa04], R234 ;  /* 0x000a04ea01007387 */ /* 0x010fe80000100800 */
[----:B------:R1:W-:Y:S04]  /*13610*/  STL [R1+0x9f8], R3 ;  /* 0x0009f80301007387 */ /* 0x0003e80000100800 */
[----:B------:R-:W-:Y:S01]  /*13620*/  STL [R1+0xa0c], R228 ;  /* 0x000a0ce401007387 */ /* 0x000fe20000100800 */
[----:B-1----:R-:W-:-:S05]  /*13630*/  IMAD.MOV.U32 R3, RZ, RZ, R235 ;  /* 0x000000ffff037224 */ /* 0x002fca00078e00eb */
[----:B------:R1:W-:Y:S04]  /*13640*/  STL [R1+0xa00], R3 ;  /* 0x000a000301007387 */ /* 0x0003e80000100800 */
[----:B------:R-:W4:Y:S01]  /*13650*/  LDL.LU.64 R234, [R1+0xa60] ;  /* 0x000a600001ea7983 */ /* 0x000f220000300a00 */
[----:B-1----:R-:W-:-:S03]  /*13660*/  MOV R3, R229 ;  /* 0x000000e500037202 */ /* 0x002fc60000000f00 */
[----:B------:R-:W-:Y:S04]  /*13670*/  STL [R1+0xa14], R94 ;  /* 0x000a145e01007387 */ /* 0x000fe80000100800 */
[----:B------:R1:W-:Y:S04]  /*13680*/  STL [R1+0xa08], R3 ;  /* 0x000a080301007387 */ /* 0x0003e80000100800 */
[----:B------:R-:W4:Y:S01]  /*13690*/  LDL.LU.64 R228, [R1+0xa68] ;  /* 0x000a680001e47983 */ /* 0x000f220000300a00 */
[----:B-1----:R-:W-:-:S03]  /*136a0*/  IMAD.MOV.U32 R3, RZ, RZ, R95 ;  /* 0x000000ffff037224 */ /* 0x002fc600078e005f */
[----:B-----5:R-:W-:Y:S04]  /*136b0*/  STL [R1+0xa1c], R124 ;  /* 0x000a1c7c01007387 */ /* 0x020fe80000100800 */
[----:B------:R1:W-:Y:S02]  /*136c0*/  STL [R1+0xa10], R3 ;  /* 0x000a100301007387 */ /* 0x0003e40000100800 */
[----:B-1----:R-:W-:Y:S02]  /*136d0*/  IMAD.MOV.U32 R3, RZ, RZ, R125 ;  /* 0x000000ffff037224 */ /* 0x002fe400078e007d */
[----:B------:R-:W5:Y:S04]  /*136e0*/  LDL.LU.64 R124, [R1+0xa70] ;  /* 0x000a7000017c7983 */ /* 0x000f680000300a00 */
[----:B------:R1:W-:Y:S04]  /*136f0*/  STL [R1+0xa18], R3 ;  /* 0x000a180301007387 */ /* 0x0003e80000100800 */
[----:B--2---:R2:W-:Y:S04]  /*13700*/  STL [R1+0xa24], R126 ;  /* 0x000a247e01007387 */ /* 0x0045e80000100800 */
[----:B------:R-:W5:Y:S01]  /*13710*/  LDL.LU.64 R94, [R1+0xa78] ;  /* 0x000a7800015e7983 */ /* 0x000f620000300a00 */
[----:B-1----:R-:W-:-:S05]  /*13720*/  MOV R3, R127 ;  /* 0x0000007f00037202 */ /* 0x002fca0000000f00 */
[----:B------:R1:W-:Y:S01]  /*13730*/  STL [R1+0xa20], R3 ;  /* 0x000a200301007387 */ /* 0x0003e20000100800 */
[----:B--2---:R-:W-:Y:S02]  /*13740*/  IMAD.MOV.U32 R126, RZ, RZ, R230 ;  /* 0x000000ffff7e7224 */ /* 0x004fe400078e00e6 */
[----:B------:R-:W-:Y:S01]  /*13750*/  IMAD.MOV.U32 R127, RZ, RZ, R231 ;  /* 0x000000ffff7f7224 */ /* 0x000fe200078e00e7 */
[----:B------:R2:W-:Y:S04]  /*13760*/  STL [R1+0xa2c], R132 ;  /* 0x000a2c8401007387 */ /* 0x0005e80000100800 */
[----:B------:R-:W5:Y:S01]  /*13770*/  LDL.LU.64 R230, [R1+0xa80] ;  /* 0x000a800001e67983 */ /* 0x000f620000300a00 */
[----:B-1----:R-:W-:-:S03]  /*13780*/  MOV R3, R133 ;  /* 0x0000008500037202 */ /* 0x002fc60000000f00 */
[----:B------:R-:W-:Y:S04]  /*13790*/  STL [R1+0xa34], R92 ;  /* 0x000a345c01007387 */ /* 0x000fe80000100800 */
[----:B------:R1:W-:Y:S04]  /*137a0*/  STL [R1+0xa28], R3 ;  /* 0x000a280301007387 */ /* 0x0003e80000100800 */
[----:B--2---:R-:W2:Y:S01]  /*137b0*/  LDL.LU.64 R132, [R1+0xa88] ;  /* 0x000a880001847983 */ /* 0x004ea20000300a00 */
[----:B-1----:R-:W-:-:S05]  /*137c0*/  IMAD.MOV.U32 R3, RZ, RZ, R93 ;  /* 0x000000ffff037224 */ /* 0x002fca00078e005d */
[----:B------:R1:W-:Y:S04]  /*137d0*/  STL [R1+0xa30], R3 ;  /* 0x000a300301007387 */ /* 0x0003e80000100800 */
[----:B------:R-:W-:Y:S01]  /*137e0*/  STL [R1+0xa3c], R120 ;  /* 0x000a3c7801007387 */ /* 0x000fe20000100800 */
[----:B-1----:R-:W-:-:S05]  /*137f0*/  IMAD.MOV.U32 R3, RZ, RZ, R121 ;  /* 0x000000ffff037224 */ /* 0x002fca00078e0079 */
[----:B------:R1:W-:Y:S04]  /*13800*/  STL [R1+0xa38], R3 ;  /* 0x000a380301007387 */ /* 0x0003e80000100800 */
[----:B---3--:R3:W-:Y:S01]  /*13810*/  STL [R1+0xa44], R240 ;  /* 0x000a44f001007387 */ /* 0x0087e20000100800 */
[----:B-1----:R-:W-:-:S03]  /*13820*/  IMAD.MOV.U32 R3, RZ, RZ, R241 ;  /* 0x000000ffff037224 */ /* 0x002fc600078e00f1 */
[----:B---3--:R-:W3:Y:S04]  /*13830*/  LDL.LU.64 R240, [R1+0xaa0] ;  /* 0x000aa00001f07983 */ /* 0x008ee80000300a00 */
[----:B------:R1:W-:Y:S04]  /*13840*/  STL [R1+0xa40], R3 ;  /* 0x000a400301007387 */ /* 0x0003e80000100800 */
[----:B------:R1:W-:Y:S02]  /*13850*/  STL [R1+0xa4c], R242 ;  /* 0x000a4cf201007387 */ /* 0x0003e40000100800 */
[----:B-1----:R-:W-:Y:S01]  /*13860*/  MOV R3, R243 ;  /* 0x000000f300037202 */ /* 0x002fe20000000f00 */
[----:B------:R-:W-:Y:S01]  /*13870*/  IMAD.MOV.U32 R121, RZ, RZ, R123 ;  /* 0x000000ffff797224 */ /* 0x000fe200078e007b */
[----:B------:R-:W-:Y:S01]  /*13880*/  MOV R120, R122 ;  /* 0x0000007a00787202 */ /* 0x000fe20000000f00 */
[----:B------:R-:W3:Y:S04]  /*13890*/  LDL.LU.64 R242, [R1+0xaa8] ;  /* 0x000aa80001f27983 */ /* 0x000ee80000300a00 */
[----:B------:R1:W-:Y:S04]  /*138a0*/  STL [R1+0xa48], R3 ;  /* 0x000a480301007387 */ /* 0x0003e80000100800 */
[----:B------:R4:W-:Y:S04]  /*138b0*/  STL [R1+0xa54], R232 ;  /* 0x000a54e801007387 */ /* 0x0009e80000100800 */
[----:B------:R-:W3:Y:S01]  /*138c0*/  LDL.LU.64 R122, [R1+0xab0] ;  /* 0x000ab000017a7983 */ /* 0x000ee20000300a00 */
[----:B-1----:R-:W-:-:S03]  /*138d0*/  IMAD.MOV.U32 R3, RZ, RZ, R233 ;  /* 0x000000ffff037224 */ /* 0x002fc600078e00e9 */
[----:B----4-:R-:W-:Y:S04]  /*138e0*/  STL [R1+0xa5c], R234 ;  /* 0x000a5cea01007387 */ /* 0x010fe80000100800 */
[----:B------:R1:W-:Y:S04]  /*138f0*/  STL [R1+0xa50], R3 ;  /* 0x000a500301007387 */ /* 0x0003e80000100800 */
[----:B------:R-:W4:Y:S01]  /*13900*/  LDL.LU.64 R232, [R1+0xab8] ;  /* 0x000ab80001e87983 */ /* 0x000f220000300a00 */
[----:B-1----:R-:W-:-:S03]  /*13910*/  IMAD.MOV.U32 R3, RZ, RZ, R235 ;  /* 0x000000ffff037224 */ /* 0x002fc600078e00eb */
[----:B------:R-:W-:Y:S04]  /*13920*/  STL [R1+0xa64], R228 ;  /* 0x000a64e401007387 */ /* 0x000fe80000100800 */
[----:B------:R1:W-:Y:S04]  /*13930*/  STL [R1+0xa58], R3 ;  /* 0x000a580301007387 */ /* 0x0003e80000100800 */
[----:B------:R-:W4:Y:S01]  /*13940*/  LDL.LU.64 R234, [R1+0xac0] ;  /* 0x000ac00001ea7983 */ /* 0x000f220000300a00 */
[----:B-1----:R-:W-:-:S03]  /*13950*/  MOV R3, R229 ;  /* 0x000000e500037202 */ /* 0x002fc60000000f00 */
[----:B------:R-:W4:Y:S04]  /*13960*/  LDL.LU.64 R228, [R1+0xac8] ;  /* 0x000ac80001e47983 */ /* 0x000f280000300a00 */
[----:B------:R1:W-:Y:S04]  /*13970*/  STL [R1+0xa60], R3 ;  /* 0x000a600301007387 */ /* 0x0003e80000100800 */
[----:B-----5:R5:W-:Y:S01]  /*13980*/  STL [R1+0xa6c], R124 ;  /* 0x000a6c7c01007387 */ /* 0x020be20000100800 */
[----:B-1----:R-:W-:-:S03]  /*13990*/  IMAD.MOV.U32 R3, RZ, RZ, R125 ;  /* 0x000000ffff037224 */ /* 0x002fc600078e007d */
[----:B-----5:R-:W5:Y:S04]  /*139a0*/  LDL.LU.64 R124, [R1+0xad0] ;  /* 0x000ad000017c7983 */ /* 0x020f680000300a00 */
[----:B------:R1:W-:Y:S04]  /*139b0*/  STL [R1+0xa68], R3 ;  /* 0x000a680301007387 */ /* 0x0003e80000100800 */
[----:B------:R-:W-:Y:S01]  /*139c0*/  STL [R1+0xa74], R94 ;  /* 0x000a745e01007387 */ /* 0x000fe20000100800 */
[----:B-1----:R-:W-:-:S05]  /*139d0*/  IMAD.MOV.U32 R3, RZ, RZ, R95 ;  /* 0x000000ffff037224 */ /* 0x002fca00078e005f */
[----:B------:R1:W-:Y:S04]  /*139e0*/  STL [R1+0xa70], R3 ;  /* 0x000a700301007387 */ /* 0x0003e80000100800 */
[----:B------:R1:W-:Y:S02]  /*139f0*/  STL [R1+0xa7c], R230 ;  /* 0x000a7ce601007387 */ /* 0x0003e40000100800 */
[----:B-1----:R-:W-:Y:S02]  /*13a00*/  MOV R3, R231 ;  /* 0x000000e700037202 */ /* 0x002fe40000000f00 */
[----:B------:R-:W5:Y:S04]  /*13a10*/  LDL.LU.64 R230, [R1+0xae0] ;  /* 0x000ae00001e67983 */ /* 0x000f680000300a00 */
[----:B------:R2:W-:Y:S02]  /*13a20*/  STL [R1+0xa78], R3 ;  /* 0x000a780301007387 */ /* 0x0005e40000100800 */
[----:B--2---:R-:W-:-:S02]  /*13a30*/  IMAD.MOV.U32 R3, RZ, RZ, R133 ;  /* 0x000000ffff037224 */ /* 0x004fc400078e0085 */
[----:B------:R1:W-:Y:S04]  /*13a40*/  STL [R1+0xa84], R132 ;  /* 0x000a848401007387 */ /* 0x0003e80000100800 */
[----:B------:R-:W-:Y:S04]  /*13a50*/  STL [R1+0xa8c], R134 ;  /* 0x000a8c8601007387 */ /* 0x000fe80000100800 */
[----:B------:R2:W-:Y:S04]  /*13a60*/  STL [R1+0xa80], R3 ;  /* 0x000a800301007387 */ /* 0x0005e80000100800 */
[----:B-1----:R-:W5:Y:S01]  /*13a70*/  LDL.LU.64 R132, [R1+0xae8] ;  /* 0x000ae80001847983 */ /* 0x002f620000300a00 */
[----:B--2---:R-:W-:-:S03]  /*13a80*/  IMAD.MOV.U32 R3, RZ, RZ, R135 ;  /* 0x000000ffff037224 */ /* 0x004fc600078e0087 */
[----:B------:R-:W-:Y:S04]  /*13a90*/  STL [R1+0xa94], R120 ;  /* 0x000a947801007387 */ /* 0x000fe80000100800 */
[----:B------:R1:W-:Y:S04]  /*13aa0*/  STL [R1+0xa88], R3 ;  /* 0x000a880301007387 */ /* 0x0003e80000100800 */
[----:B------:R-:W2:Y:S01]  /*13ab0*/  LDL.LU.64 R134, [R1+0xaf0] ;  /* 0x000af00001867983 */ /* 0x000ea20000300a00 */
[----:B-1----:R-:W-:-:S03]  /*13ac0*/  MOV R3, R121 ;  /* 0x0000007900037202 */ /* 0x002fc60000000f00 */
[----:B---3--:R-:W-:Y:S04]  /*13ad0*/  STL [R1+0xa9c], R240 ;  /* 0x000a9cf001007387 */ /* 0x008fe80000100800 */
[----:B------:R1:W-:Y:S02]  /*13ae0*/  STL [R1+0xa90], R3 ;  /* 0x000a900301007387 */ /* 0x0003e40000100800 */
[----:B-1----:R-:W-:Y:S02]  /*13af0*/  IMAD.MOV.U32 R3, RZ, RZ, R241 ;  /* 0x000000ffff037224 */ /* 0x002fe400078e00f1 */
[----:B------:R-:W3:Y:S04]  /*13b00*/  LDL.LU.64 R240, [R1+0xaf8] ;  /* 0x000af80001f07983 */ /* 0x000ee80000300a00 */
[----:B------:R1:W-:Y:S04]  /*13b10*/  STL [R1+0xa98], R3 ;  /* 0x000a980301007387 */ /* 0x0003e80000100800 */
[----:B------:R1:W-:Y:S02]  /*13b20*/  STL [R1+0xaa4], R242 ;  /* 0x000aa4f201007387 */ /* 0x0003e40000100800 */
[----:B-1----:R-:W-:-:S02]  /*13b30*/  IMAD.MOV.U32 R3, RZ, RZ, R243 ;  /* 0x000000ffff037224 */ /* 0x002fc400078e00f3 */
[----:B------:R-:W-:Y:S04]  /*13b40*/  STL [R1+0xaac], R122 ;  /* 0x000aac7a01007387 */ /* 0x000fe80000100800 */
[----:B------:R1:W-:Y:S04]  /*13b50*/  STL [R1+0xaa0], R3 ;  /* 0x000aa00301007387 */ /* 0x0003e80000100800 */
[----:B------:R-:W3:Y:S01]  /*13b60*/  LDL.LU.64 R242, [R1+0xb00] ;  /* 0x000b000001f27983 */ /* 0x000ee20000300a00 */
[----:B-1----:R-:W-:-:S03]  /*13b70*/  MOV R3, R123 ;  /* 0x0000007b00037202 */ /* 0x002fc60000000f00 */
[----:B----4-:R-:W-:Y:S04]  /*13b80*/  STL [R1+0xab4], R232 ;  /* 0x000ab4e801007387 */ /* 0x010fe80000100800 */
[----:B------:R1:W-:Y:S02]  /*13b90*/  STL [R1+0xaa8], R3 ;  /* 0x000aa80301007387 */ /* 0x0003e40000100800 */
[----:B-1----:R-:W-:Y:S02]  /*13ba0*/  IMAD.MOV.U32 R3, RZ, RZ, R233 ;  /* 0x000000ffff037224 */ /* 0x002fe400078e00e9 */
[----:B------:R-:W4:Y:S04]  /*13bb0*/  LDL.LU.64 R232, [R1+0xb08] ;  /* 0x000b080001e87983 */ /* 0x000f280000300a00 */
[----:B------:R1:W-:Y:S04]  /*13bc0*/  STL [R1+0xab0], R3 ;  /* 0x000ab00301007387 */ /* 0x0003e80000100800 */
[----:B------:R1:W-:Y:S02]  /*13bd0*/  STL [R1+0xabc], R234 ;  /* 0x000abcea01007387 */ /* 0x0003e40000100800 */
[----:B-1----:R-:W-:-:S02]  /*13be0*/  IMAD.MOV.U32 R3, RZ, RZ, R235 ;  /* 0x000000ffff037224 */ /* 0x002fc400078e00eb */
[----:B------:R-:W-:Y:S04]  /*13bf0*/  STL [R1+0xac4], R228 ;  /* 0x000ac4e401007387 */ /* 0x000fe80000100800 */
[----:B------:R1:W-:Y:S04]  /*13c00*/  STL [R1+0xab8], R3 ;  /* 0x000ab80301007387 */ /* 0x0003e80000100800 */
[----:B------:R-:W4:Y:S01]  /*13c10*/  LDL.LU.64 R234, [R1+0xb10] ;  /* 0x000b100001ea7983 */ /* 0x000f220000300a00 */
[----:B-1----:R-:W-:-:S03]  /*13c20*/  MOV R3, R229 ;  /* 0x000000e500037202 */ /* 0x002fc60000000f00 */
[----:B-----5:R-:W-:Y:S04]  /*13c30*/  STL [R1+0xacc], R124 ;  /* 0x000acc7c01007387 */ /* 0x020fe80000100800 */
[----:B------:R1:W-:Y:S04]  /*13c40*/  STL [R1+0xac0], R3 ;  /* 0x000ac00301007387 */ /* 0x0003e80000100800 */
[----:B------:R-:W5:Y:S01]  /*13c50*/  LDL.LU.64 R228, [R1+0xb18] ;  /* 0x000b180001e47983 */ /* 0x000f620000300a00 */
[----:B-1----:R-:W-:-:S03]  /*13c60*/  IMAD.MOV.U32 R3, RZ, RZ, R125 ;  /* 0x000000ffff037224 */ /* 0x002fc600078e007d */
[----:B------:R-:W-:Y:S04]  /*13c70*/  STL [R1+0xad4], R126 ;  /* 0x000ad47e01007387 */ /* 0x000fe80000100800 */
[----:B------:R1:W-:Y:S04]  /*13c80*/  STL [R1+0xac8], R3 ;  /* 0x000ac80301007387 */ /* 0x0003e80000100800 */
[----:B------:R-:W5:Y:S01]  /*13c90*/  LDL.LU.64 R90, [R1+0xb20] ;  /* 0x000b2000015a7983 */ /* 0x000f620000300a00 */
[----:B-1----:R-:W-:-:S03]  /*13ca0*/  IMAD.MOV.U32 R3, RZ, RZ, R127 ;  /* 0x000000ffff037224 */ /* 0x002fc600078e007f */
[----:B------:R-:W-:Y:S04]  /*13cb0*/  STL [R1+0xadc], R230 ;  /* 0x000adce601007387 */ /* 0x000fe80000100800 */
[----:B------:R1:W-:Y:S04]  /*13cc0*/  STL [R1+0xad0], R3 ;  /* 0x000ad00301007387 */ /* 0x0003e80000100800 */
[----:B------:R-:W5:Y:S01]  /*13cd0*/  LDL.LU.64 R92, [R1+0xb28] ;  /* 0x000b2800015c7983 */ /* 0x000f620000300a00 */
[----:B-1----:R-:W-:-:S03]  /*13ce0*/  MOV R3, R231 ;  /* 0x000000e700037202 */ /* 0x002fc60000000f00 */
[----:B------:R-:W5:Y:S04]  /*13cf0*/  LDL.LU.64 R230, [R1+0xb30] ;  /* 0x000b300001e67983 */ /* 0x000f680000300a00 */
[----:B------:R1:W-:Y:S02]  /*13d00*/  STL [R1+0xad8], R3 ;  /* 0x000ad80301007387 */ /* 0x0003e40000100800 */
[----:B-1----:R-:W-:Y:S02]  /*13d10*/  IMAD.MOV.U32 R3, RZ, RZ, R133 ;  /* 0x000000ffff037224 */ /* 0x002fe400078e0085 */
[----:B------:R-:W-:Y:S04]  /*13d20*/  STL [R1+0xae4], R132 ;  /* 0x000ae48401007387 */ /* 0x000fe80000100800 */
[----:B------:R-:W5:Y:S04]  /*13d30*/  LDL.LU.64 R94, [R1+0xb38] ;  /* 0x000b3800015e7983 */ /* 0x000f680000300a00 */
[----:B------:R1:W-:Y:S04]  /*13d40*/  STL [R1+0xae0], R3 ;  /* 0x000ae00301007387 */ /* 0x0003e80000100800 */
[----:B--2---:R-:W-:Y:S04]  /*13d50*/  STL [R1+0xaec], R134 ;  /* 0x000aec8601007387 */ /* 0x004fe80000100800 */
[----:B------:R-:W2:Y:S01]  /*13d60*/  LDL.LU.64 R120, [R1+0xb40] ;  /* 0x000b400001787983 */ /* 0x000ea20000300a00 */
[----:B-1----:R-:W-:-:S03]  /*13d70*/  IMAD.MOV.U32 R3, RZ, RZ, R135 ;  /* 0x000000ffff037224 */ /* 0x002fc600078e0087 */
[----:B------:R-:W2:Y:S04]  /*13d80*/  LDL.LU.64 R122, [R1+0xb48] ;  /* 0x000b4800017a7983 */ /* 0x000ea80000300a00 */
[----:B------:R1:W-:Y:S04]  /*13d90*/  STL [R1+0xae8], R3 ;  /* 0x000ae80301007387 */ /* 0x0003e80000100800 */
[----:B---3--:R-:W-:Y:S04]  /*13da0*/  STL [R1+0xaf4], R240 ;  /* 0x000af4f001007387 */ /* 0x008fe80000100800 */
[----:B------:R-:W3:Y:S01]  /*13db0*/  LDL.LU.64 R124, [R1+0xb50] ;  /* 0x000b5000017c7983 */ /* 0x000ee20000300a00 */
[----:B-1----:R-:W-:-:S03]  /*13dc0*/  MOV R3, R241 ;  /* 0x000000f100037202 */ /* 0x002fc60000000f00 */
[----:B------:R-:W3:Y:S04]  /*13dd0*/  LDL.LU.64 R126, [R1+0xb58] ;  /* 0x000b5800017e7983 */ /* 0x000ee80000300a00 */
[----:B------:R1:W-:Y:S04]  /*13de0*/  STL [R1+0xaf0], R3 ;  /* 0x000af00301007387 */ /* 0x0003e80000100800 */
[----:B------:R-:W-:Y:S01]  /*13df0*/  STL [R1+0xafc], R242 ;  /* 0x000afcf201007387 */ /* 0x000fe20000100800 */
[----:B-1----:R-:W-:-:S03]  /*13e00*/  IMAD.MOV.U32 R3, RZ, RZ, R243 ;  /* 0x000000ffff037224 */ /* 0x002fc600078e00f3 */
[----:B------:R-:W3:Y:S04]  /*13e10*/  LDL.LU.64 R132, [R1+0xb60] ;  /* 0x000b600001847983 */ /* 0x000ee80000300a00 */
[----:B------:R-:W3:Y:S04]  /*13e20*/  LDL.LU.64 R134, [R1+0xb68] ;  /* 0x000b680001867983 */ /* 0x000ee80000300a00 */
[----:B------:R4:W-:Y:S02]  /*13e30*/  STL [R1+0xaf8], R3 ;  /* 0x000af80301007387 */ /* 0x0009e40000100800 */
[----:B----4-:R-:W-:-:S02]  /*13e40*/  IMAD.MOV.U32 R3, RZ, RZ, R233 ;  /* 0x000000ffff037224 */ /* 0x010fc400078e00e9 */
[----:B------:R-:W-:Y:S04]  /*13e50*/  STL [R1+0xb04], R232 ;  /* 0x000b04e801007387 */ /* 0x000fe80000100800 */
[----:B------:R-:W4:Y:S04]  /*13e60*/  LDL.LU.64 R240, [R1+0xb70] ;  /* 0x000b700001f07983 */ /* 0x000f280000300a00 */
[----:B------:R-:W4:Y:S04]  /*13e70*/  LDL.LU.64 R242, [R1+0xb78] ;  /* 0x000b780001f27983 */ /* 0x000f280000300a00 */
[----:B------:R1:W-:Y:S02]  /*13e80*/  STL [R1+0xb00], R3 ;  /* 0x000b000301007387 */ /* 0x0003e40000100800 */
[----:B-1----:R-:W-:-:S02]  /*13e90*/  MOV R3, R235 ;  /* 0x000000eb00037202 */ /* 0x002fc40000000f00 */
[----:B------:R1:W-:Y:S04]  /*13ea0*/  STL [R1+0xb0c], R234 ;  /* 0x000b0cea01007387 */ /* 0x0003e80000100800 */
[----:B------:R-:W4:Y:S04]  /*13eb0*/  LDL.LU.64 R232, [R1+0xb80] ;  /* 0x000b800001e87983 */ /* 0x000f280000300a00 */
[----:B-----5:R-:W-:Y:S04]  /*13ec0*/  STL [R1+0xb14], R228 ;  /* 0x000b14e401007387 */ /* 0x020fe80000100800 */
[----:B------:R5:W-:Y:S04]  /*13ed0*/  STL [R1+0xb08], R3 ;  /* 0x000b080301007387 */ /* 0x000be80000100800 */
[----:B-1----:R-:W4:Y:S01]  /*13ee0*/  LDL.LU.64 R234, [R1+0xb88] ;  /* 0x000b880001ea7983 */ /* 0x002f220000300a00 */
[----:B-----5:R-:W-:-:S03]  /*13ef0*/  IMAD.MOV.U32 R3, RZ, RZ, R229 ;  /* 0x000000ffff037224 */ /* 0x020fc600078e00e5 */
[----:B------:R-:W-:Y:S04]  /*13f00*/  STL [R1+0xb1c], R90 ;  /* 0x000b1c5a01007387 */ /* 0x000fe80000100800 */
[----:B------:R1:W-:Y:S04]  /*13f10*/  STL [R1+0xb10], R3 ;  /* 0x000b100301007387 */ /* 0x0003e80000100800 */
[----:B------:R-:W5:Y:S01]  /*13f20*/  LDL.LU.64 R228, [R1+0xb90] ;  /* 0x000b900001e47983 */ /* 0x000f620000300a00 */
[----:B-1----:R-:W-:-:S03]  /*13f30*/  IMAD.MOV.U32 R3, RZ, RZ, R91 ;  /* 0x000000ffff037224 */ /* 0x002fc600078e005b */
[----:B------:R-:W-:Y:S04]  /*13f40*/  STL [R1+0xb24], R92 ;  /* 0x000b245c01007387 */ /* 0x000fe80000100800 */
[----:B------:R1:W-:Y:S04]  /*13f50*/  STL [R1+0xb18], R3 ;  /* 0x000b180301007387 */ /* 0x0003e80000100800 */
[----:B------:R-:W-:Y:S01]  /*13f60*/  STL [R1+0xb2c], R230 ;  /* 0x000b2ce601007387 */ /* 0x000fe20000100800 */
[----:B-1----:R-:W-:-:S05]  /*13f70*/  MOV R3, R93 ;  /* 0x0000005d00037202 */ /* 0x002fca0000000f00 */
[----:B------:R1:W-:Y:S02]  /*13f80*/  STL [R1+0xb20], R3 ;  /* 0x000b200301007387 */ /* 0x0003e40000100800 */
[----:B-1----:R-:W-:Y:S02]  /*13f90*/  IMAD.MOV.U32 R3, RZ, RZ, R231 ;  /* 0x000000ffff037224 */ /* 0x002fe400078e00e7 */
[----:B------:R-:W5:Y:S04]  /*13fa0*/  LDL.LU.64 R230, [R1+0xbe0] ;  /* 0x000be00001e67983 */ /* 0x000f680000300a00 */
[----:B------:R1:W-:Y:S02]  /*13fb0*/  STL [R1+0xb28], R3 ;  /* 0x000b280301007387 */ /* 0x0003e40000100800 */
[----:B-1----:R-:W-:-:S02]  /*13fc0*/  IMAD.MOV.U32 R3, RZ, RZ, R95 ;  /* 0x000000ffff037224 */ /* 0x002fc400078e005f */
[----:B------:R-:W-:Y:S04]  /*13fd0*/  STL [R1+0xb34], R94 ;  /* 0x000b345e01007387 */ /* 0x000fe80000100800 */
[----:B--2---:R-:W-:Y:S04]  /*13fe0*/  STL [R1+0xb3c], R120 ;  /* 0x000b3c7801007387 */ /* 0x004fe80000100800 */
[----:B------:R1:W-:Y:S04]  /*13ff0*/  STL [R1+0xb30], R3 ;  /* 0x000b300301007387 */ /* 0x0003e80000100800 */
[----:B------:R-:W-:Y:S01]  /*14000*/  STL [R1+0xb44], R122 ;  /* 0x000b447a01007387 */ /* 0x000fe20000100800 */
[----:B-1----:R-:W-:-:S05]  /*14010*/  MOV R3, R121 ;  /* 0x0000007900037202 */ /* 0x002fca0000000f00 */
[----:B------:R1:W-:Y:S02]  /*14020*/  STL [R1+0xb38], R3 ;  /* 0x000b380301007387 */ /* 0x0003e40000100800 */
[----:B-1----:R-:W-:Y:S02]  /*14030*/  IMAD.MOV.U32 R3, RZ, RZ, R123 ;  /* 0x000000ffff037224 */ /* 0x002fe400078e007b */
[----:B---3--:R-:W-:Y:S04]  /*14040*/  STL [R1+0xb4c], R124 ;  /* 0x000b4c7c01007387 */ /* 0x008fe80000100800 */
[----:B------:R1:W-:Y:S04]  /*14050*/  STL [R1+0xb40], R3 ;  /* 0x000b400301007387 */ /* 0x0003e80000100800 */
[----:B------:R-:W-:Y:S01]  /*14060*/  STL [R1+0xb54], R126 ;  /* 0x000b547e01007387 */ /* 0x000fe20000100800 */
[----:B-1----:R-:W-:-:S05]  /*14070*/  IMAD.MOV.U32 R3, RZ, RZ, R125 ;  /* 0x000000ffff037224 */ /* 0x002fca00078e007d */
[----:B------:R1:W-:Y:S04]  /*14080*/  STL [R1+0xb48], R3 ;  /* 0x000b480301007387 */ /* 0x0003e80000100800 */
[----:B------:R-:W-:Y:S01]  /*14090*/  STL [R1+0xb5c], R132 ;  /* 0x000b5c8401007387 */ /* 0x000fe20000100800 */
[----:B-1----:R-:W-:-:S05]  /*140a0*/  MOV R3, R127 ;  /* 0x0000007f00037202 */ /* 0x002fca0000000f00 */
[----:B------:R1:W-:Y:S04]  /*140b0*/  STL [R1+0xb50], R3 ;  /* 0x000b500301007387 */ /* 0x0003e80000100800 */
[----:B------:R-:W-:Y:S01]  /*140c0*/  STL [R1+0xb64], R134 ;  /* 0x000b648601007387 */ /* 0x000fe20000100800 */
[----:B-1----:R-:W-:-:S05]  /*140d0*/  IMAD.MOV.U32 R3, RZ, RZ, R133 ;  /* 0x000000ffff037224 */ /* 0x002fca00078e0085 */
[----:B------:R1:W-:Y:S04]  /*140e0*/  STL [R1+0xb58], R3 ;  /* 0x000b580301007387 */ /* 0x0003e80000100800 */
[----:B----4-:R-:W-:Y:S01]  /*140f0*/  STL [R1+0xb6c], R240 ;  /* 0x000b6cf001007387 */ /* 0x010fe20000100800 */
        /* <DEDUP_REMOVED lines=8> */
[----:B------:R-:W-:Y:S01]  /*14180*/  STL [R1+0xb84], R234 ;  /* 0x000b84ea01007387 */ /* 0x000fe20000100800 */
[----:B-1----:R-:W-:Y:S02]  /*14190*/  IMAD.MOV.U32 R3, RZ, RZ, R233 ;  /* 0x000000ffff037224 */ /* 0x002fe400078e00e9 */
[----:B-----5:R-:W-:-:S03]  /*141a0*/  IMAD.MOV.U32 R4, RZ, RZ, R229 ;  /* 0x000000ffff047224 */ /* 0x020fc600078e00e5 */
[----:B------:R1:W-:Y:S02]  /*141b0*/  STL [R1+0xb78], R3 ;  /* 0x000b780301007387 */ /* 0x0003e40000100800 */
[----:B-1----:R-:W-:-:S05]  /*141c0*/  MOV R3, R235 ;  /* 0x000000eb00037202 */ /* 0x002fca0000000f00 */
[----:B------:R-:W-:Y:S04]  /*141d0*/  STL [R1+0xb80], R3 ;  /* 0x000b800301007387 */ /* 0x000fe80000100800 */
[----:B------:R-:W-:Y:S04]  /*141e0*/  STL [R1+0xb8c], R228 ;  /* 0x000b8ce401007387 */ /* 0x000fe80000100800 */
[----:B------:R1:W-:Y:S01]  /*141f0*/  STL [R1+0xb88], R4 ;  /* 0x000b880401007387 */ /* 0x0003e20000100800 */
[----:B------:R-:W-:-:S03]  /*14200*/  MOV R5, R231 ;  /* 0x000000e700057202 */ /* 0x000fc60000000f00 */
[----:B------:R-:W-:Y:S04]  /*14210*/  STL [R1+0xb94], R230 ;  /* 0x000b94e601007387 */ /* 0x000fe80000100800 */
[----:B------:R2:W-:Y:S04]  /*14220*/  STL [R1+0xb90], R5 ;  /* 0x000b900501007387 */ /* 0x0005e80000100800 */
        /* <DEDUP_REMOVED lines=25> */
[----:B-1----:R-:W-:-:S03]  /*143c0*/  SHF.R.S32.HI R4, RZ, 0x1f, R249 ;  /* 0x0000001fff047819 */ /* 0x002fc600000114f9 */
[----:B------:R3:W-:Y:S04]  /*143d0*/  STL [R1+0x1c0], RZ ;  /* 0x0001c0ff01007387 */ /* 0x0007e80000100800 */
[----:B------:R3:W-:Y:S04]  /*143e0*/  STL [R1+0x1c4], RZ ;  /* 0x0001c4ff01007387 */ /* 0x0007e80000100800 */
[----:B------:R3:W-:Y:S04]  /*143f0*/  STL [R1+0x1c8], RZ ;  /* 0x0001c8ff01007387 */ /* 0x0007e80000100800 */
[----:B------:R3:W-:Y:S01]  /*14400*/  STL [R1+0x1cc], RZ ;  /* 0x0001ccff01007387 */ /* 0x0007e20000100800 */
[----:B------:R-:W-:-:S03]  /*14410*/  LEA.HI R249, R4, R249, RZ, 0x6 ;  /* 0x000000f904f97211 */ /* 0x000fc600078f30ff */
[----:B------:R3:W-:Y:S04]  /*14420*/  STL [R1+0x30], RZ ;  /* 0x000030ff01007387 */ /* 0x0007e80000100800 */
[----:B------:R3:W-:Y:S04]  /*14430*/  STL [R1+0x34], RZ ;  /* 0x000034ff01007387 */ /* 0x0007e80000100800 */
[----:B------:R3:W-:Y:S04]  /*14440*/  STL [R1+0x38], RZ ;  /* 0x000038ff01007387 */ /* 0x0007e80000100800 */
[----:B------:R3:W-:Y:S01]  /*14450*/  STL [R1+0x3c], RZ ;  /* 0x00003cff01007387 */ /* 0x0007e20000100800 */
[----:B------:R-:W-:-:S03]  /*14460*/  SHF.R.S32.HI R36, RZ, 0x6, R249 ;  /* 0x00000006ff247819 */ /* 0x000fc600000114f9 */
        /* <DEDUP_REMOVED lines=8> */
[----:B------:R3:W-:Y:S04]  /*144f0*/  STL [R1+0xbd8], R36 ;  /* 0x000bd82401007387 */ /* 0x0007e80000100800 */
[----:B------:R3:W-:Y:S04]  /*14500*/  STL [R1+0xa0], RZ ;  /* 0x0000a0ff01007387 */ /* 0x0007e80000100800 */
[----:B------:R3:W-:Y:S04]  /*14510*/  STL [R1+0xa4], RZ ;  /* 0x0000a4ff01007387 */ /* 0x0007e80000100800 */
[----:B------:R3:W-:Y:S04]  /*14520*/  STL [R1+0xa8], RZ ;  /* 0x0000a8ff01007387 */ /* 0x0007e80000100800 */
[----:B------:R3:W-:Y:S01]  /*14530*/  STL [R1+0xac], RZ ;  /* 0x0000acff01007387 */ /* 0x0007e20000100800 */
[----:B------:R-:W1:Y:S03]  /*14540*/  S2R R248, SR_TID.X ;  /* 0x0000000000f87919 */ /* 0x000e660000002100 */
        /* <DEDUP_REMOVED lines=24> */
[----:B------:R3:W-:Y:S04]  /*146d0*/  STL [R1], RZ ;  /* 0x000000ff01007387 */ /* 0x0007e80000100800 */
[----:B------:R3:W-:Y:S04]  /*146e0*/  STL [R1+0x4], RZ ;  /* 0x000004ff01007387 */ /* 0x0007e80000100800 */
[----:B------:R3:W-:Y:S04]  /*146f0*/  STL [R1+0x8], RZ ;  /* 0x000008ff01007387 */ /* 0x0007e80000100800 */
[----:B------:R3:W-:Y:S01]  /*14700*/  STL [R1+0xc], RZ ;  /* 0x00000cff01007387 */ /* 0x0007e20000100800 */
[C---:B-1----:R-:W-:Y:S01]  /*14710*/  LOP3.LUT R246, R248.reuse, 0x7, RZ, 0xc0, !PT ;  /* 0x00000007f8f67812 */ /* 0x042fe200078ec0ff */
[----:B------:R-:W-:-:S04]  /*14720*/  IMAD.SHL.U32 R3, R248, 0x2, RZ ;  /* 0x00000002f8037824 */ /* 0x000fc800078e00ff */
[----:B------:R-:W-:Y:S01]  /*14730*/  IMAD R246, R246, 0x110, RZ ;  /* 0x00000110f6f67824 */ /* 0x000fe200078e02ff */
[C---:B------:R-:W-:Y:S01]  /*14740*/  LOP3.LUT R7, R248.reuse, 0x3, RZ, 0xc0, !PT ;  /* 0x00000003f8077812 */ /* 0x040fe200078ec0ff */
[C---:B--2---:R-:W-:Y:S01]  /*14750*/  IMAD.SHL.U32 R5, R248.reuse, 0x40, RZ ;  /* 0x00000040f8057824 */ /* 0x044fe200078e00ff */
[----:B------:R-:W-:Y:S02]  /*14760*/  LOP3.LUT R6, R248, 0x1c, RZ, 0xc0, !PT ;  /* 0x0000001cf8067812 */ /* 0x000fe400078ec0ff */
[----:B------:R-:W-:Y:S02]  /*14770*/  SHF.R.S32.HI R244, RZ, 0x1f, R2 ;  /* 0x0000001ffff47819 */ /* 0x000fe40000011402 */
[----:B------:R-:W-:Y:S02]  /*14780*/  LOP3.LUT R246, R246, 0x30, R3, 0x78, !PT ;  /* 0x00000030f6f67812 */ /* 0x000fe400078e7803 */
[----:B------:R-:W-:Y:S01]  /*14790*/  SHF.R.S32.HI R4, RZ, 0x1f, R0 ;  /* 0x0000001fff047819 */ /* 0x000fe20000011400 */
[C---:B------:R-:W-:Y:S01]  /*147a0*/  IMAD.SHL.U32 R245, R2.reuse, 0x4, RZ ;  /* 0x0000000402f57824 */ /* 0x040fe200078e00ff */
[----:B------:R-:W-:Y:S01]  /*147b0*/  SHF.L.U64.HI R244, R2, 0x2, R244 ;  /* 0x0000000202f47819 */ /* 0x000fe200000102f4 */
[----:B------:R-:W-:Y:S01]  /*147c0*/  IMAD R3, R7, 0x220, R6 ;  /* 0x0000022007037824 */ /* 0x000fe200078e0206 */
[----:B------:R-:W-:-:S02]  /*147d0*/  LOP3.LUT R246, R246, 0x800, R5, 0xf8, !PT ;  /* 0x00000800f6f67812 */ /* 0x000fc400078ef805 */
[----:B------:R-:W-:Y:S02]  /*147e0*/  CS2R R96, SRZ ;  /* 0x0000000000607805 */ /* 0x000fe4000001ff00 */
[C---:B------:R-:W-:Y:S02]  /*147f0*/  SHF.L.U64.HI R2, R0.reuse, 0x2, R4 ;  /* 0x0000000200027819 */ /* 0x040fe40000010204 */
[----:B------:R-:W-:Y:S02]  /*14800*/  CS2R R98, SRZ ;  /* 0x0000000000627805 */ /* 0x000fe4000001ff00 */
[----:B------:R-:W-:Y:S02]  /*14810*/  SHF.L.U32 R0, R0, 0x2, RZ ;  /* 0x0000000200007819 */ /* 0x000fe400000006ff */
        /* <DEDUP_REMOVED lines=89> */
[----:B------:R-:W-:Y:S01]  /*14db0*/  CS2R R230, SRZ ;  /* 0x0000000000e67805 */ /* 0x000fe2000001ff00 */
[----:B------:R-:W-:Y:S01]  /*14dc0*/  UMOV UR5, 0x1 ;  /* 0x0000000100057882 */ /* 0x000fe20000000000 */
[----:B---3--:R-:W-:-:S05]  /*14dd0*/  UMOV UR6, 0xffffffff ;  /* 0xffffffff00067882 */ /* 0x008fca0000000000 */
.L_x_1:
[----:B------:R-:W2:Y:S01]  /*14de0*/  LDL.LU.64 R248, [R1+0x1b0] ;  /* 0x0001b00001f87983 */ /* 0x000ea20000300a00 */
[----:B------:R-:W-:-:S04]  /*14df0*/  DEPBAR.LE SB0, 0x2 ;  /* 0x000080800000791a */ /* 0x000fc80000000000 */
[----:B------:R-:W2:Y:S04]  /*14e00*/  LDL.LU.64 R250, [R1+0x1b8] ;  /* 0x0001b80001fa7983 */ /* 0x000ea80000300a00 */
[----:B------:R-:W3:Y:S04]  /*14e10*/  LDL.LU.64 R236, [R1+0x210] ;  /* 0x0002100001ec7983 */ /* 0x000ee80000300a00 */
[----:B------:R-:W3:Y:S04]  /*14e20*/  LDL.LU.64 R238, [R1+0x218] ;  /* 0x0002180001ee7983 */ /* 0x000ee80000300a00 */
[----:B------:R-:W4:Y:S04]  /*14e30*/  LDL.LU.64 R140, [R1+0x200] ;  /* 0x00020000018c7983 */ /* 0x000f280000300a00 */
[----:B------:R-:W4:Y:S01]  /*14e40*/  LDL.LU.64 R142, [R1+0x208] ;  /* 0x00020800018e7983 */ /* 0x000f220000300a00 */
[----:B------:R-:W-:-:S03]  /*14e50*/  UIADD3 UR6, UPT, UPT, UR6, 0x1, URZ ;  /* 0x0000000106067890 */ /* 0x000fc6000fffe0ff */
[----:B------:R-:W-:Y:S01]  /*14e60*/  STL [R1+0x1220], R228 ;  /* 0x001220e401007387 */ /* 0x000fe20000100800 */
[----:B------:R-:W-:-:S03]  /*14e70*/  UISETP.GT.AND UP0, UPT, UR6, 0x1, UPT ;  /* 0x000000010600788c */ /* 0x000fc6000bf04270 */
[----:B------:R-:W-:Y:S01]  /*14e80*/  STL [R1+0x121c], R229 ;  /* 0x00121ce501007387 */ /* 0x000fe20000100800 */
[----:B------:R-:W-:-:S03]  /*14e90*/  USEL UR6, UR6, URZ, !UP0 ;  /* 0x000000ff06067287 */ /* 0x000fc6000c000000 */
[----:B------:R-:W-:Y:S01]  /*14ea0*/  STL [R1+0x1218], R230 ;  /* 0x001218e601007387 */ /* 0x000fe20000100800 */
[----:B------:R-:W-:Y:S01]  /*14eb0*/  ULEA UR7, UR6, UR4, 0xf ;  /* 0x0000000406077291 */ /* 0x000fe2000f8e78ff */
[----:B------:R-:W-:Y:S06]  /*14ec0*/  BAR.SYNC.DEFER_BLOCKING 0x0 ;  /* 0x0000000000007b1d */ /* 0x000fec0000010000 */
[----:B------:R-:W-:Y:S04]  /*14ed0*/  STL [R1+0x1214], R231 ;  /* 0x001214e701007387 */ /* 0x000fe80000100800 */
[----:B-1----:R1:W-:Y:S04]  /*14ee0*/  STL [R1+0xc54], R245 ;  /* 0x000c54f501007387 */ /* 0x0023e80000100800 */
[----:B------:R1:W-:Y:S04]  /*14ef0*/  STL [R1+0xc50], R244 ;  /* 0x000c50f401007387 */ /* 0x0003e80000100800 */
[----:B------:R1:W-:Y:S02]  /*14f00*/  STL [R1+0xbfc], R0 ;  /* 0x000bfc0001007387 */ /* 0x0003e40000100800 */
[----:B-1----:R-:W-:-:S02]  /*14f10*/  LOP3.LUT R245, R3, 0x60, RZ, 0x3c, !PT ;  /* 0x0000006003f57812 */ /* 0x002fc400078e3cff */
[----:B------:R-:W-:Y:S01]  /*14f20*/  LDS R128, [R3+UR7] ;  /* 0x0000000703807984 */ /* 0x000fe20008000800 */
[----:B------:R-:W-:-:S03]  /*14f30*/  LOP3.LUT R244, R3, 0x40, RZ, 0x3c, !PT ;  /* 0x0000004003f47812 */ /* 0x000fc600078e3cff */
[----:B------:R-:W-:Y:S01]  /*14f40*/  LDS R130, [R3+UR7+0x800] ;  /* 0x0008000703827984 */ /* 0x000fe20008000800 */
[----:B------:R-:W-:-:S03]  /*14f50*/  LOP3.LUT R0, R3, 0x20, RZ, 0x3c, !PT ;  /* 0x0000002003007812 */ /* 0x000fc600078e3cff */
[----:B-----5:R-:W1:Y:S04]  /*14f60*/  LDSM.16.M88.4 R52, [R246+UR7+0x10000] ;  /* 0x01000007f634783b */ /* 0x020e680008000200 */
[----:B------:R-:W-:Y:S04]  /*14f70*/  LDS R129, [R0+UR7] ;  /* 0x0000000700817984 */ /* 0x000fe80008000800 */
[----:B------:R-:W-:Y:S04]  /*14f80*/  LDS R131, [R0+UR7+0x800] ;  /* 0x0008000700837984 */ /* 0x000fe80008000800 */
[----:B------:R-:W1:Y:S04]  /*14f90*/  LDSM.16.M88.4 R48, [R246+UR7+0x11000] ;  /* 0x01100007f630783b */ /* 0x000e680008000200 */
[----:B------:R-:W1:Y:S04]  /*14fa0*/  LDSM.16.M88.4 R56, [R246+UR7+0x12000] ;  /* 0x01200007f638783b */ /* 0x000e680008000200 */
[----:B------:R-:W1:Y:S04]  /*14fb0*/  LDSM.16.M88.4 R44, [R246+UR7+0x13000] ;  /* 0x01300007f62c783b */ /* 0x000e680008000200 */
[----:B------:R-:W1:Y:S04]  /*14fc0*/  LDSM.16.M88.4 R40, [R246+UR7+0x14000] ;  /* 0x01400007f628783b */ /* 0x000e680008000200 */
[----:B------:R-:W1:Y:S04]  /*14fd0*/  LDSM.16.M88.4 R36, [R246+UR7+0x15000] ;  /* 0x01500007f624783b */ /* 0x000e680008000200 */
[----:B------:R-:W1:Y:S04]  /*14fe0*/  LDSM.16.M88.4 R220, [R246+UR7+0x16000] ;  /* 0x01600007f6dc783b */ /* 0x000e680008000200 */
[----:B------:R-:W1:Y:S04]  /*14ff0*/  LDSM.16.M88.4 R224, [R246+UR7+0x17000] ;  /* 0x01700007f6e0783b */ /* 0x000e680008000200 */
[----:B------:R-:W-:Y:S04]  /*15000*/  STL [R1+0xbf8], R2 ;  /* 0x000bf80201007387 */ /* 0x000fe80000100800 */
[----:B------:R-:W-:Y:S04]  /*15010*/  STL [R1+0xbf4], R252 ;  /* 0x000bf4fc01007387 */ /* 0x000fe80000100800 */
[----:B------:R-:W-:Y:S04]  /*15020*/  STL [R1+0xbf0], R247 ;  /* 0x000bf0f701007387 */ /* 0x000fe80000100800 */
[----:B-1----:R-:W-:Y:S04]  /*15030*/  STL [R1+0x1204], R54 ;  /* 0x0012043601007387 */ /* 0x002fe80000100800 */
        /* <DEDUP_REMOVED lines=9> */
[----:B------:R1:W-:Y:S04]  /*150d0*/  STL [R1+0x123c], R38 ;  /* 0x00123c2601007387 */ /* 0x0003e80000100800 */
[----:B------:R1:W-:Y:S04]  /*150e0*/  STL [R1+0x1238], R39 ;  /* 0x0012382701007387 */ /* 0x0003e80000100800 */
[----:B------:R-:W-:Y:S04]  /*150f0*/  STL [R1+0x1244], R222 ;  /* 0x001244de01007387 */ /* 0x000fe80000100800 */
[----:B------:R-:W-:Y:S04]  /*15100*/  STL [R1+0x1240], R223 ;  /* 0x001240df01007387 */ /* 0x000fe80000100800 */
[----:B------:R1:W-:Y:S04]  /*15110*/  STL [R1+0x124c], R226 ;  /* 0x00124ce201007387 */ /* 0x0003e80000100800 */
[----:B------:R1:W-:Y:S04]  /*15120*/  STL [R1+0x1248], R227 ;  /* 0x001248e301007387 */ /* 0x0003e80000100800 */
[----:B------:R-:W-:Y:S04]  /*15130*/  STL [R1+0x1178], R246 ;  /* 0x001178f601007387 */ /* 0x000fe80000100800 */
[----:B------:R-:W-:Y:S04]  /*15140*/  LDS R136, [R244+UR7] ;  /* 0x00000007f4887984 */ /* 0x000fe80008000800 */
[----:B------:R-:W-:Y:S04]  /*15150*/  LDS R138, [R244+UR7+0x800] ;  /* 0x00080007f48a7984 */ /* 0x000fe80008000800 */
[----:B------:R-:W-:Y:S04]  /*15160*/  LDS R137, [R245+UR7] ;  /* 0x00000007f5897984 */ /* 0x000fe80008000800 */
[----:B------:R-:W1:Y:S04]  /*15170*/  LDS R139, [R245+UR7+0x800] ;  /* 0x00080007f58b7984 */ /* 0x000e680008000800 */
[----:B------:R-:W-:Y:S04]  /*15180*/  LDS R64, [R3+UR7+0x80] ;  /* 0x0000800703407984 */ /* 0x000fe80008000800 */
[----:B------:R-:W-:Y:S04]  /*15190*/  LDS R66, [R3+UR7+0x880] ;  /* 0x0008800703427984 */ /* 0x000fe80008000800 */
[----:B------:R-:W-:Y:S04]  /*151a0*/  LDS R65, [R0+UR7+0x80] ;  /* 0x0000800700417984 */ /* 0x000fe80008000800 */
[----:B------:R-:W1:Y:S04]  /*151b0*/  LDS R67, [R0+UR7+0x880] ;  /* 0x0008800700437984 */ /* 0x000e680008000800 */
[----:B------:R-:W-:Y:S04]  /*151c0*/  LDS R60, [R244+UR7+0x80] ;  /* 0x00008007f43c7984 */ /* 0x000fe80008000800 */
[----:B------:R-:W-:Y:S04]  /*151d0*/  LDS R62, [R244+UR7+0x880] ;  /* 0x00088007f43e7984 */ /* 0x000fe80008000800 */
[----:B------:R-:W-:Y:S04]  /*151e0*/  LDS R61, [R245+UR7+0x80] ;  /* 0x00008007f53d7984 */ /* 0x000fe80008000800 */
[----:B------:R-:W1:Y:S01]  /*151f0*/  LDS R63, [R245+UR7+0x880] ;  /* 0x00088007f53f7984 */ /* 0x000e620008000800 */
[C---:B--2---:R-:W-:Y:S08]  /*15200*/  HMMA.1688.F32.TF32 R248, R128.reuse, R52, R248 ;  /* 0x0000003480f8723c */ /* 0x044ff000000810f8 */
[----:B---3--:R-:W-:Y:S11]  /*15210*/  HMMA.1688.F32.TF32 R228, R128, R48, R236 ;  /* 0x0000003080e4723c */ /* 0x008ff600000810ec */
[----:B------:R-:W-:Y:S04]  /*15220*/  STL.64 [R1+0x1b0], R248 ;  /* 0x0001b0f801007387 */ /* 0x000fe80000100a00 */
[----:B------:R-:W-:Y:S04]  /*15230*/  STL.64 [R1+0x1b8], R250 ;  /* 0x0001b8fa01007387 */ /* 0x000fe80000100a00 */
[----:B-1----:R-:W-:Y:S01]  /*15240*/  IMAD.MOV.U32 R38, RZ, RZ, R228 ;  /* 0x000000ffff267224 */ /* 0x002fe200078e00e4 */
[----:B------:R-:W-:Y:S01]  /*15250*/  MOV R42, R230 ;  /* 0x000000e6002a7202 */ /* 0x000fe20000000f00 */
[----:B------:R-:W-:-:S02]  /*15260*/  IMAD.MOV.U32 R39, RZ, RZ, R229 ;  /* 0x000000ffff277224 */ /* 0x000fc400078e00e5 */
[----:B------:R-:W-:Y:S01]  /*15270*/  IMAD.MOV.U32 R43, RZ, RZ, R231 ;  /* 0x000000ffff2b7224 */ /* 0x000fe200078e00e7 */
[----:B------:R-:W2:Y:S04]  /*15280*/  LDL.LU.64 R228, [R1+0x1f0] ;  /* 0x0001f00001e47983 */ /* 0x000ea80000300a00 */
[----:B------:R-:W2:Y:S01]  /*15290*/  LDL.LU.64 R230, [R1+0x1f8] ;  /* 0x0001f80001e67983 */ /* 0x000ea20000300a00 */
[----:B----4-:R-:W-:Y:S03]  /*152a0*/  HMMA.1688.F32.TF32 R140, R128, R56, R140 ;  /* 0x00000038808c723c */ /* 0x010fe6000008108c */
[----:B------:R1:W-:Y:S04]  /*152b0*/  STL [R1+0x125c], R43 ;  /* 0x00125c2b01007387 */ /* 0x0003e80000100800 */
[----:B------:R3:W-:Y:S04]  /*152c0*/  STL [R1+0x1258], R42 ;  /* 0x0012582a01007387 */ /* 0x0007e80000100800 */
[----:B------:R-:W-:Y:S04]  /*152d0*/  STL [R1+0x1254], R39 ;  /* 0x0012542701007387 */ /* 0x000fe80000100800 */
[----:B------:R4:W-:Y:S04]  /*152e0*/  STL [R1+0x1250], R38 ;  /* 0x0012502601007387 */ /* 0x0009e80000100800 */
[----:B------:R-:W-:Y:S01]  /*152f0*/  IMAD.MOV.U32 R226, RZ, RZ, R140 ;  /* 0x000000ffffe27224 */ /* 0x000fe200078e008c */
[----:B------:R-:W-:Y:S01]  /*15300*/  MOV R227, R141 ;  /* 0x0000008d00e37202 */ /* 0x000fe20000000f00 */
[----:B------:R-:W-:Y:S01]  /*15310*/  IMAD.MOV.U32 R222, RZ, RZ, R142 ;  /* 0x000000ffffde7224 */ /* 0x000fe200078e008e */
[----:B------:R-:W4:Y:S01]  /*15320*/  LDL.LU.64 R140, [R1+0x1e0] ;  /* 0x0001e000018c7983 */ /* 0x000f220000300a00 */
[----:B------:R-:W-:-:S03]  /*15330*/  IMAD.MOV.U32 R223, RZ, RZ, R143 ;  /* 0x000000ffffdf7224 */ /* 0x000fc600078e008f */
[----:B------:R-:W4:Y:S04]  /*15340*/  LDL.LU.64 R142, [R1+0x1e8] ;  /* 0x0001e800018e7983 */ /* 0x000f280000300a00 */
[----:B------:R1:W-:Y:S04]  /*15350*/  STL [R1+0x126c], R223 ;  /* 0x00126cdf01007387 */ /* 0x0003e80000100800 */
[----:B------:R-:W-:Y:S04]  /*15360*/  STL [R1+0x1268], R222 ;  /* 0x001268de01007387 */ /* 0x000fe80000100800 */
[----:B------:R1:W-:Y:S04]  /*15370*/  STL [R1+0x1264], R226 ;  /* 0x001264e201007387 */ /* 0x0003e80000100800 */
[----:B------:R1:W-:Y:S01]  /*15380*/  STL [R1+0x1260], R227 ;  /* 0x001260e301007387 */ /* 0x0003e20000100800 */
[----:B--2---:R-:W-:-:S15]  /*15390*/  HMMA.1688.F32.TF32 R228, R128, R44, R228 ;  /* 0x0000002c80e4723c */ /* 0x004fde00000810e4 */
[----:B------:R-:W-:-:S04]  /*153a0*/  NOP ;  /* 0x0000000000007918 */ /* 0x000fc80000000000 */
[----:B-1----:R-:W-:Y:S01]  /*153b0*/  MOV R43, R228 ;  /* 0x000000e4002b7202 */ /* 0x002fe20000000f00 */
[----:B---3--:R-:W-:Y:S01]  /*153c0*/  IMAD.MOV.U32 R42, RZ, RZ, R229 ;  /* 0x000000ffff2a7224 */ /* 0x008fe200078e00e5 */
[----:B----4-:R-:W-:Y:S01]  /*153d0*/  MOV R38, R231 ;  /* 0x000000e700267202 */ /* 0x010fe20000000f00 */
[----:B------:R-:W-:Y:S01]  /*153e0*/  IMAD.MOV.U32 R39, RZ, RZ, R230 ;  /* 0x000000ffff277224 */ /* 0x000fe200078e00e6 */
[----:B------:R-:W2:Y:S04]  /*153f0*/  LDL.LU.64 R228, [R1+0x1d0] ;  /* 0x0001d00001e47983 */ /* 0x000ea80000300a00 */
[----:B------:R-:W2:Y:S01]  /*15400*/  LDL.LU.64 R230, [R1+0x1d8] ;  /* 0x0001d80001e67983 */ /* 0x000ea20000300a00 */
[----:B------:R-:W-:Y:S03]  /*15410*/  HMMA.1688.F32.TF32 R140, R128, R40, R140 ;  /* 0x00000028808c723c */ /* 0x000fe6000008108c */
[----:B------:R-:W-:Y:S04]  /*15420*/  STL [R1+0x127c], R38 ;  /* 0x00127c2601007387 */ /* 0x000fe80000100800 */
[----:B------:R-:W-:Y:S04]  /*15430*/  STL [R1+0x1278], R39 ;  /* 0x0012782701007387 */ /* 0x000fe80000100800 */
[----:B------:R-:W-:Y:S04]  /*15440*/  STL [R1+0x1274], R43 ;  /* 0x0012742b01007387 */ /* 0x000fe80000100800 */
[----:B------:R-:W-:Y:S04]  /*15450*/  STL [R1+0x1270], R42 ;  /* 0x0012702a01007387 */ /* 0x000fe80000100800 */
[----:B------:R-:W-:Y:S01]  /*15460*/  IMAD.MOV.U32 R223, RZ, RZ, R140 ;  /* 0x000000ffffdf7224 */ /* 0x000fe200078e008c */
[----:B------:R-:W-:Y:S01]  /*15470*/  MOV R226, R142 ;  /* 0x0000008e00e27202 */ /* 0x000fe20000000f00 */
[----:B------:R-:W-:-:S02]  /*15480*/  IMAD.MOV.U32 R222, RZ, RZ, R141 ;  /* 0x000000ffffde7224 */ /* 0x000fc400078e008d */
[----:B------:R-:W-:Y:S01]  /*15490*/  IMAD.MOV.U32 R227, RZ, RZ, R143 ;  /* 0x000000ffffe37224 */ /* 0x000fe200078e008f */
[----:B------:R-:W3:Y:S04]  /*154a0*/  LDL.LU.64 R140, [R1+0x1c0] ;  /* 0x0001c000018c7983 */ /* 0x000ee80000300a00 */
[----:B------:R-:W3:Y:S01]  /*154b0*/  LDL.LU.64 R142, [R1+0x1c8] ;  /* 0x0001c800018e7983 */ /* 0x000ee20000300a00 */
[----:B------:R-:W-:Y:S03]  /*154c0*/  HMMA.1688.F32.TF32 R96, R128, R224, R96 ;  /* 0x000000e08060723c */ /* 0x000fe60000081060 */
[----:B------:R1:W-:Y:S04]  /*154d0*/  STL [R1+0x128c], R227 ;  /* 0x00128ce301007387 */ /* 0x0003e80000100800 */
[----:B------:R4:W-:Y:S04]  /*154e0*/  STL [R1+0x1288], R226 ;  /* 0x001288e201007387 */ /* 0x0009e80000100800 */
[----:B------:R4:W-:Y:S04]  /*154f0*/  STL [R1+0x1284], R223 ;  /* 0x001284df01007387 */ /* 0x0009e80000100800 */
[----:B------:R4:W-:Y:S04]  /*15500*/  STL [R1+0x1280], R222 ;  /* 0x001280de01007387 */ /* 0x0009e80000100800 */
[----:B-1----:R-:W-:-:S02]  /*15510*/  IMAD.MOV.U32 R227, RZ, RZ, R96 ;  /* 0x000000ffffe37224 */ /* 0x002fc400078e0060 */
[----:B----4-:R-:W-:Y:S01]  /*15520*/  IMAD.MOV.U32 R226, RZ, RZ, R97 ;  /* 0x000000ffffe27224 */ /* 0x010fe200078e0061 */
[----:B------:R-:W-:Y:S01]  /*15530*/  MOV R223, R98 ;  /* 0x0000006200df7202 */ /* 0x000fe20000000f00 */
[----:B------:R-:W-:Y:S02]  /*15540*/  IMAD.MOV.U32 R222, RZ, RZ, R99 ;  /* 0x000000ffffde7224 */ /* 0x000fe400078e0063 */
[----:B------:R-:W-:-:S15]  /*15550*/  HMMA.1688.F32.TF32 R96, R136, R52, R100 ;  /* 0x000000348860723c */ /* 0x000fde0000081064 */
[----:B------:R-:W-:-:S04]  /*15560*/  NOP ;  /* 0x0000000000007918 */ /* 0x000fc80000000000 */
[----:B------:R-:W-:Y:S01]  /*15570*/  IMAD.MOV.U32 R59, RZ, RZ, R99 ;  /* 0x000000ffff3b7224 */ /* 0x000fe200078e0063 */
[----:B--2---:R-:W-:-:S15]  /*15580*/  HMMA.1688.F32.TF32 R228, R128, R36, R228 ;  /* 0x0000002480e4723c */ /* 0x004fde00000810e4 */
[----:B------:R-:W-:-:S04]  /*15590*/  NOP ;  /* 0x0000000000007918 */ /* 0x000fc80000000000 */
[----:B------:R-:W-:Y:S01]  /*155a0*/  IMAD.MOV.U32 R46, RZ, RZ, R228 ;  /* 0x000000ffff2e7224 */ /* 0x000fe200078e00e4 */
[----:B------:R-:W-:Y:S01]  /*155b0*/  MOV R47, R229 ;  /* 0x000000e5002f7202 */ /* 0x000fe20000000f00 */
[----:B------:R-:W-:Y:S01]  /*155c0*/  IMAD.MOV.U32 R58, RZ, RZ, R230 ;  /* 0x000000ffff3a7224 */ /* 0x000fe200078e00e6 */
[----:B------:R-:W-:Y:S01]  /*155d0*/  MOV R230, R97 ;  /* 0x0000006100e67202 */ /* 0x000fe20000000f00 */
[----:B------:R-:W-:Y:S02]  /*155e0*/  IMAD.MOV.U32 R228, RZ, RZ, R231 ;  /* 0x000000ffffe47224 */ /* 0x000fe400078e00e7 */
[----:B------:R-:W-:Y:S02]  /*155f0*/  IMAD.MOV.U32 R229, RZ, RZ, R96 ;  /* 0x000000ffffe57224 */ /* 0x000fe400078e0060 */
[----:B------:R-:W-:Y:S02]  /*15600*/  IMAD.MOV.U32 R231, RZ, RZ, R98 ;  /* 0x000000ffffe77224 */ /* 0x000fe400078e0062 */
[----:B------:R-:W-:Y:S01]  /*15610*/  HMMA.1688.F32.TF32 R96, R136, R48, R104 ;  /* 0x000000308860723c */ /* 0x000fe20000081068 */
[----:B------:R1:W-:Y:S04]  /*15620*/  STL [R1+0x129c], R228 ;  /* 0x00129ce401007387 */ /* 0x0003e80000100800 */
[----:B------:R-:W-:Y:S03]  /*15630*/  LDS R104, [R244+UR7+0x100] ;  /* 0x00010007f4687984 */ /* 0x000fe60008000800 */
[----:B---3--:R-:W-:Y:S01]  /*15640*/  HMMA.1688.F32.TF32 R140, R128, R220, R140 ;  /* 0x000000dc808c723c */ /* 0x008fe2000008108c */
[----:B------:R-:W-:Y:S04]  /*15650*/  LDS R106, [R244+UR7+0x900] ;  /* 0x00090007f46a7984 */ /* 0x000fe80008000800 */
[----:B------:R-:W-:Y:S03]  /*15660*/  LDS R105, [R245+UR7+0x100] ;  /* 0x00010007f5697984 */ /* 0x000fe60008000800 */
[----:B------:R-:W-:Y:S01]  /*15670*/  HMMA.1688.F32.TF32 R248, R64, R48, R168 ;  /* 0x0000003040f8723c */ /* 0x000fe200000810a8 */
[----:B------:R-:W-:Y:S02]  /*15680*/  LDS R107, [R245+UR7+0x900] ;  /* 0x00090007f56b7984 */ /* 0x000fe40008000800 */
[----:B------:R-:W-:Y:S01]  /*15690*/  MOV R50, R96 ;  /* 0x0000006000327202 */ /* 0x000fe20000000f00 */
[----:B------:R-:W-:Y:S01]  /*156a0*/  IMAD.MOV.U32 R51, RZ, RZ, R97 ;  /* 0x000000ffff337224 */ /* 0x000fe200078e0061 */
[----:B------:R-:W-:Y:S01]  /*156b0*/  MOV R55, R99 ;  /* 0x0000006300377202 */ /* 0x000fe20000000f00 */
[----:B------:R-:W-:-:S02]  /*156c0*/  IMAD.MOV.U32 R54, RZ, RZ, R98 ;  /* 0x000000ffff367224 */ /* 0x000fc400078e0062 */
[----:B------:R-:W-:Y:S01]  /*156d0*/  HMMA.1688.F32.TF32 R96, R136, R56, R108 ;  /* 0x000000388860723c */ /* 0x000fe2000008106c */
[----:B------:R-:W-:Y:S04]  /*156e0*/  STL [R1+0x1298], R58 ;  /* 0x0012983a01007387 */ /* 0x000fe80000100800 */
[----:B------:R2:W-:Y:S04]  /*156f0*/  STL [R1+0x1294], R47 ;  /* 0x0012942f01007387 */ /* 0x0005e80000100800 */
[----:B------:R3:W-:Y:S10]  /*15700*/  STL [R1+0x1290], R46 ;  /* 0x0012902e01007387 */ /* 0x0007f40000100800 */
[----:B-1----:R-:W-:Y:S01]  /*15710*/  IMAD.MOV.U32 R228, RZ, RZ, R96 ;  /* 0x000000ffffe47224 */ /* 0x002fe200078e0060 */
[----:B--2---:R-:W-:Y:S01]  /*15720*/  MOV R47, R98 ;  /* 0x00000062002f7202 */ /* 0x004fe20000000f00 */
[----:B------:R-:W-:-:S02]  /*15730*/  IMAD.MOV.U32 R58, RZ, RZ, R97 ;  /* 0x000000ffff3a7224 */ /* 0x000fc400078e0061 */
[----:B---3--:R-:W-:Y:S02]  /*15740*/  IMAD.MOV.U32 R46, RZ, RZ, R99 ;  /* 0x000000ffff2e7224 */ /* 0x008fe400078e0063 */
[----:B------:R-:W-:Y:S01]  /*15750*/  HMMA.1688.F32.TF32 R96, R136, R44, R112 ;  /* 0x0000002c8860723c */ /* 0x000fe20000081070 */
[----:B------:R-:W-:Y:S01]  /*15760*/  MOV R42, R143 ;  /* 0x0000008f002a7202 */ /* 0x000fe20000000f00 */
[----:B------:R-:W-:Y:S01]  /*15770*/  IMAD.MOV.U32 R43, RZ, RZ, R142 ;  /* 0x000000ffff2b7224 */ /* 0x000fe200078e008e */
[----:B------:R-:W-:Y:S01]  /*15780*/  MOV R38, R140 ;  /* 0x0000008c00267202 */ /* 0x000fe20000000f00 */
[----:B------:R-:W-:Y:S02]  /*15790*/  IMAD.MOV.U32 R39, RZ, RZ, R141 ;  /* 0x000000ffff277224 */ /* 0x000fe400078e008d */
[----:B------:R1:W-:Y:S04]  /*157a0*/  STL [R1+0x12ac], R42 ;  /* 0x0012ac2a01007387 */ /* 0x0003e80000100800 */
[----:B------:R2:W-:Y:S04]  /*157b0*/  STL [R1+0x12a8], R43 ;  /* 0x0012a82b01007387 */ /* 0x0005e80000100800 */
[----:B------:R3:W-:Y:S04]  /*157c0*/  STL [R1+0x12a4], R39 ;  /* 0x0012a42701007387 */ /* 0x0007e80000100800 */
[----:B------:R4:W-:Y:S01]  /*157d0*/  STL [R1+0x12a0], R38 ;  /* 0x0012a02601007387 */ /* 0x0009e20000100800 */
[----:B-1----:R-:W-:Y:S01]  /*157e0*/  IMAD.MOV.U32 R42, RZ, RZ, R96 ;  /* 0x000000ffff2a7224 */ /* 0x002fe200078e0060 */
[----:B--2---:R-:W-:Y:S01]  /*157f0*/  MOV R43, R97 ;  /* 0x00000061002b7202 */ /* 0x004fe20000000f00 */
[----:B---3--:R-:W-:-:S02]  /*15800*/  IMAD.MOV.U32 R39, RZ, RZ, R98 ;  /* 0x000000ffff277224 */ /* 0x008fc400078e0062 */
[----:B----4-:R-:W-:Y:S02]  /*15810*/  IMAD.MOV.U32 R38, RZ, RZ, R99 ;  /* 0x000000ffff267224 */ /* 0x010fe400078e0063 */
[----:B------:R-:W-:Y:S01]  /*15820*/  HMMA.1688.F32.TF32 R96, R136, R40, R116 ;  /* 0x000000288860723c */ /* 0x000fe20000081074 */
[----:B------:R1:W-:Y:S04]  /*15830*/  STL [R1+0x12bc], R222 ;  /* 0x0012bcde01007387 */ /* 0x0003e80000100800 */
[----:B------:R2:W-:Y:S04]  /*15840*/  STL [R1+0x12b8], R223 ;  /* 0x0012b8df01007387 */ /* 0x0005e80000100800 */
[----:B------:R3:W-:Y:S04]  /*15850*/  STL [R1+0x12b4], R226 ;  /* 0x0012b4e201007387 */ /* 0x0007e80000100800 */
[----:B------:R4:W-:Y:S06]  /*15860*/  STL [R1+0x12b0], R227 ;  /* 0x0012b0e301007387 */ /* 0x0009ec0000100800 */
[----:B-1----:R-:W-:Y:S01]  /*15870*/  MOV R222, R96 ;  /* 0x0000006000de7202 */ /* 0x002fe20000000f00 */
[----:B--2---:R-:W-:-:S02]  /*15880*/  IMAD.MOV.U32 R223, RZ, RZ, R97 ;  /* 0x000000ffffdf7224 */ /* 0x004fc400078e0061 */
[----:B---3--:R-:W-:Y:S01]  /*15890*/  IMAD.MOV.U32 R226, RZ, RZ, R98 ;  /* 0x000000ffffe27224 */ /* 0x008fe200078e0062 */
[----:B----4-:R-:W-:Y:S02]  /*158a0*/  MOV R227, R99 ;  /* 0x0000006300e37202 */ /* 0x010fe40000000f00 */
[----:B------:R-:W-:Y:S01]  /*158b0*/  HMMA.1688.F32.TF32 R96, R136, R36, R152 ;  /* 0x000000248860723c */ /* 0x000fe20000081098 */
[----:B------:R1:W-:Y:S04]  /*158c0*/  STL [R1+0x12cc], R59 ;  /* 0x0012cc3b01007387 */ /* 0x0003e80000100800 */
[----:B------:R-:W-:Y:S04]  /*158d0*/  STL [R1+0x12c8], R231 ;  /* 0x0012c8e701007387 */ /* 0x000fe80000100800 */
[----:B------:R2:W-:Y:S04]  /*158e0*/  STL [R1+0x12c4], R230 ;  /* 0x0012c4e601007387 */ /* 0x0005e80000100800 */
[----:B------:R3:W-:Y:S06]  /*158f0*/  STL [R1+0x12c0], R229 ;  /* 0x0012c0e501007387 */ /* 0x0007ec0000100800 */
[----:B-1----:R-:W-:Y:S01]  /*15900*/  IMAD.MOV.U32 R59, RZ, RZ, R96 ;  /* 0x000000ffff3b7224 */ /* 0x002fe200078e0060 */
[----:B--2---:R-:W-:Y:S01]  /*15910*/  MOV R230, R98 ;  /* 0x0000006200e67202 */ /* 0x004fe20000000f00 */
[----:B------:R-:W-:-:S02]  /*15920*/  IMAD.MOV.U32 R231, RZ, RZ, R97 ;  /* 0x000000ffffe77224 */ /* 0x000fc400078e0061 */
[----:B---3--:R-:W-:Y:S02]  /*15930*/  IMAD.MOV.U32 R229, RZ, RZ, R99 ;  /* 0x000000ffffe57224 */ /* 0x008fe400078e0063 */
[----:B------:R-:W-:Y:S01]  /*15940*/  HMMA.1688.F32.TF32 R96, R136, R220, R156 ;  /* 0x000000dc8860723c */ /* 0x000fe2000008109c */
[----:B------:R1:W-:Y:S04]  /*15950*/  STL [R1+0x12dc], R55 ;  /* 0x0012dc3701007387 */ /* 0x0003e80000100800 */
[----:B------:R2:W-:Y:S04]  /*15960*/  STL [R1+0x12d8], R54 ;  /* 0x0012d83601007387 */ /* 0x0005e80000100800 */
[----:B------:R-:W-:Y:S04]  /*15970*/  STL [R1+0x12d4], R51 ;  /* 0x0012d43301007387 */ /* 0x000fe80000100800 */
[----:B------:R3:W-:Y:S04]  /*15980*/  STL [R1+0x12d0], R50 ;  /* 0x0012d03201007387 */ /* 0x0007e80000100800 */
[----:B------:R4:W-:Y:S04]  /*15990*/  STL [R1+0x12ec], R46 ;  /* 0x0012ec2e01007387 */ /* 0x0009e80000100800 */
[----:B------:R-:W-:Y:S04]  /*159a0*/  STL [R1+0x12e8], R47 ;  /* 0x0012e82f01007387 */ /* 0x000fe80000100800 */
[----:B------:R1:W-:Y:S04]  /*159b0*/  STL [R1+0x12e4], R58 ;  /* 0x0012e43a01007387 */ /* 0x0003e80000100800 */
[----:B------:R1:W-:Y:S04]  /*159c0*/  STL [R1+0x12e0], R228 ;  /* 0x0012e0e401007387 */ /* 0x0003e80000100800 */
[----:B------:R-:W4:Y:S01]  /*159d0*/  LDL.LU.64 R112, [R1+0x30] ;  /* 0x0000300001707983 */ /* 0x000f220000300a00 */
[----:B------:R-:W-:-:S03]  /*159e0*/  IMAD.MOV.U32 R246, RZ, RZ, R96 ;  /* 0x000000fffff67224 */ /* 0x000fc600078e0060 */
[----:B------:R-:W4:Y:S01]  /*159f0*/  LDL.LU.64 R114, [R1+0x38] ;  /* 0x0000380001727983 */ /* 0x000f220000300a00 */
[----:B------:R-:W-:Y:S01]  /*15a00*/  MOV R252, R97 ;  /* 0x0000006100fc7202 */ /* 0x000fe20000000f00 */
[----:B------:R-:W-:Y:S02]  /*15a10*/  IMAD.MOV.U32 R247, RZ, RZ, R98 ;  /* 0x000000fffff77224 */ /* 0x000fe400078e0062 */
[----:B------:R-:W4:Y:S01]  /*15a20*/  LDL.LU.64 R116, [R1+0xd0] ;  /* 0x0000d00001747983 */ /* 0x000f220000300a00 */
[----:B------:R-:W-:-:S03]  /*15a30*/  IMAD.MOV.U32 R2, RZ, RZ, R99 ;  /* 0x000000ffff027224 */ /* 0x000fc600078e0063 */
[----:B------:R-:W4:Y:S01]  /*15a40*/  LDL.LU.64 R118, [R1+0xd8] ;  /* 0x0000d80001767983 */ /* 0x000f220000300a00 */
[----:B------:R-:W-:Y:S03]  /*15a50*/  HMMA.1688.F32.TF32 R96, R136, R224, R160 ;  /* 0x000000e08860723c */ /* 0x000fe600000810a0 */
[----:B------:R-:W4:Y:S04]  /*15a60*/  LDL.LU.64 R128, [R1+0xb0] ;  /* 0x0000b00001807983 */ /* 0x000f280000300a00 */
[----:B------:R-:W4:Y:S04]  /*15a70*/  LDL.LU.64 R130, [R1+0xb8] ;  /* 0x0000b80001827983 */ /* 0x000f280000300a00 */
[----:B------:R-:W4:Y:S04]  /*15a80*/  LDL.LU.64 R136, [R1+0xa0] ;  /* 0x0000a00001887983 */ /* 0x000f280000300a00 */
[----:B------:R-:W4:Y:S04]  /*15a90*/  LDL.LU.64 R138, [R1+0xa8] ;  /* 0x0000a800018a7983 */ /* 0x000f280000300a00 */
[----:B------:R-:W4:Y:S04]  /*15aa0*/  LDL.LU.64 R140, [R1+0x90] ;  /* 0x00009000018c7983 */ /* 0x000f280000300a00 */
[----:B------:R-:W4:Y:S04]  /*15ab0*/  LDL.LU.64 R142, [R1+0x98] ;  /* 0x00009800018e7983 */ /* 0x000f280000300a00 */
[----:B------:R-:W4:Y:S04]  /*15ac0*/  LDL.LU.64 R156, [R1+0x80] ;  /* 0x00008000019c7983 */ /* 0x000f280000300a00 */
[----:B------:R-:W4:Y:S01]  /*15ad0*/  LDL.LU.64 R158, [R1+0x88] ;  /* 0x00008800019e7983 */ /* 0x000f220000300a00 */
[----:B-1----:R-:W-:Y:S01]  /*15ae0*/  MOV R55, R96 ;  /* 0x0000006000377202 */ /* 0x002fe20000000f00 */
[----:B--2---:R-:W-:Y:S01]  /*15af0*/  IMAD.MOV.U32 R54, RZ, RZ, R97 ;  /* 0x000000ffff367224 */ /* 0x004fe200078e0061 */
[----:B---3--:R-:W-:Y:S01]  /*15b00*/  MOV R50, R99 ;  /* 0x0000006300327202 */ /* 0x008fe20000000f00 */
[----:B------:R-:W-:Y:S01]  /*15b10*/  IMAD.MOV.U32 R51, RZ, RZ, R98 ;  /* 0x000000ffff337224 */ /* 0x000fe200078e0062 */
[C---:B------:R-:W-:Y:S01]  /*15b20*/  HMMA.1688.F32.TF32 R236, R64.reuse, R56, R172 ;  /* 0x0000003840ec723c */ /* 0x040fe200000810ac */
[----:B------:R-:W2:Y:S04]  /*15b30*/  LDL.LU.64 R160, [R1+0x70] ;  /* 0x0000700001a07983 */ /* 0x000ea80000300a00 */
[----:B------:R-:W2:Y:S03]  /*15b40*/  LDL.LU.64 R162, [R1+0x78] ;  /* 0x0000780001a27983 */ /* 0x000ea60000300a00 */
[C---:B------:R-:W-:Y:S01]  /*15b50*/  HMMA.1688.F32.TF32 R96, R64.reuse, R52, R164 ;  /* 0x000000344060723c */ /* 0x040fe200000810a4 */
[----:B------:R-:W3:Y:S04]  /*15b60*/  LDL.LU.64 R164, [R1+0x40] ;  /* 0x0000400001a47983 */ /* 0x000ee80000300a00 */
[----:B------:R-:W3:Y:S03]  /*15b70*/  LDL.LU.64 R166, [R1+0x48] ;  /* 0x0000480001a67983 */ /* 0x000ee60000300a00 */
[C---:B------:R-:W-:Y:S01]  /*15b80*/  HMMA.1688.F32.TF32 R176, R64.reuse, R44, R176 ;  /* 0x0000002c40b0723c */ /* 0x040fe200000810b0 */
[----:B------:R-:W2:Y:S04]  /*15b90*/  LDL.LU.64 R152, [R1+0x10] ;  /* 0x0000100001987983 */ /* 0x000ea80000300a00 */
[----:B------:R-:W2:Y:S03]  /*15ba0*/  LDL.LU.64 R154, [R1+0x18] ;  /* 0x00001800019a7983 */ /* 0x000ea60000300a00 */
[C---:B------:R-:W-:Y:S01]  /*15bb0*/  HMMA.1688.F32.TF32 R180, R64.reuse, R40, R180 ;  /* 0x0000002840b4723c */ /* 0x040fe200000810b4 */
[----:B------:R-:W2:Y:S02]  /*15bc0*/  LDL.LU.64 R108, [R1] ;  /* 0x00000000016c7983 */ /* 0x000ea40000300a00 */
[----:B----4-:R-:W-:Y:S01]  /*15bd0*/  IMAD.MOV.U32 R46, RZ, RZ, R96 ;  /* 0x000000ffff2e7224 */ /* 0x010fe200078e0060 */
[----:B------:R-:W-:Y:S01]  /*15be0*/  MOV R58, R98 ;  /* 0x00000062003a7202 */ /* 0x000fe20000000f00 */
[----:B------:R-:W-:Y:S01]  /*15bf0*/  IMAD.MOV.U32 R47, RZ, RZ, R97 ;  /* 0x000000ffff2f7224 */ /* 0x000fe200078e0061 */
[----:B------:R-:W2:Y:S01]  /*15c00*/  LDL.LU.64 R110, [R1+0x8] ;  /* 0x00000800016e7983 */ /* 0x000ea20000300a00 */
[----:B------:R-:W-:Y:S01]  /*15c10*/  IMAD.MOV.U32 R228, RZ, RZ, R99 ;  /* 0x000000ffffe47224 */ /* 0x000fe200078e0063 */
[C---:B------:R-:W-:Y:S02]  /*15c20*/  HMMA.1688.F32.TF32 R184, R64.reuse, R36, R184 ;  /* 0x0000002440b8723c */ /* 0x040fe400000810b8 */
[----:B------:R-:W4:Y:S04]  /*15c30*/  LDL.LU.64 R168, [R1+0x20] ;  /* 0x0000200001a87983 */ /* 0x000f280000300a00 */
[----:B------:R-:W4:Y:S02]  /*15c40*/  LDL.LU.64 R170, [R1+0x28] ;  /* 0x0000280001aa7983 */ /* 0x000f240000300a00 */
[C---:B------:R-:W-:Y:S02]  /*15c50*/  HMMA.1688.F32.TF32 R188, R64.reuse, R220, R188 ;  /* 0x000000dc40bc723c */ /* 0x040fe400000810bc */
[----:B------:R-:W-:Y:S04]  /*15c60*/  LDS R172, [R3+UR7+0x1080] ;  /* 0x0010800703ac7984 */ /* 0x000fe80008000800 */
[----:B------:R-:W-:Y:S02]  /*15c70*/  LDS R174, [R3+UR7+0x1880] ;  /* 0x0018800703ae7984 */ /* 0x000fe40008000800 */
[-C--:B------:R-:W-:Y:S02]  /*15c80*/  HMMA.1688.F32.TF32 R192, R64, R224.reuse, R192 ;  /* 0x000000e040c0723c */ /* 0x080fe400000810c0 */
[----:B------:R-:W-:Y:S04]  /*15c90*/  LDS R64, [R3+UR7+0x100] ;  /* 0x0001000703407984 */ /* 0x000fe80008000800 */
[----:B------:R-:W-:Y:S02]  /*15ca0*/  LDS R66, [R3+UR7+0x900] ;  /* 0x0009000703427984 */ /* 0x000fe40008000800 */
[C---:B------:R-:W-:Y:S02]  /*15cb0*/  HMMA.1688.F32.TF32 R96, R60.reuse, R224, R4 ;  /* 0x000000e03c60723c */ /* 0x040fe40000081004 */
[----:B------:R-:W-:Y:S04]  /*15cc0*/  LDS R65, [R0+UR7+0x100] ;  /* 0x0001000700417984 */ /* 0x000fe80008000800 */
[----:B------:R-:W1:Y:S02]  /*15cd0*/  LDS R67, [R0+UR7+0x900] ;  /* 0x0009000700437984 */ /* 0x000e640008000800 */
[C---:B------:R-:W-:Y:S02]  /*15ce0*/  HMMA.1688.F32.TF32 R196, R60.reuse, R52, R196 ;  /* 0x000000343cc4723c */ /* 0x040fe400000810c4 */
[----:B------:R-:W-:Y:S04]  /*15cf0*/  LDS R4, [R244+UR7+0x180] ;  /* 0x00018007f4047984 */ /* 0x000fe80008000800 */
[----:B------:R-:W-:Y:S02]  /*15d00*/  LDS R6, [R244+UR7+0x980] ;  /* 0x00098007f4067984 */ /* 0x000fe40008000800 */
[C---:B------:R-:W-:Y:S02]  /*15d10*/  HMMA.1688.F32.TF32 R200, R60.reuse, R48, R200 ;  /* 0x000000303cc8723c */ /* 0x040fe400000810c8 */
[----:B------:R-:W-:Y:S04]  /*15d20*/  LDS R5, [R245+UR7+0x180] ;  /* 0x00018007f5057984 */ /* 0x000fe80008000800 */
[----:B------:R-:W-:Y:S02]  /*15d30*/  LDS R7, [R245+UR7+0x980] ;  /* 0x00098007f5077984 */ /* 0x000fe40008000800 */
[C---:B------:R-:W-:Y:S08]  /*15d40*/  HMMA.1688.F32.TF32 R204, R60.reuse, R56, R204 ;  /* 0x000000383ccc723c */ /* 0x040ff000000810cc */
[C---:B------:R-:W-:Y:S08]  /*15d50*/  HMMA.1688.F32.TF32 R208, R60.reuse, R44, R208 ;  /* 0x0000002c3cd0723c */ /* 0x040ff000000810d0 */
[C---:B------:R-:W-:Y:S08]  /*15d60*/  HMMA.1688.F32.TF32 R8, R60.reuse, R40, R8 ;  /* 0x000000283c08723c */ /* 0x040ff00000081008 */
[C---:B------:R-:W-:Y:S08]  /*15d70*/  HMMA.1688.F32.TF32 R12, R60.reuse, R36, R12 ;  /* 0x000000243c0c723c */ /* 0x040ff0000008100c */
[----:B------:R-:W-:Y:S01]  /*15d80*/  HMMA.1688.F32.TF32 R16, R60, R220, R16 ;  /* 0x000000dc3c10723c */ /* 0x000fe20000081010 */
[----:B------:R-:W-:Y:S04]  /*15d90*/  LDS R60, [R3+UR7+0x180] ;  /* 0x00018007033c7984 */ /* 0x000fe80008000800 */
[----:B------:R-:W-:Y:S04]  /*15da0*/  LDS R62, [R3+UR7+0x980] ;  /* 0x00098007033e7984 */ /* 0x000fe80008000800 */
[----:B------:R-:W-:Y:S04]  /*15db0*/  LDS R61, [R0+UR7+0x180] ;  /* 0x00018007003d7984 */ /* 0x000fe80008000800 */
[----:B------:R-:W1:Y:S04]  /*15dc0*/  LDS R63, [R0+UR7+0x980] ;  /* 0x00098007003f7984 */ /* 0x000e680008000800 */
[----:B------:R-:W-:Y:S04]  /*15dd0*/  STL.64 [R1+0x1120], R250 ;  /* 0x001120fa01007387 */ /* 0x000fe80000100a00 */
[----:B------:R1:W-:Y:S04]  /*15de0*/  STL.64 [R1+0x1118], R248 ;  /* 0x001118f801007387 */ /* 0x0003e80000100a00 */
[----:B------:R-:W-:Y:S04]  /*15df0*/  STL.64 [R1+0x1130], R238 ;  /* 0x001130ee01007387 */ /* 0x000fe80000100a00 */
[----:B------:R1:W-:Y:S04]  /*15e00*/  STL.64 [R1+0x1128], R236 ;  /* 0x001128ec01007387 */ /* 0x0003e80000100a00 */
[----:B------:R-:W-:Y:S04]  /*15e10*/  STL.64 [R1+0x1140], R178 ;  /* 0x001140b201007387 */ /* 0x000fe80000100a00 */
[----:B------:R1:W-:Y:S04]  /*15e20*/  STL.64 [R1+0x1138], R176 ;  /* 0x001138b001007387 */ /* 0x0003e80000100a00 */
[----:B------:R1:W-:Y:S04]  /*15e30*/  STL.64 [R1+0x1150], R182 ;  /* 0x001150b601007387 */ /* 0x0003e80000100a00 */
[----:B------:R1:W-:Y:S04]  /*15e40*/  STL.64 [R1+0x1148], R180 ;  /* 0x001148b401007387 */ /* 0x0003e80000100a00 */
[----:B------:R-:W-:Y:S04]  /*15e50*/  STL.64 [R1+0x1160], R186 ;  /* 0x001160ba01007387 */ /* 0x000fe80000100a00 */
[----:B------:R-:W-:Y:S04]  /*15e60*/  STL.64 [R1+0x1158], R184 ;  /* 0x001158b801007387 */ /* 0x000fe80000100a00 */
[----:B------:R-:W-:Y:S04]  /*15e70*/  STL.64 [R1+0x1170], R190 ;  /* 0x001170be01007387 */ /* 0x000fe80000100a00 */
[----:B------:R-:W-:Y:S04]  /*15e80*/  STL.64 [R1+0x1168], R188 ;  /* 0x001168bc01007387 */ /* 0x000fe80000100a00 */
[----:B------:R1:W-:Y:S04]  /*15e90*/  STL.64 [R1+0x1188], R194 ;  /* 0x001188c201007387 */ /* 0x0003e80000100a00 */
[----:B------:R1:W-:Y:S04]  /*15ea0*/  STL.64 [R1+0x1180], R192 ;  /* 0x001180c001007387 */ /* 0x0003e80000100a00 */
[----:B------:R-:W-:Y:S04]  /*15eb0*/  STL.64 [R1+0x1198], R198 ;  /* 0x001198c601007387 */ /* 0x000fe80000100a00 */
[----:B------:R1:W-:Y:S04]  /*15ec0*/  STL.64 [R1+0x1190], R196 ;  /* 0x001190c401007387 */ /* 0x0003e80000100a00 */
[----:B------:R-:W-:Y:S04]  /*15ed0*/  STL.64 [R1+0x11a8], R202 ;  /* 0x0011a8ca01007387 */ /* 0x000fe80000100a00 */
[----:B------:R-:W-:Y:S04]  /*15ee0*/  STL.64 [R1+0x11a0], R200 ;  /* 0x0011a0c801007387 */ /* 0x000fe80000100a00 */
[----:B------:R2:W-:Y:S04]  /*15ef0*/  STL.64 [R1+0x11b8], R206 ;  /* 0x0011b8ce01007387 */ /* 0x0005e80000100a00 */
[----:B------:R2:W-:Y:S04]  /*15f00*/  STL.64 [R1+0x11b0], R204 ;  /* 0x0011b0cc01007387 */ /* 0x0005e80000100a00 */
[----:B------:R-:W-:Y:S01]  /*15f10*/  STL.64 [R1+0x11c8], R210 ;  /* 0x0011c8d201007387 */ /* 0x000fe20000100a00 */
[C---:B-1----:R-:W-:Y:S03]  /*15f20*/  HMMA.1688.F32.TF32 R216, R64.reuse, R52, R216 ;  /* 0x0000003440d8723c */ /* 0x042fe600000810d8 */
[----:B------:R1:W-:Y:S04]  /*15f30*/  STL.64 [R1+0x11c0], R208 ;  /* 0x0011c0d001007387 */ /* 0x0003e80000100a00 */
[----:B------:R1:W-:Y:S01]  /*15f40*/  STL.64 [R1+0x11d8], R10 ;  /* 0x0011d80a01007387 */ /* 0x0003e20000100a00 */
[C---:B------:R-:W-:Y:S03]  /*15f50*/  HMMA.1688.F32.TF32 R212, R64.reuse, R48, R212 ;  /* 0x0000003040d4723c */ /* 0x040fe600000810d4 */
[----:B------:R1:W-:Y:S04]  /*15f60*/  STL.64 [R1+0x11d0], R8 ;  /* 0x0011d00801007387 */ /* 0x0003e80000100a00 */
[----:B------:R-:W-:Y:S01]  /*15f70*/  STL.64 [R1+0x11e8], R14 ;  /* 0x0011e80e01007387 */ /* 0x000fe20000100a00 */
[C---:B------:R-:W-:Y:S03]  /*15f80*/  HMMA.1688.F32.TF32 R20, R64.reuse, R56, R20 ;  /* 0x000000384014723c */ /* 0x040fe60000081014 */
[----:B------:R-:W-:Y:S04]  /*15f90*/  STL.64 [R1+0x11e0], R12 ;  /* 0x0011e00c01007387 */ /* 0x000fe80000100a00 */
[----:B------:R-:W-:Y:S01]  /*15fa0*/  LDS R173, [R0+UR7+0x1080] ;  /* 0x0010800700ad7984 */ /* 0x000fe20008000800 */
[C---:B------:R-:W-:Y:S03]  /*15fb0*/  HMMA.1688.F32.TF32 R28, R64.reuse, R44, R28 ;  /* 0x0000002c401c723c */ /* 0x040fe6000008101c */
[----:B------:R-:W-:Y:S04]  /*15fc0*/  STL.64 [R1+0x11f8], R18 ;  /* 0x0011f81201007387 */ /* 0x000fe80000100a00 */
[----:B------:R-:W-:Y:S01]  /*15fd0*/  LDS R175, [R0+UR7+0x1880] ;  /* 0x0018800700af7984 */ /* 0x000fe20008000800 */
[C---:B------:R-:W-:Y:S03]  /*15fe0*/  HMMA.1688.F32.TF32 R24, R64.reuse, R40, R24 ;  /* 0x000000284018723c */ /* 0x040fe60000081018 */
[----:B------:R1:W-:Y:S05]  /*15ff0*/  STL.64 [R1+0x11f0], R16 ;  /* 0x0011f01001007387 */ /* 0x0003ea0000100a00 */
[C---:B------:R-:W-:Y:S08]  /*16000*/  HMMA.1688.F32.TF32 R148, R64.reuse, R36, R148 ;  /* 0x000000244094723c */ /* 0x040ff00000081094 */
[C---:B------:R-:W-:Y:S08]  /*16010*/  HMMA.1688.F32.TF32 R32, R64.reuse, R220, R32 ;  /* 0x000000dc4020723c */ /* 0x040ff00000081020 */
[----:B------:R-:W-:Y:S08]  /*16020*/  HMMA.1688.F32.TF32 R144, R64, R224, R144 ;  /* 0x000000e04090723c */ /* 0x000ff00000081090 */
[C---:B------:R-:W-:Y:S08]  /*16030*/  HMMA.1688.F32.TF32 R68, R104.reuse, R52, R68 ;  /* 0x000000346844723c */ /* 0x040ff00000081044 */
[C---:B------:R-:W-:Y:S08]  /*16040*/  HMMA.1688.F32.TF32 R72, R104.reuse, R48, R72 ;  /* 0x000000306848723c */ /* 0x040ff00000081048 */
[C---:B------:R-:W-:Y:S08]  /*16050*/  HMMA.1688.F32.TF32 R76, R104.reuse, R56, R76 ;  /* 0x00000038684c723c */ /* 0x040ff0000008104c */
[C---:B------:R-:W-:Y:S08]  /*16060*/  HMMA.1688.F32.TF32 R80, R104.reuse, R44, R80 ;  /* 0x0000002c6850723c */ /* 0x040ff00000081050 */
[C---:B------:R-:W-:Y:S08]  /*16070*/  HMMA.1688.F32.TF32 R84, R104.reuse, R40, R84 ;  /* 0x000000286854723c */ /* 0x040ff00000081054 */
[C---:B------:R-:W-:Y:S08]  /*16080*/  HMMA.1688.F32.TF32 R64, R104.reuse, R36, R88 ;  /* 0x000000246840723c */ /* 0x040ff00000081058 */
[C---:B------:R-:W-:Y:S08]  /*16090*/  HMMA.1688.F32.TF32 R100, R104.reuse, R220, R92 ;  /* 0x000000dc6864723c */ /* 0x040ff0000008105c */
[----:B------:R-:W-:Y:S01]  /*160a0*/  HMMA.1688.F32.TF32 R120, R104, R224, R120 ;  /* 0x000000e06878723c */ /* 0x000fe20000081078 */
[----:B------:R-:W-:-:S07]  /*160b0*/  IMAD.MOV.U32 R248, RZ, RZ, R59 ;  /* 0x000000fffff87224 */ /* 0x000fce00078e003b */
[----:B------:R-:W-:Y:S01]  /*160c0*/  HMMA.1688.F32.TF32 R124, R60, R52, R124 ;  /* 0x000000343c7c723c */ /* 0x000fe2000008107c */
[----:B------:R-:W-:-:S07]  /*160d0*/  IMAD.MOV.U32 R249, RZ, RZ, R231 ;  /* 0x000000fffff97224 */ /* 0x000fce00078e00e7 */
[C---:B------:R-:W-:Y:S08]  /*160e0*/  HMMA.1688.F32.TF32 R132, R60.reuse, R48, R132 ;  /* 0x000000303c84723c */ /* 0x040ff00000081084 */
[C---:B------:R-:W-:Y:S08]  /*160f0*/  HMMA.1688.F32.TF32 R112, R60.reuse, R56, R112 ;  /* 0x000000383c70723c */ /* 0x040ff00000081070 */
[C---:B------:R-:W-:Y:S08]  /*16100*/  HMMA.1688.F32.TF32 R116, R60.reuse, R44, R116 ;  /* 0x0000002c3c74723c */ /* 0x040ff00000081074 */
[C---:B------:R-:W-:Y:S08]  /*16110*/  HMMA.1688.F32.TF32 R128, R60.reuse, R40, R128 ;  /* 0x000000283c80723c */ /* 0x040ff00000081080 */
[C---:B------:R-:W-:Y:S08]  /*16120*/  HMMA.1688.F32.TF32 R136, R60.reuse, R36, R136 ;  /* 0x000000243c88723c */ /* 0x040ff00000081088 */
[C---:B------:R-:W-:Y:S08]  /*16130*/  HMMA.1688.F32.TF32 R140, R60.reuse, R220, R140 ;  /* 0x000000dc3c8c723c */ /* 0x040ff0000008108c */
[----:B------:R-:W-:Y:S01]  /*16140*/  HMMA.1688.F32.TF32 R156, R60, R224, R156 ;  /* 0x000000e03c9c723c */ /* 0x000fe2000008109c */
[----:B------:R-:W-:Y:S01]  /*16150*/  MOV R250, R230 ;  /* 0x000000e600fa7202 */ /* 0x000fe20000000f00 */
[----:B------:R-:W-:Y:S01]  /*16160*/  IMAD.MOV.U32 R251, RZ, RZ, R229 ;  /* 0x000000fffffb7224 */ /* 0x000fe200078e00e5 */
[----:B------:R-:W-:Y:S01]  /*16170*/  MOV R237, R223 ;  /* 0x000000df00ed7202 */ /* 0x000fe20000000f00 */
[----:B------:R-:W-:-:S02]  /*16180*/  IMAD.MOV.U32 R236, RZ, RZ, R222 ;  /* 0x000000ffffec7224 */ /* 0x000fc400078e00de */
[----:B------:R-:W-:Y:S02]  /*16190*/  IMAD.MOV.U32 R238, RZ, RZ, R226 ;  /* 0x000000ffffee7224 */ /* 0x000fe400078e00e2 */
[----:B------:R-:W-:Y:S01]  /*161a0*/  IMAD.MOV.U32 R239, RZ, RZ, R227 ;  /* 0x000000ffffef7224 */ /* 0x000fe200078e00e3 */
[C---:B------:R-:W-:Y:S01]  /*161b0*/  HMMA.1688.F32.TF32 R104, R4.reuse, R36, R240 ;  /* 0x000000240468723c */ /* 0x040fe200000810f0 */
[----:B------:R-:W-:Y:S01]  /*161c0*/  IMAD.MOV.U32 R240, RZ, RZ, R46 ;  /* 0x000000fffff07224 */ /* 0x000fe200078e002e */
[----:B------:R-:W-:Y:S01]  /*161d0*/  MOV R241, R47 ;  /* 0x0000002f00f17202 */ /* 0x000fe20000000f00 */
[----:B------:R-:W3:Y:S01]  /*161e0*/  LDL.LU R46, [R1+0x12ec] ;  /* 0x0012ec00012e7983 */ /* 0x000ee20000300800 */
[----:B------:R-:W-:Y:S02]  /*161f0*/  IMAD.MOV.U32 R242, RZ, RZ, R58 ;  /* 0x000000fffff27224 */ /* 0x000fe400078e003a */
[----:B------:R-:W-:Y:S01]  /*16200*/  IMAD.MOV.U32 R243, RZ, RZ, R228 ;  /* 0x000000fffff37224 */ /* 0x000fe200078e00e4 */
[----:B------:R-:W4:Y:S01]  /*16210*/  LDL.LU R47, [R1+0x12e8] ;  /* 0x0012e800012f7983 */ /* 0x000f220000300800 */
[----:B------:R-:W-:Y:S01]  /*16220*/  HMMA.1688.F32.TF32 R60, R4, R220, R232 ;  /* 0x000000dc043c723c */ /* 0x000fe200000810e8 */
[----:B------:R-:W-:-:S02]  /*16230*/  MOV R232, R55 ;  /* 0x0000003700e87202 */ /* 0x000fc40000000f00 */
[----:B------:R-:W4:Y:S01]  /*16240*/  LDL.LU R58, [R1+0x12e4] ;  /* 0x0012e400013a7983 */ /* 0x000f220000300800 */
[----:B------:R-:W-:-:S03]  /*16250*/  IMAD.MOV.U32 R233, RZ, RZ, R54 ;  /* 0x000000ffffe97224 */ /* 0x000fc600078e0036 */
[----:B------:R-:W4:Y:S01]  /*16260*/  LDL.LU R228, [R1+0x12e0] ;  /* 0x0012e00001e47983 */ /* 0x000f220000300800 */
[----:B------:R-:W-:Y:S01]  /*16270*/  IMAD.MOV.U32 R234, RZ, RZ, R51 ;  /* 0x000000ffffea7224 */ /* 0x000fe200078e0033 */
[----:B------:R-:W-:Y:S02]  /*16280*/  MOV R235, R50 ;  /* 0x0000003200eb7202 */ /* 0x000fe40000000f00 */
[----:B------:R-:W4:Y:S04]  /*16290*/  LDL.LU R55, [R1+0x12dc] ;  /* 0x0012dc0001377983 */ /* 0x000f280000300800 */
        /* <DEDUP_REMOVED lines=9> */
[----:B------:R-:W4:Y:S01]  /*16330*/  LDL.LU R226, [R1+0x12b4] ;  /* 0x0012b40001e27983 */ /* 0x000f220000300800 */
[----:B------:R-:W-:-:S03]  /*16340*/  MOV R176, R42 ;  /* 0x0000002a00b07202 */ /* 0x000fc60000000f00 */
[----:B------:R-:W4:Y:S01]  /*16350*/  LDL.LU R227, [R1+0x12b0] ;  /* 0x0012b00001e37983 */ /* 0x000f220000300800 */
[----:B------:R-:W-:Y:S01]  /*16360*/  IMAD.MOV.U32 R177, RZ, RZ, R43 ;  /* 0x000000ffffb17224 */ /* 0x000fe200078e002b */
[----:B------:R-:W-:Y:S01]  /*16370*/  MOV R179, R38 ;  /* 0x0000002600b37202 */ /* 0x000fe20000000f00 */
[----:B------:R-:W-:Y:S01]  /*16380*/  IMAD.MOV.U32 R178, RZ, RZ, R39 ;  /* 0x000000ffffb27224 */ /* 0x000fe200078e0027 */
[----:B------:R-:W4:Y:S04]  /*16390*/  LDL.LU R42, [R1+0x12ac] ;  /* 0x0012ac00012a7983 */ /* 0x000f280000300800 */
[----:B------:R-:W4:Y:S04]  /*163a0*/  LDL.LU R43, [R1+0x12a8] ;  /* 0x0012a800012b7983 */ /* 0x000f280000300800 */
[----:B------:R-:W4:Y:S04]  /*163b0*/  LDL.LU R39, [R1+0x12a4] ;  /* 0x0012a40001277983 */ /* 0x000f280000300800 */
[----:B------:R-:W4:Y:S04]  /*163c0*/  LDL.LU R38, [R1+0x12a0] ;  /* 0x0012a00001267983 */ /* 0x000f280000300800 */
        /* <DEDUP_REMOVED lines=8> */
[----:B--2---:R-:W-:Y:S03]  /*16450*/  HMMA.1688.F32.TF32 R108, R4, R40, R108 ;  /* 0x00000028046c723c */ /* 0x004fe6000008106c */
[----:B------:R-:W-:Y:S04]  /*16460*/  LDS R36, [R3+UR7+0x2000] ;  /* 0x0020000703247984 */ /* 0x000fe80008000800 */
[----:B------:R-:W-:Y:S01]  /*16470*/  LDS R37, [R0+UR7+0x2000] ;  /* 0x0020000700257984 */ /* 0x000fe20008000800 */
[----:B---3--:R-:W-:Y:S01]  /*16480*/  IMAD.MOV.U32 R183, RZ, RZ, R46 ;  /* 0x000000ffffb77224 */ /* 0x008fe200078e002e */
[----:B----4-:R-:W-:Y:S01]  /*16490*/  MOV R182, R47 ;  /* 0x0000002f00b67202 */ /* 0x010fe20000000f00 */
[----:B------:R-:W-:-:S02]  /*164a0*/  IMAD.MOV.U32 R181, RZ, RZ, R58 ;  /* 0x000000ffffb57224 */ /* 0x000fc400078e003a */
[----:B------:R-:W-:Y:S02]  /*164b0*/  IMAD.MOV.U32 R180, RZ, RZ, R228 ;  /* 0x000000ffffb47224 */ /* 0x000fe400078e00e4 */
[----:B------:R-:W2:Y:S04]  /*164c0*/  LDL.LU R228, [R1+0x129c] ;  /* 0x00129c0001e47983 */ /* 0x000ea80000300800 */
[----:B------:R-:W3:Y:S04]  /*164d0*/  LDL.LU R58, [R1+0x1298] ;  /* 0x00129800013a7983 */ /* 0x000ee80000300800 */
[----:B------:R-:W4:Y:S04]  /*164e0*/  LDL.LU R47, [R1+0x1294] ;  /* 0x00129400012f7983 */ /* 0x000f280000300800 */
[----:B------:R-:W2:Y:S01]  /*164f0*/  LDL.LU R46, [R1+0x1290] ;  /* 0x00129000012e7983 */ /* 0x000ea20000300800 */
[----:B------:R-:W-:-:S02]  /*16500*/  IMAD.MOV.U32 R195, RZ, RZ, R222 ;  /* 0x000000ffffc37224 */ /* 0x000fc400078e00de */
[----:B------:R-:W-:Y:S01]  /*16510*/  IMAD.MOV.U32 R194, RZ, RZ, R223 ;  /* 0x000000ffffc27224 */ /* 0x000fe200078e00df */
[----:B------:R-:W-:Y:S01]  /*16520*/  MOV R193, R226 ;  /* 0x000000e200c17202 */ /* 0x000fe20000000f00 */
[----:B------:R-:W-:Y:S02]  /*16530*/  IMAD.MOV.U32 R192, RZ, RZ, R227 ;  /* 0x000000ffffc07224 */ /* 0x000fe400078e00e3 */
[----:B------:R-:W2:Y:S04]  /*16540*/  LDL.LU R227, [R1+0x128c] ;  /* 0x00128c0001e37983 */ /* 0x000ea80000300800 */
[----:B------:R-:W3:Y:S04]  /*16550*/  LDL.LU R226, [R1+0x1288] ;  /* 0x0012880001e27983 */ /* 0x000ee80000300800 */
[----:B------:R-:W4:Y:S04]  /*16560*/  LDL.LU R223, [R1+0x1284] ;  /* 0x0012840001df7983 */ /* 0x000f280000300800 */
[----:B------:R-:W4:Y:S01]  /*16570*/  LDL.LU R222, [R1+0x1280] ;  /* 0x0012800001de7983 */ /* 0x000f220000300800 */
[----:B------:R-:W-:Y:S01]  /*16580*/  IMAD.MOV.U32 R197, RZ, RZ, R39 ;  /* 0x000000ffffc57224 */ /* 0x000fe200078e0027 */
[----:B------:R-:W-:Y:S01]  /*16590*/  MOV R196, R38 ;  /* 0x0000002600c47202 */ /* 0x000fe20000000f00 */
[----:B------:R-:W-:Y:S01]  /*165a0*/  IMAD.MOV.U32 R198, RZ, RZ, R43 ;  /* 0x000000ffffc67224 */ /* 0x000fe200078e002b */
[----:B------:R-:W4:Y:S01]  /*165b0*/  LDL.LU R38, [R1+0x127c] ;  /* 0x00127c0001267983 */ /* 0x000f220000300800 */
[----:B------:R-:W-:-:S03]  /*165c0*/  MOV R199, R42 ;  /* 0x0000002a00c77202 */ /* 0x000fc60000000f00 */
[----:B------:R-:W4:Y:S04]  /*165d0*/  LDL.LU R39, [R1+0x1278] ;  /* 0x0012780001277983 */ /* 0x000f280000300800 */
[----:B------:R-:W1:Y:S04]  /*165e0*/  LDL.LU R43, [R1+0x1274] ;  /* 0x00127400012b7983 */ /* 0x000e680000300800 */
[----:B------:R-:W4:Y:S01]  /*165f0*/  LDL.LU R42, [R1+0x1270] ;  /* 0x00127000012a7983 */ /* 0x000f220000300800 */
[----:B--2---:R-:W-:Y:S01]  /*16600*/  IMAD.MOV.U32 R207, RZ, RZ, R227 ;  /* 0x000000ffffcf7224 */ /* 0x004fe200078e00e3 */
[----:B---3--:R-:W-:Y:S01]  /*16610*/  MOV R206, R226 ;  /* 0x000000e200ce7202 */ /* 0x008fe20000000f00 */
[----:B----4-:R-:W-:-:S02]  /*16620*/  IMAD.MOV.U32 R204, RZ, RZ, R223 ;  /* 0x000000ffffcc7224 */ /* 0x010fc400078e00df */
[----:B------:R-:W2:Y:S01]  /*16630*/  LDL.LU R223, [R1+0x126c] ;  /* 0x00126c0001df7983 */ /* 0x000ea20000300800 */
[----:B------:R-:W-:-:S03]  /*16640*/  IMAD.MOV.U32 R205, RZ, RZ, R222 ;  /* 0x000000ffffcd7224 */ /* 0x000fc600078e00de */
[----:B------:R-:W3:Y:S04]  /*16650*/  LDL.LU R222, [R1+0x1268] ;  /* 0x0012680001de7983 */ /* 0x000ee80000300800 */
[----:B------:R-:W4:Y:S04]  /*16660*/  LDL.LU R226, [R1+0x1264] ;  /* 0x0012640001e27983 */ /* 0x000f280000300800 */
[----:B------:R-:W4:Y:S01]  /*16670*/  LDL.LU R227, [R1+0x1260] ;  /* 0x0012600001e37983 */ /* 0x000f220000300800 */
[----:B-1----:R-:W-:-:S03]  /*16680*/  IMAD.MOV.U32 R208, RZ, RZ, R43 ;  /* 0x000000ffffd07224 */ /* 0x002fc600078e002b */
[----:B------:R-:W4:Y:S01]  /*16690*/  LDL.LU R43, [R1+0x125c] ;  /* 0x00125c00012b7983 */ /* 0x000f220000300800 */
[----:B------:R-:W-:Y:S01]  /*166a0*/  IMAD.MOV.U32 R210, RZ, RZ, R39 ;  /* 0x000000ffffd27224 */ /* 0x000fe200078e0027 */
[----:B------:R-:W-:Y:S01]  /*166b0*/  MOV R209, R42 ;  /* 0x0000002a00d17202 */ /* 0x000fe20000000f00 */
[----:B------:R-:W-:Y:S01]  /*166c0*/  IMAD.MOV.U32 R211, RZ, RZ, R38 ;  /* 0x000000ffffd37224 */ /* 0x000fe200078e0026 */
[----:B------:R-:W4:Y:S04]  /*166d0*/  LDL.LU R42, [R1+0x1258] ;  /* 0x00125800012a7983 */ /* 0x000f280000300800 */
[----:B------:R-:W4:Y:S04]  /*166e0*/  LDL.LU R39, [R1+0x1254] ;  /* 0x0012540001277983 */ /* 0x000f280000300800 */
[----:B------:R-:W4:Y:S01]  /*166f0*/  LDL.LU R38, [R1+0x1250] ;  /* 0x0012500001267983 */ /* 0x000f220000300800 */
[----:B------:R-:W-:Y:S01]  /*16700*/  IMAD.MOV.U32 R200, RZ, RZ, R46 ;  /* 0x000000ffffc87224 */ /* 0x000fe200078e002e */
[----:B------:R-:W-:Y:S01]  /*16710*/  MOV R201, R47 ;  /* 0x0000002f00c97202 */ /* 0x000fe20000000f00 */
[----:B------:R-:W-:Y:S01]  /*16720*/  IMAD.MOV.U32 R202, RZ, RZ, R58 ;  /* 0x000000ffffca7224 */ /* 0x000fe200078e003a */
[----:B------:R-:W-:Y:S01]  /*16730*/  MOV R188, R229 ;  /* 0x000000e500bc7202 */ /* 0x000fe20000000f00 */
[----:B------:R-:W-:-:S02]  /*16740*/  IMAD.MOV.U32 R203, RZ, RZ, R228 ;  /* 0x000000ffffcb7224 */ /* 0x000fc400078e00e4 */
[----:B------:R-:W-:Y:S01]  /*16750*/  IMAD.MOV.U32 R189, RZ, RZ, R230 ;  /* 0x000000ffffbd7224 */ /* 0x000fe200078e00e6 */
[----:B------:R-:W-:Y:S01]  /*16760*/  MOV R191, R59 ;  /* 0x0000003b00bf7202 */ /* 0x000fe20000000f00 */
[----:B------:R-:W-:Y:S02]  /*16770*/  IMAD.MOV.U32 R190, RZ, RZ, R231 ;  /* 0x000000ffffbe7224 */ /* 0x000fe400078e00e7 */
[----:B------:R-:W-:Y:S01]  /*16780*/  IMAD.MOV.U32 R184, RZ, RZ, R50 ;  /* 0x000000ffffb87224 */ /* 0x000fe200078e0032 */
[----:B------:R-:W-:Y:S01]  /*16790*/  MOV R186, R54 ;  /* 0x0000003600ba7202 */ /* 0x000fe20000000f00 */
[----:B------:R-:W-:Y:S02]  /*167a0*/  IMAD.MOV.U32 R185, RZ, RZ, R51 ;  /* 0x000000ffffb97224 */ /* 0x000fe400078e0033 */
[----:B------:R-:W-:Y:S01]  /*167b0*/  IMAD.MOV.U32 R187, RZ, RZ, R55 ;  /* 0x000000ffffbb7224 */ /* 0x000fe200078e0037 */
[----:B--2---:R-:W-:Y:S01]  /*167c0*/  MOV R11, R223 ;  /* 0x000000df000b7202 */ /* 0x004fe20000000f00 */
[----:B---3--:R-:W-:Y:S01]  /*167d0*/  IMAD.MOV.U32 R10, RZ, RZ, R222 ;  /* 0x000000ffff0a7224 */ /* 0x008fe200078e00de */
[----:B----4-:R-:W-:-:S02]  /*167e0*/  MOV R8, R226 ;  /* 0x000000e200087202 */ /* 0x010fc40000000f00 */
[----:B------:R-:W2:Y:S01]  /*167f0*/  LDL.LU R226, [R1+0x124c] ;  /* 0x00124c0001e27983 */ /* 0x000ea20000300800 */
[----:B------:R-:W-:-:S03]  /*16800*/  IMAD.MOV.U32 R9, RZ, RZ, R227 ;  /* 0x000000ffff097224 */ /* 0x000fc600078e00e3 */
[----:B------:R-:W2:Y:S04]  /*16810*/  LDL.LU R227, [R1+0x1248] ;  /* 0x0012480001e37983 */ /* 0x000ea80000300800 */
[----:B------:R-:W3:Y:S04]  /*16820*/  LDL.LU R222, [R1+0x1244] ;  /* 0x0012440001de7983 */ /* 0x000ee80000300800 */
[----:B------:R-:W3:Y:S04]  /*16830*/  LDL.LU R223, [R1+0x1240] ;  /* 0x0012400001df7983 */ /* 0x000ee80000300800 */
[----:B------:R-:W4:Y:S01]  /*16840*/  LDL.LU R16, [R1+0x1b0] ;  /* 0x0001b00001107983 */ /* 0x000f220000300800 */
[----:B------:R-:W-:-:S03]  /*16850*/  IMAD.MOV.U32 R13, RZ, RZ, R39 ;  /* 0x000000ffff0d7224 */ /* 0x000fc600078e0027 */
[----:B------:R-:W4:Y:S01]  /*16860*/  LDL.LU R17, [R1+0x1b4] ;  /* 0x0001b40001117983 */ /* 0x000f220000300800 */
[----:B------:R-:W-:-:S03]  /*16870*/  IMAD.MOV.U32 R12, RZ, RZ, R38 ;  /* 0x000000ffff0c7224 */ /* 0x000fc600078e0026 */
[----:B------:R-:W4:Y:S01]  /*16880*/  LDL.LU R18, [R1+0x1b8] ;  /* 0x0001b80001127983 */ /* 0x000f220000300800 */
[----:B------:R-:W-:-:S03]  /*16890*/  MOV R14, R42 ;  /* 0x0000002a000e7202 */ /* 0x000fc60000000f00 */
[----:B------:R-:W4:Y:S01]  /*168a0*/  LDL.LU R19, [R1+0x1bc] ;  /* 0x0001bc0001137983 */ /* 0x000f220000300800 */
[----:B------:R-:W-:-:S03]  /*168b0*/  IMAD.MOV.U32 R15, RZ, RZ, R43 ;  /* 0x000000ffff0f7224 */ /* 0x000fc600078e002b */
[----:B------:R-:W2:Y:S04]  /*168c0*/  LDL.LU R38, [R1+0x123c] ;  /* 0x00123c0001267983 */ /* 0x000ea80000300800 */
[----:B------:R-:W2:Y:S04]  /*168d0*/  LDL.LU R39, [R1+0x1238] ;  /* 0x0012380001277983 */ /* 0x000ea80000300800 */
        /* <DEDUP_REMOVED lines=14> */
[----:B------:R-:W-:Y:S08]  /*169c0*/  HMMA.1688.F32.TF32 R152, R4, R44, R152 ;  /* 0x0000002c0498723c */ /* 0x000ff00000081098 */
[C---:B---3--:R-:W-:Y:S08]  /*169d0*/  HMMA.1688.F32.TF32 R196, R88.reuse, R222, R196 ;  /* 0x000000de58c4723c */ /* 0x048ff000000810c4 */
[C---:B--2---:R-:W-:Y:S08]  /*169e0*/  HMMA.1688.F32.TF32 R200, R88.reuse, R38, R200 ;  /* 0x0000002658c8723c */ /* 0x044ff000000810c8 */
[C---:B----4-:R-:W-:Y:S08]  /*169f0*/  HMMA.1688.F32.TF32 R204, R88.reuse, R42, R204 ;  /* 0x0000002a58cc723c */ /* 0x050ff000000810cc */
[C---:B------:R-:W-:Y:S08]  /*16a00*/  HMMA.1688.F32.TF32 R208, R88.reuse, R46, R208 ;  /* 0x0000002e58d0723c */ /* 0x040ff000000810d0 */
[C---:B------:R-:W-:Y:S08]  /*16a10*/  HMMA.1688.F32.TF32 R8, R88.reuse, R58, R8 ;  /* 0x0000003a5808723c */ /* 0x040ff00000081008 */
[C---:B------:R-:W-:Y:S08]  /*16a20*/  HMMA.1688.F32.TF32 R12, R88.reuse, R50, R12 ;  /* 0x00000032580c723c */ /* 0x040ff0000008100c */
[C---:B------:R-:W-:Y:S08]  /*16a30*/  HMMA.1688.F32.TF32 R16, R88.reuse, R54, R16 ;  /* 0x000000365810723c */ /* 0x040ff00000081010 */
[----:B------:R-:W-:Y:S11]  /*16a40*/  HMMA.1688.F32.TF32 R88, R88, R226, R192 ;  /* 0x000000e25858723c */ /* 0x000ff600000810c0 */
[----:B------:R-:W-:Y:S04]  /*16a50*/  STL.64 [R1+0x2d0], R16 ;  /* 0x0002d01001007387 */ /* 0x000fe80000100a00 */
[----:B------:R1:W-:Y:S04]  /*16a60*/  STL.64 [R1+0x2d8], R18 ;  /* 0x0002d81201007387 */ /* 0x0003e80000100a00 */
[----:B-1----:R-:W2:Y:S04]  /*16a70*/  LDL.LU.64 R18, [R1+0x11f8] ;  /* 0x0011f80001127983 */ /* 0x002ea80000300a00 */
[----:B------:R-:W2:Y:S04]  /*16a80*/  LDL.LU.64 R16, [R1+0x11f0] ;  /* 0x0011f00001107983 */ /* 0x000ea80000300a00 */
[----:B------:R-:W-:Y:S04]  /*16a90*/  STL.64 [R1+0xd0], R12 ;  /* 0x0000d00c01007387 */ /* 0x000fe80000100a00 */
[----:B------:R1:W-:Y:S01]  /*16aa0*/  STL.64 [R1+0xd8], R14 ;  /* 0x0000d80e01007387 */ /* 0x0003e20000100a00 */
[C---:B------:R-:W-:Y:S03]  /*16ab0*/  HMMA.1688.F32.TF32 R188, R92.reuse, R54, R188 ;  /* 0x000000365cbc723c */ /* 0x040fe600000810bc */
[----:B-1----:R-:W3:Y:S04]  /*16ac0*/  LDL.LU.64 R14, [R1+0x11e8] ;  /* 0x0011e800010e7983 */ /* 0x002ee80000300a00 */
[----:B------:R-:W3:Y:S04]  /*16ad0*/  LDL.LU.64 R12, [R1+0x11e0] ;  /* 0x0011e000010c7983 */ /* 0x000ee80000300a00 */
[----:B------:R-:W-:Y:S04]  /*16ae0*/  STL.64 [R1+0x2c0], R8 ;  /* 0x0002c00801007387 */ /* 0x000fe80000100a00 */
[----:B------:R1:W-:Y:S01]  /*16af0*/  STL.64 [R1+0x2c8], R10 ;  /* 0x0002c80a01007387 */ /* 0x0003e20000100a00 */
[C---:B------:R-:W-:Y:S03]  /*16b00*/  HMMA.1688.F32.TF32 R184, R92.reuse, R50, R184 ;  /* 0x000000325cb8723c */ /* 0x040fe600000810b8 */
[----:B-1----:R-:W4:Y:S04]  /*16b10*/  LDL.LU.64 R10, [R1+0x11d8] ;  /* 0x0011d800010a7983 */ /* 0x002f280000300a00 */
[----:B------:R-:W4:Y:S04]  /*16b20*/  LDL.LU.64 R8, [R1+0x11d0] ;  /* 0x0011d00001087983 */ /* 0x000f280000300a00 */
[----:B------:R-:W-:Y:S04]  /*16b30*/  STL.64 [R1+0xb0], R208 ;  /* 0x0000b0d001007387 */ /* 0x000fe80000100a00 */
[----:B------:R1:W-:Y:S01]  /*16b40*/  STL.64 [R1+0xb8], R210 ;  /* 0x0000b8d201007387 */ /* 0x0003e20000100a00 */
[C---:B------:R-:W-:Y:S03]  /*16b50*/  HMMA.1688.F32.TF32 R180, R92.reuse, R58, R180 ;  /* 0x0000003a5cb4723c */ /* 0x040fe600000810b4 */
[----:B-1----:R-:W2:Y:S04]  /*16b60*/  LDL.LU.64 R210, [R1+0x11c8] ;  /* 0x0011c80001d27983 */ /* 0x002ea80000300a00 */
[----:B------:R-:W2:Y:S04]  /*16b70*/  LDL.LU.64 R208, [R1+0x11c0] ;  /* 0x0011c00001d07983 */ /* 0x000ea80000300a00 */
        /* <DEDUP_REMOVED lines=12> */
[----:B------:R-:W-:Y:S03]  /*16c40*/  HMMA.1688.F32.TF32 R248, R92, R38, R248 ;  /* 0x000000265cf8723c */ /* 0x000fe600000810f8 */
[----:B-1----:R-:W2:Y:S04]  /*16c50*/  LDL.LU.64 R198, [R1+0x1198] ;  /* 0x0011980001c67983 */ /* 0x002ea80000300a00 */
[----:B------:R-:W2:Y:S04]  /*16c60*/  LDL.LU.64 R196, [R1+0x1190] ;  /* 0x0011900001c47983 */ /* 0x000ea80000300a00 */
[----:B------:R-:W2:Y:S04]  /*16c70*/  LDL.LU.64 R194, [R1+0x1188] ;  /* 0x0011880001c27983 */ /* 0x000ea80000300a00 */
[----:B------:R-:W2:Y:S04]  /*16c80*/  LDL.LU.64 R192, [R1+0x1180] ;  /* 0x0011800001c07983 */ /* 0x000ea80000300a00 */
[----:B------:R1:W-:Y:S04]  /*16c90*/  STL.64 [R1+0x70], R88 ;  /* 0x0000705801007387 */ /* 0x0003e80000100a00 */
[----:B------:R-:W-:Y:S01]  /*16ca0*/  STL.64 [R1+0x78], R90 ;  /* 0x0000785a01007387 */ /* 0x000fe20000100a00 */
[----:B-1----:R-:W-:-:S03]  /*16cb0*/  IMAD.MOV.U32 R88, RZ, RZ, R246 ;  /* 0x000000ffff587224 */ /* 0x002fc600078e00f6 */
[----:B------:R-:W3:Y:S04]  /*16cc0*/  LDL.LU R246, [R1+0x1178] ;  /* 0x0011780001f67983 */ /* 0x000ee80000300800 */
[----:B------:R-:W-:Y:S04]  /*16cd0*/  STL.64 [R1+0x240], R188 ;  /* 0x000240bc01007387 */ /* 0x000fe80000100a00 */
[----:B------:R1:W-:Y:S01]  /*16ce0*/  STL.64 [R1+0x248], R190 ;  /* 0x000248be01007387 */ /* 0x0003e20000100a00 */
[----:B------:R-:W-:-:S03]  /*16cf0*/  MOV R40, R176 ;  /* 0x000000b000287202 */ /* 0x000fc60000000f00 */
[----:B-1----:R-:W3:Y:S04]  /*16d00*/  LDL.LU.64 R190, [R1+0x1170] ;  /* 0x0011700001be7983 */ /* 0x002ee80000300a00 */
[----:B------:R-:W3:Y:S04]  /*16d10*/  LDL.LU.64 R188, [R1+0x1168] ;  /* 0x0011680001bc7983 */ /* 0x000ee80000300a00 */
[----:B------:R-:W-:Y:S04]  /*16d20*/  STL.64 [R1+0x230], R184 ;  /* 0x000230b801007387 */ /* 0x000fe80000100a00 */
[----:B------:R1:W-:Y:S01]  /*16d30*/  STL.64 [R1+0x238], R186 ;  /* 0x000238ba01007387 */ /* 0x0003e20000100a00 */
[----:B------:R-:W-:-:S03]  /*16d40*/  IMAD.MOV.U32 R41, RZ, RZ, R177 ;  /* 0x000000ffff297224 */ /* 0x000fc600078e00b1 */
[----:B-1----:R-:W4:Y:S04]  /*16d50*/  LDL.LU.64 R186, [R1+0x1160] ;  /* 0x0011600001ba7983 */ /* 0x002f280000300a00 */
[----:B------:R-:W4:Y:S04]  /*16d60*/  LDL.LU.64 R184, [R1+0x1158] ;  /* 0x0011580001b87983 */ /* 0x000f280000300a00 */
[----:B------:R-:W-:Y:S04]  /*16d70*/  STL.64 [R1+0x40], R180 ;  /* 0x000040b401007387 */ /* 0x000fe80000100a00 */
[----:B------:R1:W-:Y:S01]  /*16d80*/  STL.64 [R1+0x48], R182 ;  /* 0x000048b601007387 */ /* 0x0003e20000100a00 */
[----:B------:R-:W-:Y:S01]  /*16d90*/  IMAD.MOV.U32 R44, RZ, RZ, R248 ;  /* 0x000000ffff2c7224 */ /* 0x000fe200078e00f8 */
[----:B------:R-:W-:-:S02]  /*16da0*/  MOV R45, R249 ;  /* 0x000000f9002d7202 */ /* 0x000fc40000000f00 */
[----:B-1----:R-:W4:Y:S04]  /*16db0*/  LDL.LU.64 R182, [R1+0x1150] ;  /* 0x0011500001b67983 */ /* 0x002f280000300a00 */
[----:B------:R-:W4:Y:S04]  /*16dc0*/  LDL.LU.64 R180, [R1+0x1148] ;  /* 0x0011480001b47983 */ /* 0x000f280000300a00 */
[----:B------:R1:W-:Y:S04]  /*16dd0*/  STL.64 [R1+0x38], R178 ;  /* 0x000038b201007387 */ /* 0x0003e80000100a00 */
[----:B-1----:R-:W4:Y:S04]  /*16de0*/  LDL.LU.64 R178, [R1+0x1140] ;  /* 0x0011400001b27983 */ /* 0x002f280000300a00 */
[----:B------:R-:W4:Y:S04]  /*16df0*/  LDL.LU.64 R176, [R1+0x1138] ;  /* 0x0011380001b07983 */ /* 0x000f280000300a00 */
[----:B------:R-:W-:Y:S04]  /*16e00*/  STL.64 [R1+0x20], R236 ;  /* 0x000020ec01007387 */ /* 0x000fe80000100a00 */
[----:B------:R1:W-:Y:S04]  /*16e10*/  STL.64 [R1+0x28], R238 ;  /* 0x000028ee01007387 */ /* 0x0003e80000100a00 */
[----:B-1----:R-:W4:Y:S04]  /*16e20*/  LDL.LU.64 R238, [R1+0x1130] ;  /* 0x0011300001ee7983 */ /* 0x002f280000300a00 */
[----:B------:R-:W4:Y:S04]  /*16e30*/  LDL.LU.64 R236, [R1+0x1128] ;  /* 0x0011280001ec7983 */ /* 0x000f280000300a00 */
[----:B------:R1:W-:Y:S04]  /*16e40*/  STL.64 [R1+0x18], R250 ;  /* 0x000018fa01007387 */ /* 0x0003e80000100a00 */
[----:B-1----:R-:W4:Y:S04]  /*16e50*/  LDL.LU.64 R250, [R1+0x1120] ;  /* 0x0011200001fa7983 */ /* 0x002f280000300a00 */
[----:B------:R-:W4:Y:S01]  /*16e60*/  LDL.LU.64 R248, [R1+0x1118] ;  /* 0x0011180001f87983 */ /* 0x000f220000300a00 */
[----:B------:R-:W-:Y:S01]  /*16e70*/  MOV R89, R252 ;  /* 0x000000fc00597202 */ /* 0x000fe20000000f00 */
[----:B------:R-:W-:-:S02]  /*16e80*/  IMAD.MOV.U32 R90, RZ, RZ, R247 ;  /* 0x000000ffff5a7224 */ /* 0x000fc400078e00f7 */
[----:B------:R-:W-:Y:S01]  /*16e90*/  IMAD.MOV.U32 R91, RZ, RZ, R2 ;  /* 0x000000ffff5b7224 */ /* 0x000fe200078e0002 */
[----:B------:R-:W-:Y:S08]  /*16ea0*/  HMMA.1688.F32.TF32 R160, R4, R52, R160 ;  /* 0x0000003404a0723c */ /* 0x000ff000000810a0 */
[----:B------:R-:W-:Y:S08]  /*16eb0*/  HMMA.1688.F32.TF32 R88, R92, R222, R88 ;  /* 0x000000de5c58723c */ /* 0x000ff00000081058 */
[C---:B------:R-:W-:Y:S08]  /*16ec0*/  HMMA.1688.F32.TF32 R164, R4.reuse, R48, R164 ;  /* 0x0000003004a4723c */ /* 0x040ff000000810a4 */
[C---:B------:R-:W-:Y:S08]  /*16ed0*/  HMMA.1688.F32.TF32 R168, R4.reuse, R56, R168 ;  /* 0x0000003804a8723c */ /* 0x040ff000000810a8 */
[----:B------:R-:W-:Y:S01]  /*16ee0*/  HMMA.1688.F32.TF32 R4, R4, R224, R228 ;  /* 0x000000e00404723c */ /* 0x000fe200000810e4 */
[----:B------:R-:W-:Y:S04]  /*16ef0*/  LDS R228, [R244+UR7+0x1080] ;  /* 0x00108007f4e47984 */ /* 0x000fe80008000800 */
[----:B------:R-:W-:Y:S04]  /*16f00*/  LDS R230, [R244+UR7+0x1880] ;  /* 0x00188007f4e67984 */ /* 0x000fe80008000800 */
[----:B------:R-:W-:Y:S04]  /*16f10*/  LDS R229, [R245+UR7+0x1080] ;  /* 0x00108007f5e57984 */ /* 0x000fe80008000800 */
[----:B------:R-:W1:Y:S04]  /*16f20*/  LDS R231, [R245+UR7+0x1880] ;  /* 0x00188007f5e77984 */ /* 0x000e680008000800 */
[----:B------:R-:W-:Y:S04]  /*16f30*/  STL.64 [R1], R88 ;  /* 0x0000005801007387 */ /* 0x000fe80000100a00 */
[----:B------:R1:W-:Y:S02]  /*16f40*/  STL.64 [R1+0x8], R90 ;  /* 0x0000085a01007387 */ /* 0x0003e40000100a00 */
[----:B-1----:R-:W-:Y:S08]  /*16f50*/  HMMA.1688.F32.TF32 R88, R92, R226, R232 ;  /* 0x000000e25c58723c */ /* 0x002ff000000810e8 */
[C---:B------:R-:W-:Y:S11]  /*16f60*/  HMMA.1688.F32.TF32 R232, R172.reuse, R54, R240 ;  /* 0x00000036ace8723c */ /* 0x040ff600000810f0 */
[----:B------:R-:W-:Y:S04]  /*16f70*/  STL.64 [R1+0x1c0], R88 ;  /* 0x0001c05801007387 */ /* 0x000fe80000100a00 */
[----:B------:R1:W-:Y:S04]  /*16f80*/  STL.64 [R1+0x1c8], R90 ;  /* 0x0001c85a01007387 */ /* 0x0003e80000100a00 */
[----:B------:R-:W-:Y:S04]  /*16f90*/  STL.64 [R1+0x1b0], R232 ;  /* 0x0001b0e801007387 */ /* 0x000fe80000100a00 */
[----:B------:R-:W-:Y:S01]  /*16fa0*/  STL.64 [R1+0x1b8], R234 ;  /* 0x0001b8ea01007387 */ /* 0x000fe20000100a00 */
[----:B--2---:R-:W-:Y:S08]  /*16fb0*/  HMMA.1688.F32.TF32 R192, R172, R226, R192 ;  /* 0x000000e2acc0723c */ /* 0x004ff000000810c0 */
[----:B------:R-:W-:Y:S08]  /*16fc0*/  HMMA.1688.F32.TF32 R196, R228, R54, R196 ;  /* 0x00000036e4c4723c */ /* 0x000ff000000810c4 */
[C---:B---3--:R-:W-:Y:S08]  /*16fd0*/  HMMA.1688.F32.TF32 R188, R172.reuse, R222, R188 ;  /* 0x000000deacbc723c */ /* 0x048ff000000810bc */
[C---:B----4-:R-:W-:Y:S08]  /*16fe0*/  HMMA.1688.F32.TF32 R184, R172.reuse, R38, R184 ;  /* 0x00000026acb8723c */ /* 0x050ff000000810b8 */
[C---:B------:R-:W-:Y:S01]  /*16ff0*/  HMMA.1688.F32.TF32 R92, R172.reuse, R50, R248 ;  /* 0x00000032ac5c723c */ /* 0x040fe200000810f8 */
[----:B------:R-:W-:Y:S04]  /*17000*/  LDS R248, [R244+UR7+0x2000] ;  /* 0x00200007f4f87984 */ /* 0x000fe80008000800 */
[----:B------:R-:W-:Y:S03]  /*17010*/  LDS R250, [R244+UR7+0x2800] ;  /* 0x00280007f4fa7984 */ /* 0x000fe60008000800 */
[----:B-1----:R-:W-:Y:S01]  /*17020*/  HMMA.1688.F32.TF32 R88, R172, R58, R236 ;  /* 0x0000003aac58723c */ /* 0x002fe200000810ec */
[----:B------:R-:W-:Y:S04]  /*17030*/  LDS R249, [R245+UR7+0x2000] ;  /* 0x00200007f5f97984 */ /* 0x000fe80008000800 */
[----:B------:R-:W-:Y:S06]  /*17040*/  LDS R251, [R245+UR7+0x2800] ;  /* 0x00280007f5fb7984 */ /* 0x000fec0008000800 */
[----:B------:R-:W-:Y:S04]  /*17050*/  STL.64 [R1+0x1a0], R92 ;  /* 0x0001a05c01007387 */ /* 0x000fe80000100a00 */
[----:B------:R1:W-:Y:S02]  /*17060*/  STL.64 [R1+0x1a8], R94 ;  /* 0x0001a85e01007387 */ /* 0x0003e40000100a00 */
[----:B-1----:R-:W-:Y:S02]  /*17070*/  HMMA.1688.F32.TF32 R92, R228, R222, R16 ;  /* 0x000000dee45c723c */ /* 0x002fe40000081010 */
[----:B------:R-:W-:Y:S04]  /*17080*/  LDS R16, [R3+UR7+0x1100] ;  /* 0x0011000703107984 */ /* 0x000fe80008000800 */
[----:B------:R-:W-:Y:S04]  /*17090*/  LDS R18, [R3+UR7+0x1900] ;  /* 0x0019000703127984 */ /* 0x000fe80008000800 */
[----:B------:R-:W-:Y:S04]  /*170a0*/  LDS R17, [R0+UR7+0x1100] ;  /* 0x0011000700117984 */ /* 0x000fe80008000800 */
[----:B------:R-:W1:Y:S01]  /*170b0*/  LDS R19, [R0+UR7+0x1900] ;  /* 0x0019000700137984 */ /* 0x000e620008000800 */
[C---:B------:R-:W-:Y:S08]  /*170c0*/  HMMA.1688.F32.TF32 R240, R172.reuse, R46, R176 ;  /* 0x0000002eacf0723c */ /* 0x040ff000000810b0 */
[----:B------:R-:W-:Y:S01]  /*170d0*/  HMMA.1688.F32.TF32 R236, R172, R42, R180 ;  /* 0x0000002aacec723c */ /* 0x000fe200000810b4 */
[----:B------:R-:W-:Y:S10]  /*170e0*/  STL [R1+0x190], R88 ;  /* 0x0001905801007387 */ /* 0x000ff40000100800 */
[----:B------:R-:W-:Y:S04]  /*170f0*/  STL.64 [R1+0x10f0], R242 ;  /* 0x0010f0f201007387 */ /* 0x000fe80000100a00 */
[----:B------:R-:W-:Y:S04]  /*17100*/  STL.64 [R1+0x10e8], R240 ;  /* 0x0010e8f001007387 */ /* 0x000fe80000100a00 */
[----:B------:R-:W-:Y:S01]  /*17110*/  STL.64 [R1+0x1100], R238 ;  /* 0x001100ee01007387 */ /* 0x000fe20000100a00 */
[----:B-1----:R-:W-:Y:S03]  /*17120*/  HMMA.1688.F32.TF32 R20, R16, R58, R20 ;  /* 0x0000003a1014723c */ /* 0x002fe60000081014 */
[----:B------:R-:W-:Y:S04]  /*17130*/  STL.64 [R1+0x10f8], R236 ;  /* 0x0010f8ec01007387 */ /* 0x000fe80000100a00 */
[----:B------:R-:W-:Y:S04]  /*17140*/  STL.64 [R1+0x1110], R186 ;  /* 0x001110ba01007387 */ /* 0x000fe80000100a00 */
[----:B------:R-:W-:Y:S04]  /*17150*/  STL.64 [R1+0x1108], R184 ;  /* 0x001108b801007387 */ /* 0x000fe80000100a00 */
[----:B------:R1:W-:Y:S04]  /*17160*/  STL [R1+0x1088], R188 ;  /* 0x001088bc01007387 */ /* 0x0003e80000100800 */
[----:B------:R2:W-:Y:S04]  /*17170*/  STL [R1+0x1084], R189 ;  /* 0x001084bd01007387 */ /* 0x0005e80000100800 */
[----:B------:R-:W-:Y:S04]  /*17180*/  STL [R1+0x1080], R190 ;  /* 0x001080be01007387 */ /* 0x000fe80000100800 */
[----:B------:R-:W-:Y:S01]  /*17190*/  STL [R1+0x107c], R191 ;  /* 0x00107cbf01007387 */ /* 0x000fe20000100800 */
[----:B-1----:R-:W-:-:S03]  /*171a0*/  IMAD.MOV.U32 R188, RZ, RZ, R22 ;  /* 0x000000ffffbc7224 */ /* 0x002fc600078e0016 */
[----:B------:R-:W-:Y:S01]  /*171b0*/  STL [R1+0x1094], R192 ;  /* 0x001094c001007387 */ /* 0x000fe20000100800 */
[----:B--2---:R-:W-:-:S03]  /*171c0*/  MOV R189, R23 ;  /* 0x0000001700bd7202 */ /* 0x004fc60000000f00 */
[----:B------:R1:W-:Y:S04]  /*171d0*/  STL [R1+0x1090], R193 ;  /* 0x001090c101007387 */ /* 0x0003e80000100800 */
[----:B------:R2:W-:Y:S01]  /*171e0*/  STL [R1+0x108c], R194 ;  /* 0x00108cc201007387 */ /* 0x0005e20000100800 */
[----:B-1----:R-:W-:Y:S01]  /*171f0*/  MOV R193, R20 ;  /* 0x0000001400c17202 */ /* 0x002fe20000000f00 */
[----:B--2---:R-:W-:Y:S02]  /*17200*/  IMAD.MOV.U32 R194, RZ, RZ, R21 ;  /* 0x000000ffffc27224 */ /* 0x004fe400078e0015 */
[----:B------:R-:W-:Y:S01]  /*17210*/  HMMA.1688.F32.TF32 R20, R16, R46, R28 ;  /* 0x0000002e1014723c */ /* 0x000fe2000008101c */
[----:B------:R-:W-:Y:S04]  /*17220*/  STL [R1+0x1078], R195 ;  /* 0x001078c301007387 */ /* 0x000fe80000100800 */
[----:B------:R1:W-:Y:S03]  /*17230*/  STL [R1+0x10a0], R196 ;  /* 0x0010a0c401007387 */ /* 0x0003e60000100800 */
[----:B------:R-:W-:Y:S01]  /*17240*/  HMMA.1688.F32.TF32 R200, R228, R50, R200 ;  /* 0x00000032e4c8723c */ /* 0x000fe200000810c8 */
[----:B------:R2:W-:Y:S04]  /*17250*/  STL [R1+0x109c], R197 ;  /* 0x00109cc501007387 */ /* 0x0005e80000100800 */
[----:B------:R3:W-:Y:S06]  /*17260*/  STL [R1+0x1098], R198 ;  /* 0x001098c601007387 */ /* 0x0007ec0000100800 */
[----:B-1----:R-:W-:-:S02]  /*17270*/  IMAD.MOV.U32 R196, RZ, RZ, R20 ;  /* 0x000000ffffc47224 */ /* 0x002fc400078e0014 */
[----:B--2---:R-:W-:Y:S01]  /*17280*/  IMAD.MOV.U32 R197, RZ, RZ, R21 ;  /* 0x000000ffffc57224 */ /* 0x004fe200078e0015 */
[----:B---3--:R-:W-:Y:S01]  /*17290*/  MOV R198, R22 ;  /* 0x0000001600c67202 */ /* 0x008fe20000000f00 */
[----:B------:R-:W-:Y:S02]  /*172a0*/  IMAD.MOV.U32 R192, RZ, RZ, R23 ;  /* 0x000000ffffc07224 */ /* 0x000fe400078e0017 */
[----:B------:R-:W-:Y:S01]  /*172b0*/  HMMA.1688.F32.TF32 R20, R16, R42, R24 ;  /* 0x0000002a1014723c */ /* 0x000fe20000081018 */
[----:B------:R-:W-:Y:S07]  /*172c0*/  STL [R1+0x1074], R199 ;  /* 0x001074c701007387 */ /* 0x000fee0000100800 */
[C---:B------:R-:W-:Y:S01]  /*172d0*/  HMMA.1688.F32.TF32 R180, R228.reuse, R58, R204 ;  /* 0x0000003ae4b4723c */ /* 0x040fe200000810cc */
[----:B------:R1:W-:Y:S04]  /*172e0*/  STL [R1+0x10b0], R200 ;  /* 0x0010b0c801007387 */ /* 0x0003e80000100800 */
[----:B------:R2:W-:Y:S03]  /*172f0*/  STL [R1+0x10ac], R201 ;  /* 0x0010acc901007387 */ /* 0x0005e60000100800 */
[----:B------:R-:W-:Y:S01]  /*17300*/  HMMA.1688.F32.TF32 R176, R228, R46, R208 ;  /* 0x0000002ee4b0723c */ /* 0x000fe200000810d0 */
[----:B------:R3:W-:Y:S02]  /*17310*/  STL [R1+0x10a8], R202 ;  /* 0x0010a8ca01007387 */ /* 0x0007e40000100800 */
[----:B-1----:R-:W-:-:S02]  /*17320*/  IMAD.MOV.U32 R200, RZ, RZ, R20 ;  /* 0x000000ffffc87224 */ /* 0x002fc400078e0014 */
[----:B------:R1:W-:Y:S03]  /*17330*/  STL [R1+0x10a4], R203 ;  /* 0x0010a4cb01007387 */ /* 0x0003e60000100800 */
[----:B------:R-:W-:Y:S01]  /*17340*/  HMMA.1688.F32.TF32 R172, R228, R42, R8 ;  /* 0x0000002ae4ac723c */ /* 0x000fe20000081008 */
[----:B--2---:R-:W-:Y:S01]  /*17350*/  MOV R201, R21 ;  /* 0x0000001500c97202 */ /* 0x004fe20000000f00 */
[----:B------:R-:W-:Y:S01]  /*17360*/  LDS R204, [R244+UR7+0x1100] ;  /* 0x00110007f4cc7984 */ /* 0x000fe20008000800 */
[----:B---3--:R-:W-:-:S03]  /*17370*/  IMAD.MOV.U32 R202, RZ, RZ, R22 ;  /* 0x000000ffffca7224 */ /* 0x008fc600078e0016 */
[----:B------:R-:W-:Y:S01]  /*17380*/  LDS R206, [R244+UR7+0x1900] ;  /* 0x00190007f4ce7984 */ /* 0x000fe20008000800 */
[----:B-1----:R-:W-:Y:S02]  /*17390*/  IMAD.MOV.U32 R203, RZ, RZ, R23 ;  /* 0x000000ffffcb7224 */ /* 0x002fe400078e0017 */
[----:B------:R-:W-:Y:S01]  /*173a0*/  HMMA.1688.F32.TF32 R20, R16, R38, R148 ;  /* 0x000000261014723c */ /* 0x000fe20000081094 */
[----:B------:R-:W-:Y:S04]  /*173b0*/  LDS R205, [R245+UR7+0x1100] ;  /* 0x00110007f5cd7984 */ /* 0x000fe80008000800 */
[----:B------:R-:W1:Y:S04]  /*173c0*/  LDS R207, [R245+UR7+0x1900] ;  /* 0x00190007f5cf7984 */ /* 0x000e680008000800 */
[----:B------:R2:W-:Y:S04]  /*173d0*/  STL [R1+0x10c0], R180 ;  /* 0x0010c0b401007387 */ /* 0x0005e80000100800 */
[----:B------:R3:W-:Y:S04]  /*173e0*/  STL [R1+0x10bc], R181 ;  /* 0x0010bcb501007387 */ /* 0x0007e80000100800 */
[----:B------:R-:W-:Y:S04]  /*173f0*/  STL [R1+0x10b8], R182 ;  /* 0x0010b8b601007387 */ /* 0x000fe80000100800 */
[----:B------:R4:W-:Y:S04]  /*17400*/  STL [R1+0x10b4], R183 ;  /* 0x0010b4b701007387 */ /* 0x0009e80000100800 */
[----:B------:R-:W-:Y:S04]  /*17410*/  STL [R1+0x10d0], R176 ;  /* 0x0010d0b001007387 */ /* 0x000fe80000100800 */
[----:B------:R-:W-:Y:S04]  /*17420*/  STL [R1+0x10cc], R177 ;  /* 0x0010ccb101007387 */ /* 0x000fe80000100800 */
[----:B------:R-:W-:Y:S04]  /*17430*/  STL [R1+0x10c8], R178 ;  /* 0x0010c8b201007387 */ /* 0x000fe80000100800 */
[----:B------:R-:W-:Y:S01]  /*17440*/  STL [R1+0x10c4], R179 ;  /* 0x0010c4b301007387 */ /* 0x000fe20000100800 */
[----:B--2---:R-:W-:-:S03]  /*17450*/  MOV R180, R20 ;  /* 0x0000001400b47202 */ /* 0x004fc60000000f00 */
[----:B------:R-:W-:Y:S01]  /*17460*/  STL [R1+0x10e0], R172 ;  /* 0x0010e0ac01007387 */ /* 0x000fe20000100800 */
[----:B---3--:R-:W-:Y:S01]  /*17470*/  IMAD.MOV.U32 R181, RZ, RZ, R21 ;  /* 0x000000ffffb57224 */ /* 0x008fe200078e0015 */
[----:B----4-:R-:W-:Y:S02]  /*17480*/  MOV R183, R23 ;  /* 0x0000001700b77202 */ /* 0x010fe40000000f00 */
[----:B------:R-:W-:Y:S01]  /*17490*/  STL [R1+0x10dc], R173 ;  /* 0x0010dcad01007387 */ /* 0x000fe20000100800 */
[----:B------:R-:W-:Y:S01]  /*174a0*/  IMAD.MOV.U32 R182, RZ, RZ, R22 ;  /* 0x000000ffffb67224 */ /* 0x000fe200078e0016 */
[C---:B------:R-:W-:Y:S02]  /*174b0*/  HMMA.1688.F32.TF32 R216, R16.reuse, R54, R216 ;  /* 0x0000003610d8723c */ /* 0x040fe400000810d8 */
[----:B------:R-:W-:Y:S04]  /*174c0*/  STL [R1+0x10d8], R174 ;  /* 0x0010d8ae01007387 */ /* 0x000fe80000100800 */
[----:B------:R2:W-:Y:S02]  /*174d0*/  STL [R1+0x10d4], R175 ;  /* 0x0010d4af01007387 */ /* 0x0005e40000100800 */
[C---:B------:R-:W-:Y:S01]  /*174e0*/  HMMA.1688.F32.TF32 R20, R16.reuse, R222, R32 ;  /* 0x000000de1014723c */ /* 0x040fe20000081020 */
[----:B------:R-:W-:Y:S01]  /*174f0*/  IMAD.MOV.U32 R252, RZ, RZ, R89 ;  /* 0x000000fffffc7224 */ /* 0x000fe200078e0059 */
[----:B------:R-:W-:Y:S01]  /*17500*/  MOV R2, R91 ;  /* 0x0000005b00027202 */ /* 0x000fe20000000f00 */
[----:B------:R-:W-:Y:S01]  /*17510*/  IMAD.MOV.U32 R247, RZ, RZ, R90 ;  /* 0x000000fffff77224 */ /* 0x000fe200078e005a */
[----:B------:R-:W-:Y:S04]  /*17520*/  LDS R8, [R244+UR7+0x1180] ;  /* 0x00118007f4087984 */ /* 0x000fe80008000800 */
[C---:B--2---:R-:W-:Y:S01]  /*17530*/  HMMA.1688.F32.TF32 R172, R16.reuse, R50, R212 ;  /* 0x0000003210ac723c */ /* 0x044fe200000810d4 */
[----:B------:R-:W-:Y:S04]  /*17540*/  LDS R10, [R244+UR7+0x1980] ;  /* 0x00198007f40a7984 */ /* 0x000fe80008000800 */
[----:B------:R-:W-:Y:S03]  /*17550*/  LDS R9, [R245+UR7+0x1180] ;  /* 0x00118007f5097984 */ /* 0x000fe60008000800 */
[----:B------:R-:W-:Y:S01]  /*17560*/  HMMA.1688.F32.TF32 R16, R16, R226, R144 ;  /* 0x000000e21010723c */ /* 0x000fe20000081090 */
[----:B------:R-:W2:Y:S10]  /*17570*/  LDS R11, [R245+UR7+0x1980] ;  /* 0x00198007f50b7984 */ /* 0x000eb40008000800 */
[----:B------:R-:W-:Y:S01]  /*17580*/  IMAD.MOV.U32 R190, RZ, RZ, R172 ;  /* 0x000000ffffbe7224 */ /* 0x000fe200078e00ac */
[----:B------:R-:W-:Y:S01]  /*17590*/  MOV R191, R173 ;  /* 0x000000ad00bf7202 */ /* 0x000fe20000000f00 */
[----:B------:R-:W-:-:S02]  /*175a0*/  IMAD.MOV.U32 R195, RZ, RZ, R174 ;  /* 0x000000ffffc37224 */ /* 0x000fc400078e00ae */
[----:B------:R-:W-:-:S04]  /*175b0*/  IMAD.MOV.U32 R199, RZ, RZ, R175 ;  /* 0x000000ffffc77224 */ /* 0x000fc800078e00af */
[----:B------:R-:W-:Y:S01]  /*175c0*/  IMAD.MOV.U32 R172, RZ, RZ, R16 ;  /* 0x000000ffffac7224 */ /* 0x000fe200078e0010 */
[----:B------:R-:W-:Y:S01]  /*175d0*/  MOV R173, R17 ;  /* 0x0000001100ad7202 */ /* 0x000fe20000000f00 */
[----:B------:R-:W-:Y:S02]  /*175e0*/  IMAD.MOV.U32 R174, RZ, RZ, R18 ;  /* 0x000000ffffae7224 */ /* 0x000fe400078e0012 */
[----:B------:R-:W-:Y:S02]  /*175f0*/  IMAD.MOV.U32 R175, RZ, RZ, R19 ;  /* 0x000000ffffaf7224 */ /* 0x000fe400078e0013 */
[----:B-1----:R-:W-:-:S15]  /*17600*/  HMMA.1688.F32.TF32 R16, R204, R54, R68 ;  /* 0x00000036cc10723c */ /* 0x002fde0000081044 */
[----:B------:R-:W-:-:S04]  /*17610*/  NOP ;  /* 0x0000000000007918 */ /* 0x000fc80000000000 */
[----:B------:R-:W-:Y:S01]  /*17620*/  MOV R69, R16 ;  /* 0x0000001000457202 */ /* 0x000fe20000000f00 */
[----:B------:R-:W-:Y:S01]  /*17630*/  IMAD.MOV.U32 R68, RZ, RZ, R17 ;  /* 0x000000ffff447224 */ /* 0x000fe200078e0011 */
[----:B------:R-:W-:Y:S01]  /*17640*/  MOV R56, R19 ;  /* 0x0000001300387202 */ /* 0x000fe20000000f00 */
[----:B------:R-:W-:Y:S02]  /*17650*/  IMAD.MOV.U32 R57, RZ, RZ, R18 ;  /* 0x000000ffff397224 */ /* 0x000fe400078e0012 */
[----:B------:R-:W-:-:S15]  /*17660*/  HMMA.1688.F32.TF32 R16, R204, R50, R72 ;  /* 0x00000032cc10723c */ /* 0x000fde0000081048 */
[----:B------:R-:W-:-:S04]  /*17670*/  NOP ;  /* 0x0000000000007918 */ /* 0x000fc80000000000 */
[----:B------:R-:W-:Y:S01]  /*17680*/  IMAD.MOV.U32 R73, RZ, RZ, R16 ;  /* 0x000000ffff497224 */ /* 0x000fe200078e0010 */
[----:B------:R-:W-:Y:S01]  /*17690*/  MOV R71, R18 ;  /* 0x0000001200477202 */ /* 0x000fe20000000f00 */
[----:B------:R-:W-:Y:S02]  /*176a0*/  IMAD.MOV.U32 R72, RZ, RZ, R17 ;  /* 0x000000ffff487224 */ /* 0x000fe400078e0011 */
[----:B------:R-:W-:Y:S02]  /*176b0*/  IMAD.MOV.U32 R70, RZ, RZ, R19 ;  /* 0x000000ffff467224 */ /* 0x000fe400078e0013 */
[----:B------:R-:W-:-:S15]  /*176c0*/  HMMA.1688.F32.TF32 R16, R204, R58, R76 ;  /* 0x0000003acc10723c */ /* 0x000fde000008104c */
[----:B------:R-:W-:-:S04]  /*176d0*/  NOP ;  /* 0x0000000000007918 */ /* 0x000fc80000000000 */
[----:B------:R-:W-:Y:S01]  /*176e0*/  IMAD.MOV.U32 R77, RZ, RZ, R16 ;  /* 0x000000ffff4d7224 */ /* 0x000fe200078e0010 */
[----:B------:R-:W-:Y:S01]  /*176f0*/  MOV R76, R17 ;  /* 0x00000011004c7202 */ /* 0x000fe20000000f00 */
[----:B------:R-:W-:Y:S02]  /*17700*/  IMAD.MOV.U32 R75, RZ, RZ, R18 ;  /* 0x000000ffff4b7224 */ /* 0x000fe400078e0012 */
[----:B------:R-:W-:Y:S02]  /*17710*/  IMAD.MOV.U32 R74, RZ, RZ, R19 ;  /* 0x000000ffff4a7224 */ /* 0x000fe400078e0013 */
[C---:B------:R-:W-:Y:S08]  /*17720*/  HMMA.1688.F32.TF32 R16, R204.reuse, R38, R64 ;  /* 0x00000026cc10723c */ /* 0x040ff00000081040 */
[C---:B------:R-:W-:Y:S01]  /*17730*/  HMMA.1688.F32.TF32 R148, R204.reuse, R42, R84 ;  /* 0x0000002acc94723c */ /* 0x040fe20000081054 */
[----:B------:R-:W-:Y:S01]  /*17740*/  LOP3.LUT R32, R246, 0x40, RZ, 0x3c, !PT ;  /* 0x00000040f6207812 */ /* 0x000fe200078e3cff */
[----:B------:R-:W-:Y:S01]  /*17750*/  IMAD.MOV.U32 R176, RZ, RZ, R20 ;  /* 0x000000ffffb07224 */ /* 0x000fe200078e0014 */
[----:B------:R-:W-:Y:S01]  /*17760*/  MOV R178, R22 ;  /* 0x0000001600b27202 */ /* 0x000fe20000000f00 */
[----:B------:R-:W-:Y:S01]  /*17770*/  IMAD.MOV.U32 R177, RZ, RZ, R21 ;  /* 0x000000ffffb17224 */ /* 0x000fe200078e0015 */
[----:B------:R-:W-:Y:S03]  /*17780*/  LDS R64, [R3+UR7+0x2080] ;  /* 0x0020800703407984 */ /* 0x000fe60008000800 */
[----:B------:R-:W-:Y:S01]  /*17790*/  HMMA.1688.F32.TF32 R144, R204, R46, R80 ;  /* 0x0000002ecc90723c */ /* 0x000fe20000081050 */
[----:B------:R-:W-:Y:S01]  /*177a0*/  IMAD.MOV.U32 R179, RZ, RZ, R23 ;  /* 0x000000ffffb37224 */ /* 0x000fe200078e0017 */
[----:B------:R-:W-:Y:S01]  /*177b0*/  LDSM.16.M88.4 R24, [R32+UR7+0x15000] ;  /* 0x015000072018783b */ /* 0x000fe20008000200 */
[----:B------:R-:W-:Y:S01]  /*177c0*/  MOV R81, R16 ;  /* 0x0000001000517202 */ /* 0x000fe20000000f00 */
[----:B------:R-:W-:Y:S01]  /*177d0*/  IMAD.MOV.U32 R80, RZ, RZ, R17 ;  /* 0x000000ffff507224 */ /* 0x000fe200078e0011 */
[----:B------:R-:W-:Y:S01]  /*177e0*/  MOV R78, R19 ;  /* 0x00000013004e7202 */ /* 0x000fe20000000f00 */
[----:B------:R-:W-:Y:S01]  /*177f0*/  IMAD.MOV.U32 R79, RZ, RZ, R18 ;  /* 0x000000ffff4f7224 */ /* 0x000fe200078e0012 */
[----:B------:R-:W-:Y:S01]  /*17800*/  LDSM.16.M88.4 R20, [R32+UR7+0x14000] ;  /* 0x014000072014783b */ /* 0x000fe20008000200 */
[----:B------:R-:W-:Y:S03]  /*17810*/  HMMA.1688.F32.TF32 R88, R228, R38, R12 ;  /* 0x00000026e458723c */ /* 0x000fe6000008100c */
[----:B------:R-:W-:Y:S04]  /*17820*/  LDS R12, [R3+UR7+0x1180] ;  /* 0x00118007030c7984 */ /* 0x000fe80008000800 */
[----:B------:R-:W-:Y:S01]  /*17830*/  LDS R14, [R3+UR7+0x1980] ;  /* 0x00198007030e7984 */ /* 0x000fe20008000800 */
[----:B------:R-:W-:Y:S03]  /*17840*/  HMMA.1688.F32.TF32 R16, R204, R222, R100 ;  /* 0x000000decc10723c */ /* 0x000fe60000081064 */
[----:B------:R-:W-:Y:S04]  /*17850*/  LDS R13, [R0+UR7+0x1180] ;  /* 0x00118007000d7984 */ /* 0x000fe80008000800 */
[----:B------:R-:W1:Y:S01]  /*17860*/  LDS R15, [R0+UR7+0x1980] ;  /* 0x00198007000f7984 */ /* 0x000e620008000800 */
[C---:B--2---:R-:W-:Y:S03]  /*17870*/  HMMA.1688.F32.TF32 R232, R8.reuse, R50, R164 ;  /* 0x0000003208e8723c */ /* 0x044fe600000810a4 */
[----:B------:R-:W-:Y:S04]  /*17880*/  LDSM.16.M88.4 R28, [R32+UR7+0x16000] ;  /* 0x01600007201c783b */ /* 0x000fe80008000200 */
[----:B------:R-:W-:Y:S04]  /*17890*/  LDS R66, [R3+UR7+0x2880] ;  /* 0x0028800703427984 */ /* 0x000fe80008000800 */
[----:B------:R-:W-:Y:S01]  /*178a0*/  IMAD.MOV.U32 R85, RZ, RZ, R16 ;  /* 0x000000ffff557224 */ /* 0x000fe200078e0010 */
[----:B------:R-:W-:Y:S01]  /*178b0*/  MOV R83, R18 ;  /* 0x0000001200537202 */ /* 0x000fe20000000f00 */
[----:B------:R-:W-:Y:S01]  /*178c0*/  IMAD.MOV.U32 R84, RZ, RZ, R17 ;  /* 0x000000ffff547224 */ /* 0x000fe200078e0011 */
[----:B------:R-:W-:Y:S01]  /*178d0*/  HMMA.1688.F32.TF32 R212, R8, R42, R108 ;  /* 0x0000002a08d4723c */ /* 0x000fe2000008106c */
[----:B------:R-:W-:Y:S01]  /*178e0*/  IMAD.MOV.U32 R82, RZ, RZ, R19 ;  /* 0x000000ffff527224 */ /* 0x000fe200078e0013 */
[----:B------:R-:W-:Y:S04]  /*178f0*/  LDS R65, [R0+UR7+0x2080] ;  /* 0x0020800700417984 */ /* 0x000fe80008000800 */
[----:B------:R-:W-:Y:S02]  /*17900*/  LDS R67, [R0+UR7+0x2880] ;  /* 0x0028800700437984 */ /* 0x000fe40008000800 */
[----:B------:R-:W-:Y:S02]  /*17910*/  HMMA.1688.F32.TF32 R16, R204, R226, R120 ;  /* 0x000000e2cc10723c */ /* 0x000fe40000081078 */
[----:B------:R-:W-:Y:S04]  /*17920*/  LDS R100, [R244+UR7+0x2080] ;  /* 0x00208007f4647984 */ /* 0x000fe80008000800 */
[----:B------:R-:W-:Y:S02]  /*17930*/  LDS R102, [R244+UR7+0x2880] ;  /* 0x00288007f4667984 */ /* 0x000fe40008000800 */
[----:B------:R-:W-:Y:S02]  /*17940*/  HMMA.1688.F32.TF32 R208, R8, R46, R152 ;  /* 0x0000002e08d0723c */ /* 0x000fe40000081098 */
[----:B------:R-:W-:Y:S04]  /*17950*/  LDS R101, [R245+UR7+0x2080] ;  /* 0x00208007f5657984 */ /* 0x000fe80008000800 */
[----:B------:R-:W-:Y:S05]  /*17960*/  LDS R103, [R245+UR7+0x2880] ;  /* 0x00288007f5677984 */ /* 0x000fea0008000800 */
[----:B------:R-:W-:Y:S01]  /*17970*/  IMAD.MOV.U32 R121, RZ, RZ, R16 ;  /* 0x000000ffff797224 */ /* 0x000fe200078e0010 */
[----:B------:R-:W-:Y:S01]  /*17980*/  MOV R120, R17 ;  /* 0x0000001100787202 */ /* 0x000fe20000000f00 */
[----:B------:R-:W-:-:S02]  /*17990*/  IMAD.MOV.U32 R87, RZ, RZ, R18 ;  /* 0x000000ffff577224 */ /* 0x000fc400078e0012 */
        /* <DEDUP_REMOVED lines=43> */
[----:B------:R-:W1:Y:S01]  /*17c50*/  LDSM.16.M88.4 R16, [R32+UR7+0x13000] ;  /* 0x013000072010783b */ /* 0x000e620008000200 */
[C---:B------:R-:W-:Y:S08]  /*17c60*/  HMMA.1688.F32.TF32 R204, R8.reuse, R58, R168 ;  /* 0x0000003a08cc723c */ /* 0x040ff000000810a8 */
[----:B------:R-:W-:Y:S01]  /*17c70*/  HMMA.1688.F32.TF32 R220, R8, R222, R60 ;  /* 0x000000de08dc723c */ /* 0x000fe2000008103c */
[----:B------:R-:W-:Y:S04]  /*17c80*/  STL [R1+0x1068], R232 ;  /* 0x001068e801007387 */ /* 0x000fe80000100800 */
[----:B------:R-:W-:Y:S04]  /*17c90*/  STL [R1+0x1064], R233 ;  /* 0x001064e901007387 */ /* 0x000fe80000100800 */
[----:B------:R-:W-:Y:S01]  /*17ca0*/  STL [R1+0x1060], R234 ;  /* 0x001060ea01007387 */ /* 0x000fe20000100800 */
[----:B------:R-:W-:Y:S03]  /*17cb0*/  HMMA.1688.F32.TF32 R12, R12, R226, R156 ;  /* 0x000000e20c0c723c */ /* 0x000fe6000008109c */
        /* <DEDUP_REMOVED lines=16> */
[----:B------:R-:W-:Y:S01]  /*17dc0*/  STL [R1+0x102c], R30 ;  /* 0x00102c1e01007387 */ /* 0x000fe20000100800 */
[----:B------:R-:W-:-:S03]  /*17dd0*/  IMAD.MOV.U32 R141, RZ, RZ, R12 ;  /* 0x000000ffff8d7224 */ /* 0x000fc600078e000c */
[----:B------:R-:W-:Y:S01]  /*17de0*/  STL [R1+0x1020], R31 ;  /* 0x0010201f01007387 */ /* 0x000fe20000100800 */
[----:B------:R-:W-:Y:S01]  /*17df0*/  IMAD.MOV.U32 R140, RZ, RZ, R13 ;  /* 0x000000ffff8c7224 */ /* 0x000fe200078e000d */
[----:B------:R-:W-:Y:S02]  /*17e00*/  MOV R139, R14 ;  /* 0x0000000e008b7202 */ /* 0x000fe40000000f00 */
[----:B------:R-:W2:Y:S01]  /*17e10*/  LDL.LU R156, [R1+0x40] ;  /* 0x00004000019c7983 */ /* 0x000ea20000300800 */
[----:B------:R-:W-:-:S03]  /*17e20*/  IMAD.MOV.U32 R138, RZ, RZ, R15 ;  /* 0x000000ffff8a7224 */ /* 0x000fc600078e000f */
[----:B------:R-:W2:Y:S01]  /*17e30*/  LDL.LU R157, [R1+0x44] ;  /* 0x00004400019d7983 */ /* 0x000ea20000300800 */
[----:B------:R-:W-:Y:S03]  /*17e40*/  HMMA.1688.F32.TF32 R12, R8, R54, R160 ;  /* 0x00000036080c723c */ /* 0x000fe600000810a0 */
[----:B------:R-:W2:Y:S04]  /*17e50*/  LDL.LU R158, [R1+0x48] ;  /* 0x00004800019e7983 */ /* 0x000ea80000300800 */
[----:B------:R-:W2:Y:S04]  /*17e60*/  LDL.LU R159, [R1+0x4c] ;  /* 0x00004c00019f7983 */ /* 0x000ea80000300800 */
[----:B------:R-:W3:Y:S04]  /*17e70*/  LDL.LU R160, [R1+0x230] ;  /* 0x0002300001a07983 */ /* 0x000ee80000300800 */
[----:B------:R-:W3:Y:S04]  /*17e80*/  LDL.LU R161, [R1+0x234] ;  /* 0x0002340001a17983 */ /* 0x000ee80000300800 */
[----:B------:R-:W3:Y:S04]  /*17e90*/  LDL.LU R162, [R1+0x238] ;  /* 0x0002380001a27983 */ /* 0x000ee80000300800 */
[----:B------:R-:W3:Y:S04]  /*17ea0*/  LDL.LU R163, [R1+0x23c] ;  /* 0x00023c0001a37983 */ /* 0x000ee80000300800 */
[----:B------:R-:W4:Y:S04]  /*17eb0*/  LDL.LU R168, [R1+0x70] ;  /* 0x0000700001a87983 */ /* 0x000f280000300800 */
[----:B------:R-:W4:Y:S04]  /*17ec0*/  LDL.LU R169, [R1+0x74] ;  /* 0x0000740001a97983 */ /* 0x000f280000300800 */
[----:B------:R-:W4:Y:S04]  /*17ed0*/  LDL.LU R170, [R1+0x78] ;  /* 0x0000780001aa7983 */ /* 0x000f280000300800 */
[----:B------:R-:W4:Y:S04]  /*17ee0*/  LDL.LU R171, [R1+0x7c] ;  /* 0x00007c0001ab7983 */ /* 0x000f280000300800 */
[----:B------:R-:W2:Y:S04]  /*17ef0*/  LDL.LU R152, [R1+0x80] ;  /* 0x0000800001987983 */ /* 0x000ea80000300800 */
        /* <DEDUP_REMOVED lines=23> */
[----:B------:R-:W-:Y:S01]  /*18070*/  HMMA.1688.F32.TF32 R96, R228, R226, R96 ;  /* 0x000000e2e460723c */ /* 0x000fe20000081060 */
[----:B------:R-:W-:Y:S01]  /*18080*/  IMAD.MOV.U32 R231, RZ, RZ, R216 ;  /* 0x000000ffffe77224 */ /* 0x000fe200078e00d8 */
[----:B------:R-:W-:Y:S01]  /*18090*/  MOV R229, R218 ;  /* 0x000000da00e57202 */ /* 0x000fe20000000f00 */
[----:B------:R-:W-:-:S02]  /*180a0*/  IMAD.MOV.U32 R230, RZ, RZ, R217 ;  /* 0x000000ffffe67224 */ /* 0x000fc400078e00d9 */
[----:B------:R-:W-:-:S03]  /*180b0*/  IMAD.MOV.U32 R228, RZ, RZ, R219 ;  /* 0x000000ffffe47224 */ /* 0x000fc600078e00db */
[C---:B------:R-:W-:Y:S01]  /*180c0*/  HMMA.1688.F32.TF32 R216, R8.reuse, R38, R104 ;  /* 0x0000002608d8723c */ /* 0x040fe20000081068 */
        /* <DEDUP_REMOVED lines=8> */
[----:B------:R-:W-:Y:S03]  /*18150*/  HMMA.1688.F32.TF32 R224, R8, R226, R4 ;  /* 0x000000e208e0723c */ /* 0x000fe60000081004 */
[----:B------:R-:W-:Y:S01]  /*18160*/  LDS R38, [R3+UR7+0x2800] ;  /* 0x0028000703267984 */ /* 0x000fe20008000800 */
[----:B------:R-:W-:-:S03]  /*18170*/  IMAD.MOV.U32 R143, RZ, RZ, R12 ;  /* 0x000000ffff8f7224 */ /* 0x000fc600078e000c */
[----:B------:R-:W-:Y:S01]  /*18180*/  LDS R39, [R0+UR7+0x2800] ;  /* 0x0028000700277984 */ /* 0x000fe20008000800 */
[----:B------:R-:W-:-:S03]  /*18190*/  MOV R142, R13 ;  /* 0x0000000d008e7202 */ /* 0x000fc60000000f00 */
[----:B------:R-:W-:Y:S01]  /*181a0*/  LDSM.16.M88.4 R4, [R32+UR7+0x10000] ;  /* 0x010000072004783b */ /* 0x000fe20008000200 */
[----:B------:R-:W-:Y:S02]  /*181b0*/  IMAD.MOV.U32 R55, RZ, RZ, R14 ;  /* 0x000000ffff377224 */ /* 0x000fe400078e000e */
[----:B------:R-:W-:Y:S01]  /*181c0*/  IMAD.MOV.U32 R54, RZ, RZ, R15 ;  /* 0x000000ffff367224 */ /* 0x000fe200078e000f */
[----:B------:R-:W-:Y:S04]  /*181d0*/  LDSM.16.M88.4 R8, [R32+UR7+0x11000] ;  /* 0x011000072008783b */ /* 0x000fe80008000200 */
[----:B------:R-:W-:Y:S04]  /*181e0*/  LDSM.16.M88.4 R12, [R32+UR7+0x12000] ;  /* 0x01200007200c783b */ /* 0x000fe80008000200 */
[----:B------:R-:W1:Y:S04]  /*181f0*/  LDSM.16.M88.4 R32, [R32+UR7+0x17000] ;  /* 0x017000072020783b */ /* 0x000e680008000200 */
[----:B-1----:R-:W-:Y:S04]  /*18200*/  STL [R1+0x1034], R34 ;  /* 0x0010342201007387 */ /* 0x002fe80000100800 */
[----:B------:R-:W-:Y:S01]  /*18210*/  STL [R1+0x1030], R35 ;  /* 0x0010302301007387 */ /* 0x000fe20000100800 */
[C---:B--2---:R-:W-:Y:S08]  /*18220*/  HMMA.1688.F32.TF32 R184, R36.reuse, R4, R184 ;  /* 0x0000000424b8723c */ /* 0x044ff000000810b8 */
[C---:B---3--:R-:W-:Y:S08]  /*18230*/  HMMA.1688.F32.TF32 R236, R36.reuse, R8, R236 ;  /* 0x0000000824ec723c */ /* 0x048ff000000810ec */
[----:B----4-:R-:W-:Y:S03]  /*18240*/  HMMA.1688.F32.TF32 R240, R36, R12, R240 ;  /* 0x0000000c24f0723c */ /* 0x010fe600000810f0 */
[----:B------:R-:W-:Y:S01]  /*18250*/  IMAD.MOV.U32 R207, RZ, RZ, R186 ;  /* 0x000000ffffcf7224 */ /* 0x000fe200078e00ba */
[----:B------:R-:W-:Y:S01]  /*18260*/  MOV R215, R187 ;  /* 0x000000bb00d77202 */ /* 0x000fe20000000f00 */
[----:B------:R-:W-:-:S03]  /*18270*/  IMAD.MOV.U32 R235, RZ, RZ, R185 ;  /* 0x000000ffffeb7224 */ /* 0x000fc600078e00b9 */
[----:B------:R-:W-:Y:S01]  /*18280*/  HMMA.1688.F32.TF32 R60, R36, R16, R60 ;  /* 0x00000010243c723c */ /* 0x000fe2000008103c */
[----:B------:R-:W-:Y:S01]  /*18290*/  MOV R234, R184 ;  /* 0x000000b800ea7202 */ /* 0x000fe20000000f00 */
[----:B------:R-:W2:Y:S01]  /*182a0*/  LDL.LU.64 R186, [R1+0x1110] ;  /* 0x0011100001ba7983 */ /* 0x000ea20000300a00 */
[----:B------:R-:W-:Y:S01]  /*182b0*/  MOV R223, R238 ;  /* 0x000000ee00df7202 */ /* 0x000fe20000000f00 */
[----:B------:R-:W-:Y:S02]  /*182c0*/  IMAD.MOV.U32 R246, RZ, RZ, R239 ;  /* 0x000000fffff67224 */ /* 0x000fe400078e00ef */
[----:B------:R-:W2:Y:S01]  /*182d0*/  LDL.LU.64 R184, [R1+0x1108] ;  /* 0x0011080001b87983 */ /* 0x000ea20000300a00 */
[----:B------:R-:W-:Y:S02]  /*182e0*/  IMAD.MOV.U32 R221, RZ, RZ, R236 ;  /* 0x000000ffffdd7224 */ /* 0x000fe400078e00ec */
[----:B------:R-:W-:Y:S01]  /*182f0*/  IMAD.MOV.U32 R222, RZ, RZ, R237 ;  /* 0x000000ffffde7224 */ /* 0x000fe200078e00ed */
[----:B------:R-:W3:Y:S01]  /*18300*/  LDL.LU.64 R238, [R1+0x1100] ;  /* 0x0011000001ee7983 */ /* 0x000ee20000300a00 */
[----:B------:R-:W-:Y:S01]  /*18310*/  IMAD.MOV.U32 R232, RZ, RZ, R242 ;  /* 0x000000ffffe87224 */ /* 0x000fe200078e00f2 */
[----:B------:R-:W-:Y:S01]  /*18320*/  MOV R206, R241 ;  /* 0x000000f100ce7202 */ /* 0x000fe20000000f00 */
[----:B------:R-:W-:Y:S01]  /*18330*/  IMAD.MOV.U32 R233, RZ, RZ, R243 ;  /* 0x000000ffffe97224 */ /* 0x000fe200078e00f3 */
[----:B------:R-:W3:Y:S01]  /*18340*/  LDL.LU.64 R236, [R1+0x10f8] ;  /* 0x0010f80001ec7983 */ /* 0x000ee20000300a00 */
[----:B------:R-:W-:-:S03]  /*18350*/  IMAD.MOV.U32 R205, RZ, RZ, R240 ;  /* 0x000000ffffcd7224 */ /* 0x000fc600078e00f0 */
[----:B------:R-:W4:Y:S04]  /*18360*/  LDL.LU.64 R242, [R1+0x10f0] ;  /* 0x0010f00001f27983 */ /* 0x000f280000300a00 */
[----:B------:R-:W4:Y:S01]  /*18370*/  LDL.LU.64 R240, [R1+0x10e8] ;  /* 0x0010e80001f07983 */ /* 0x000f220000300a00 */
[C---:B------:R-:W-:Y:S03]  /*18380*/  HMMA.1688.F32.TF32 R104, R36.reuse, R20, R104 ;  /* 0x000000142468723c */ /* 0x040fe60000081068 */
[----:B------:R-:W-:Y:S04]  /*18390*/  STL.64 [R1+0xb0], R60 ;  /* 0x0000b03c01007387 */ /* 0x000fe80000100a00 */
[----:B------:R1:W-:Y:S02]  /*183a0*/  STL.64 [R1+0xb8], R62 ;  /* 0x0000b83e01007387 */ /* 0x0003e40000100a00 */
[C---:B-1----:R-:W-:Y:S10]  /*183b0*/  HMMA.1688.F32.TF32 R60, R36.reuse, R24, R108 ;  /* 0x00000018243c723c */ /* 0x042ff4000008106c */
[----:B------:R-:W-:Y:S04]  /*183c0*/  STL.64 [R1+0xa0], R104 ;  /* 0x0000a06801007387 */ /* 0x000fe80000100a00 */
[----:B------:R1:W-:Y:S01]  /*183d0*/  STL.64 [R1+0xa8], R106 ;  /* 0x0000a86a01007387 */ /* 0x0003e20000100a00 */
[C---:B------:R-:W-:Y:S08]  /*183e0*/  HMMA.1688.F32.TF32 R108, R36.reuse, R28, R152 ;  /* 0x0000001c246c723c */ /* 0x040ff00000081098 */
[----:B-1----:R-:W-:Y:S01]  /*183f0*/  HMMA.1688.F32.TF32 R104, R36, R32, R168 ;  /* 0x000000202468723c */ /* 0x002fe200000810a8 */
[----:B------:R-:W-:Y:S04]  /*18400*/  STL.64 [R1+0x90], R60 ;  /* 0x0000903c01007387 */ /* 0x000fe80000100a00 */
[----:B------:R1:W-:Y:S03]  /*18410*/  STL.64 [R1+0x98], R62 ;  /* 0x0000983e01007387 */ /* 0x0003e60000100a00 */
[C---:B------:R-:W-:Y:S08]  /*18420*/  HMMA.1688.F32.TF32 R36, R248.reuse, R8, R160 ;  /* 0x00000008f824723c */ /* 0x040ff000000810a0 */
[----:B-1----:R-:W-:Y:S01]  /*18430*/  HMMA.1688.F32.TF32 R60, R248, R4, R164 ;  /* 0x00000004f83c723c */ /* 0x002fe200000810a4 */
[----:B------:R-:W-:Y:S04]  /*18440*/  STL.64 [R1+0x80], R108 ;  /* 0x0000806c01007387 */ /* 0x000fe80000100a00 */
[----:B------:R-:W-:Y:S04]  /*18450*/  STL.64 [R1+0x88], R110 ;  /* 0x0000886e01007387 */ /* 0x000fe80000100a00 */
[----:B------:R-:W-:Y:S02]  /*18460*/  STL.64 [R1+0x70], R104 ;  /* 0x0000706801007387 */ /* 0x000fe40000100a00 */
[----:B------:R-:W-:-:S02]  /*18470*/  MOV R34, R38 ;  /* 0x0000002600227202 */ /* 0x000fc40000000f00 */
[----:B------:R-:W-:Y:S01]  /*18480*/  STL.64 [R1+0x78], R106 ;  /* 0x0000786a01007387 */ /* 0x000fe20000100a00 */
[----:B------:R-:W-:-:S05]  /*18490*/  IMAD.MOV.U32 R35, RZ, RZ, R39 ;  /* 0x000000ffff237224 */ /* 0x000fca00078e0027 */
[----:B------:R-:W-:Y:S04]  /*184a0*/  STL.64 [R1+0x60], R60 ;  /* 0x0000603c01007387 */ /* 0x000fe80000100a00 */
[----:B------:R-:W-:Y:S04]  /*184b0*/  STL.64 [R1+0x68], R62 ;  /* 0x0000683e01007387 */ /* 0x000fe80000100a00 */
[----:B------:R1:W-:Y:S04]  /*184c0*/  STL.64 [R1+0x50], R36 ;  /* 0x0000502401007387 */ /* 0x0003e80000100a00 */
[----:B------:R-:W2:Y:S04]  /*184d0*/  LDL.LU R42, [R1+0x38] ;  /* 0x00003800012a7983 */ /* 0x000ea80000300800 */
[----:B------:R-:W2:Y:S01]  /*184e0*/  LDL.LU R43, [R1+0x3c] ;  /* 0x00003c00012b7983 */ /* 0x000ea20000300800 */
[----:B-1----:R-:W-:Y:S03]  /*184f0*/  HMMA.1688.F32.TF32 R36, R248, R12, R156 ;  /* 0x0000000cf824723c */ /* 0x002fe6000008109c */
[----:B------:R-:W-:Y:S04]  /*18500*/  STL [R1+0x103c], R35 ;  /* 0x00103c2301007387 */ /* 0x000fe80000100800 */
[----:B------:R-:W-:Y:S04]  /*18510*/  STL [R1+0x1038], R34 ;  /* 0x0010382201007387 */ /* 0x000fe80000100800 */
[----:B------:R-:W3:Y:S08]  /*18520*/  LDL.LU R108, [R1+0x20] ;  /* 0x00002000016c7983 */ /* 0x000ef00000300800 */
[----:B------:R-:W-:Y:S04]  /*18530*/  STL.64 [R1+0x40], R36 ;  /* 0x0000402401007387 */ /* 0x000fe80000100a00 */
[----:B------:R2:W-:Y:S04]  /*18540*/  STL.64 [R1+0x48], R38 ;  /* 0x0000482601007387 */ /* 0x0005e80000100a00 */
[----:B------:R-:W3:Y:S04]  /*18550*/  LDL.LU R109, [R1+0x24] ;  /* 0x00002400016d7983 */ /* 0x000ee80000300800 */
[----:B------:R-:W3:Y:S04]  /*18560*/  LDL.LU R110, [R1+0x28] ;  /* 0x00002800016e7983 */ /* 0x000ee80000300800 */
[----:B------:R-:W3:Y:S04]  /*18570*/  LDL.LU R111, [R1+0x2c] ;  /* 0x00002c00016f7983 */ /* 0x000ee80000300800 */
[----:B------:R-:W4:Y:S04]  /*18580*/  LDL.LU R46, [R1+0x18] ;  /* 0x00001800012e7983 */ /* 0x000f280000300800 */
[----:B------:R-:W4:Y:S04]  /*18590*/  LDL.LU R47, [R1+0x1c] ;  /* 0x00001c00012f7983 */ /* 0x000f280000300800 */
[----:B------:R-:W4:Y:S04]  /*185a0*/  LDL.LU R152, [R1] ;  /* 0x0000000001987983 */ /* 0x000f280000300800 */
        /* <DEDUP_REMOVED lines=22> */
[----:B--2---:R-:W-:-:S15]  /*18710*/  HMMA.1688.F32.TF32 R36, R248, R16, R40 ;  /* 0x00000010f824723c */ /* 0x004fde0000081028 */
[----:B------:R-:W-:-:S04]  /*18720*/  NOP ;  /* 0x0000000000007918 */ /* 0x000fc80000000000 */
[----:B------:R-:W-:Y:S01]  /*18730*/  IMAD.MOV.U32 R30, RZ, RZ, R36 ;  /* 0x000000ffff1e7224 */ /* 0x000fe200078e0024 */
[----:B------:R-:W-:Y:S01]  /*18740*/  MOV R18, R37 ;  /* 0x0000002500127202 */ /* 0x000fe20000000f00 */
[----:B------:R-:W-:Y:S02]  /*18750*/  IMAD.MOV.U32 R19, RZ, RZ, R38 ;  /* 0x000000ffff137224 */ /* 0x000fe400078e0026 */
[----:B------:R-:W-:Y:S02]  /*18760*/  IMAD.MOV.U32 R31, RZ, RZ, R39 ;  /* 0x000000ffff1f7224 */ /* 0x000fe400078e0027 */
[----:B---3--:R-:W-:Y:S01]  /*18770*/  HMMA.1688.F32.TF32 R36, R248, R20, R108 ;  /* 0x00000014f824723c */ /* 0x008fe2000008106c */
[----:B------:R1:W-:-:S15]  /*18780*/  STL [R1+0x1044], R18 ;  /* 0x0010441201007387 */ /* 0x0003de0000100800 */
[----:B------:R-:W-:-:S03]  /*18790*/  NOP ;  /* 0x0000000000007918 */ /* 0x000fc60000000000 */
[----:B------:R-:W-:Y:S01]  /*187a0*/  MOV R26, R36 ;  /* 0x00000024001a7202 */ /* 0x000fe20000000f00 */
[----:B------:R-:W-:Y:S01]  /*187b0*/  IMAD.MOV.U32 R22, RZ, RZ, R37 ;  /* 0x000000ffff167224 */ /* 0x000fe200078e0025 */
[----:B------:R-:W-:Y:S01]  /*187c0*/  MOV R27, R39 ;  /* 0x00000027001b7202 */ /* 0x000fe20000000f00 */
[----:B------:R-:W-:Y:S02]  /*187d0*/  IMAD.MOV.U32 R23, RZ, RZ, R38 ;  /* 0x000000ffff177224 */ /* 0x000fe400078e0026 */
[----:B----4-:R-:W-:Y:S01]  /*187e0*/  HMMA.1688.F32.TF32 R36, R248, R24, R44 ;  /* 0x00000018f824723c */ /* 0x010fe2000008102c */
[----:B------:R2:W-:-:S15]  /*187f0*/  STL [R1+0x1040], R30 ;  /* 0x0010401e01007387 */ /* 0x0005de0000100800 */
[----:B------:R-:W-:-:S03]  /*18800*/  NOP ;  /* 0x0000000000007918 */ /* 0x000fc60000000000 */
[----:B-1----:R-:W-:Y:S01]  /*18810*/  IMAD.MOV.U32 R18, RZ, RZ, R36 ;  /* 0x000000ffff127224 */ /* 0x002fe200078e0024 */
[----:B------:R-:W-:Y:S01]  /*18820*/  MOV R35, R38 ;  /* 0x0000002600237202 */ /* 0x000fe20000000f00 */
[----:B--2---:R-:W-:Y:S02]  /*18830*/  IMAD.MOV.U32 R30, RZ, RZ, R37 ;  /* 0x000000ffff1e7224 */ /* 0x004fe400078e0025 */
[----:B------:R-:W-:Y:S02]  /*18840*/  IMAD.MOV.U32 R34, RZ, RZ, R39 ;  /* 0x000000ffff227224 */ /* 0x000fe400078e0027 */
[C---:B------:R-:W-:Y:S08]  /*18850*/  HMMA.1688.F32.TF32 R36, R248.reuse, R28, R152 ;  /* 0x0000001cf824723c */ /* 0x040ff00000081098 */
[----:B------:R-:W-:Y:S11]  /*18860*/  HMMA.1688.F32.TF32 R248, R248, R32, R168 ;  /* 0x00000020f8f8723c */ /* 0x000ff600000810a8 */
[----:B------:R-:W-:Y:S01]  /*18870*/  IMAD.MOV.U32 R252, RZ, RZ, R37 ;  /* 0x000000fffffc7224 */ /* 0x000fe200078e0025 */
[----:B------:R-:W-:Y:S01]  /*18880*/  MOV R247, R38 ;  /* 0x0000002600f77202 */ /* 0x000fe20000000f00 */
[----:B------:R1:W-:Y:S01]  /*18890*/  STL [R1], R36 ;  /* 0x0000002401007387 */ /* 0x0003e20000100800 */
[----:B------:R-:W-:Y:S01]  /*188a0*/  IMAD.MOV.U32 R2, RZ, RZ, R39 ;  /* 0x000000ffff027224 */ /* 0x000fe200078e0027 */
[C---:B------:R-:W-:Y:S08]  /*188b0*/  HMMA.1688.F32.TF32 R40, R64.reuse, R8, R160 ;  /* 0x000000084028723c */ /* 0x040ff000000810a0 */
[C---:B------:R-:W-:Y:S08]  /*188c0*/  HMMA.1688.F32.TF32 R44, R64.reuse, R12, R156 ;  /* 0x0000000c402c723c */ /* 0x040ff0000008109c */
[----:B-1----:R-:W-:Y:S01]  /*188d0*/  HMMA.1688.F32.TF32 R36, R64, R4, R164 ;  /* 0x000000044024723c */ /* 0x002fe200000810a4 */
[----:B------:R-:W-:Y:S04]  /*188e0*/  STL.64 [R1+0xf68], R250 ;  /* 0x000f68fa01007387 */ /* 0x000fe80000100a00 */
[----:B------:R-:W-:Y:S01]  /*188f0*/  STL.64 [R1+0xf60], R248 ;  /* 0x000f60f801007387 */ /* 0x000fe20000100a00 */
[----:B------:R-:W-:Y:S01]  /*18900*/  MOV R171, R126 ;  /* 0x0000007e00ab7202 */ /* 0x000fe20000000f00 */
[----:B------:R-:W-:-:S02]  /*18910*/  IMAD.MOV.U32 R170, RZ, RZ, R127 ;  /* 0x000000ffffaa7224 */ /* 0x000fc400078e007f */
[----:B------:R-:W-:Y:S01]  /*18920*/  IMAD.MOV.U32 R108, RZ, RZ, R193 ;  /* 0x000000ffff6c7224 */ /* 0x000fe200078e00c1 */
[----:B------:R-:W-:Y:S01]  /*18930*/  MOV R110, R188 ;  /* 0x000000bc006e7202 */ /* 0x000fe20000000f00 */
[----:B------:R-:W-:Y:S02]  /*18940*/  IMAD.MOV.U32 R109, RZ, RZ, R194 ;  /* 0x000000ffff6d7224 */ /* 0x000fe400078e00c2 */
[----:B------:R-:W-:Y:S02]  /*18950*/  IMAD.MOV.U32 R111, RZ, RZ, R189 ;  /* 0x000000ffff6f7224 */ /* 0x000fe400078e00bd */
[----:B------:R-:W-:Y:S01]  /*18960*/  IMAD.MOV.U32 R107, RZ, RZ, R199 ;  /* 0x000000ffff6b7224 */ /* 0x000fe200078e00c7 */
[----:B------:R-:W-:Y:S01]  /*18970*/  MOV R168, R133 ;  /* 0x0000008500a87202 */ /* 0x000fe20000000f00 */
[----:B------:R-:W-:Y:S01]  /*18980*/  IMAD.MOV.U32 R169, RZ, RZ, R132 ;  /* 0x000000ffffa97224 */ /* 0x000fe200078e0084 */
[----:B------:R-:W-:Y:S01]  /*18990*/  MOV R154, R79 ;  /* 0x0000004f009a7202 */ /* 0x000fe20000000f00 */
[----:B------:R-:W-:Y:S04]  /*189a0*/  STL.64 [R1+0xf78], R38 ;  /* 0x000f782601007387 */ /* 0x000fe80000100a00 */
[----:B------:R-:W-:Y:S04]  /*189b0*/  STL.64 [R1+0xf70], R36 ;  /* 0x000f702401007387 */ /* 0x000fe80000100a00 */
[----:B------:R-:W-:Y:S04]  /*189c0*/  STL.64 [R1+0xf88], R42 ;  /* 0x000f882a01007387 */ /* 0x000fe80000100a00 */
[----:B------:R-:W-:Y:S04]  /*189d0*/  STL.64 [R1+0xf80], R40 ;  /* 0x000f802801007387 */ /* 0x000fe80000100a00 */
[----:B------:R1:W-:Y:S01]  /*189e0*/  STL.64 [R1+0xf98], R46 ;  /* 0x000f982e01007387 */ /* 0x0003e20000100a00 */
[----:B------:R-:W-:Y:S01]  /*189f0*/  IMAD.MOV.U32 R152, RZ, RZ, R81 ;  /* 0x000000ffff987224 */ /* 0x000fe200078e0051 */
[----:B------:R-:W-:Y:S01]  /*18a00*/  HMMA.1688.F32.TF32 R88, R100, R24, R88 ;  /* 0x000000186458723c */ /* 0x000fe20000081058 */
[----:B------:R-:W-:Y:S01]  /*18a10*/  IMAD.MOV.U32 R153, RZ, RZ, R80 ;  /* 0x000000ffff997224 */ /* 0x000fe200078e0050 */
[----:B------:R-:W-:Y:S01]  /*18a20*/  LDS R160, [R244+UR7+0x2100] ;  /* 0x00210007f4a07984 */ /* 0x000fe20008000800 */
[----:B------:R-:W-:-:S03]  /*18a30*/  IMAD.MOV.U32 R155, RZ, RZ, R78 ;  /* 0x000000ffff9b7224 */ /* 0x000fc600078e004e */
[----:B------:R-:W-:Y:S01]  /*18a40*/  LDS R162, [R244+UR7+0x2900] ;  /* 0x00290007f4a27984 */ /* 0x000fe20008000800 */
[----:B-1----:R-:W-:Y:S01]  /*18a50*/  IMAD.MOV.U32 R46, RZ, RZ, R49 ;  /* 0x000000ffff2e7224 */ /* 0x002fe200078e0031 */
[----:B------:R-:W-:Y:S01]  /*18a60*/  HMMA.1688.F32.TF32 R92, R100, R28, R92 ;  /* 0x0000001c645c723c */ /* 0x000fe2000008105c */
[----:B------:R-:W-:Y:S01]  /*18a70*/  IMAD.MOV.U32 R47, RZ, RZ, R48 ;  /* 0x000000ffff2f7224 */ /* 0x000fe200078e0030 */
[----:B------:R-:W-:Y:S04]  /*18a80*/  LDS R161, [R245+UR7+0x2100] ;  /* 0x00210007f5a17984 */ /* 0x000fe80008000800 */
[----:B------:R-:W-:Y:S02]  /*18a90*/  LDS R163, [R245+UR7+0x2900] ;  /* 0x00290007f5a37984 */ /* 0x000fe40008000800 */
[----:B------:R-:W-:Y:S02]  /*18aa0*/  HMMA.1688.F32.TF32 R48, R64, R16, R240 ;  /* 0x000000104030723c */ /* 0x000fe400000810f0 */
[----:B------:R-:W-:Y:S01]  /*18ab0*/  STL.64 [R1+0xf90], R44 ;  /* 0x000f902c01007387 */ /* 0x000fe20000100a00 */
[----:B------:R-:W-:-:S02]  /*18ac0*/  IMAD.MOV.U32 R250, RZ, RZ, R55 ;  /* 0x000000fffffa7224 */ /* 0x000fc400078e0037 */
[----:B------:R-:W-:-:S14]  /*18ad0*/  IMAD.MOV.U32 R251, RZ, RZ, R54 ;  /* 0x000000fffffb7224 */ /* 0x000fdc00078e0036 */
[----:B------:R1:W-:Y:S02]  /*18ae0*/  STL.64 [R1+0xfa8], R50 ;  /* 0x000fa83201007387 */ /* 0x0003e40000100a00 */
[----:B-1----:R-:W-:Y:S01]  /*18af0*/  MOV R50, R53 ;  /* 0x0000003500327202 */ /* 0x002fe20000000f00 */
[----:B------:R-:W-:Y:S02]  /*18b00*/  IMAD.MOV.U32 R51, RZ, RZ, R52 ;  /* 0x000000ffff337224 */ /* 0x000fe400078e0034 */
[----:B------:R-:W-:Y:S01]  /*18b10*/  HMMA.1688.F32.TF32 R52, R64, R20, R236 ;  /* 0x000000144034723c */ /* 0x000fe200000810ec */
[----:B------:R-:W-:Y:S01]  /*18b20*/  MOV R42, R135 ;  /* 0x00000087002a7202 */ /* 0x000fe20000000f00 */
[----:B------:R-:W-:Y:S01]  /*18b30*/  IMAD.MOV.U32 R43, RZ, RZ, R134 ;  /* 0x000000ffff2b7224 */ /* 0x000fe200078e0086 */
[----:B------:R-:W-:Y:S01]  /*18b40*/  STL.64 [R1+0xfa0], R48 ;  /* 0x000fa03001007387 */ /* 0x000fe20000100a00 */
[----:B------:R-:W-:Y:S01]  /*18b50*/  MOV R134, R57 ;  /* 0x0000003900867202 */ /* 0x000fe20000000f00 */
[----:B------:R-:W-:-:S03]  /*18b60*/  IMAD.MOV.U32 R135, RZ, RZ, R56 ;  /* 0x000000ffff877224 */ /* 0x000fc600078e0038 */
[----:B------:R-:W-:Y:S01]  /*18b70*/  HMMA.1688.F32.TF32 R56, R64, R24, R184 ;  /* 0x000000184038723c */ /* 0x000fe200000810b8 */
[----:B------:R-:W-:Y:S01]  /*18b80*/  IMAD.MOV.U32 R184, RZ, RZ, R172 ;  /* 0x000000ffffb87224 */ /* 0x000fe200078e00ac */
[----:B------:R-:W-:Y:S01]  /*18b90*/  MOV R185, R173 ;  /* 0x000000ad00b97202 */ /* 0x000fe20000000f00 */
[----:B------:R-:W-:Y:S02]  /*18ba0*/  IMAD.MOV.U32 R186, RZ, RZ, R174 ;  /* 0x000000ffffba7224 */ /* 0x000fe400078e00ae */
[----:B------:R-:W-:Y:S01]  /*18bb0*/  IMAD.MOV.U32 R165, RZ, RZ, R124 ;  /* 0x000000ffffa57224 */ /* 0x000fe200078e007c */
[----:B------:R-:W-:Y:S01]  /*18bc0*/  MOV R124, R176 ;  /* 0x000000b0007c7202 */ /* 0x000fe20000000f00 */
[----:B------:R-:W-:-:S04]  /*18bd0*/  IMAD.MOV.U32 R187, RZ, RZ, R175 ;  /* 0x000000ffffbb7224 */ /* 0x000fc800078e00af */
[----:B------:R-:W-:Y:S04]  /*18be0*/  STL.64 [R1+0xfb8], R54 ;  /* 0x000fb83601007387 */ /* 0x000fe80000100a00 */
[----:B------:R1:W-:Y:S01]  /*18bf0*/  STL.64 [R1+0xfb0], R52 ;  /* 0x000fb03401007387 */ /* 0x0003e20000100a00 */
[----:B------:R-:W-:-:S03]  /*18c00*/  IMAD.MOV.U32 R164, RZ, RZ, R125 ;  /* 0x000000ffffa47224 */ /* 0x000fc600078e007d */
[----:B------:R-:W2:Y:S01]  /*18c10*/  LDL.LU R172, [R1+0x10e0] ;  /* 0x0010e00001ac7983 */ /* 0x000ea20000300800 */
[----:B------:R-:W-:-:S03]  /*18c20*/  IMAD.MOV.U32 R125, RZ, RZ, R177 ;  /* 0x000000ffff7d7224 */ /* 0x000fc600078e00b1 */
[----:B------:R-:W2:Y:S01]  /*18c30*/  LDL.LU R173, [R1+0x10dc] ;  /* 0x0010dc0001ad7983 */ /* 0x000ea20000300800 */
[----:B------:R-:W-:-:S03]  /*18c40*/  IMAD.MOV.U32 R126, RZ, RZ, R178 ;  /* 0x000000ffff7e7224 */ /* 0x000fc600078e00b2 */
[----:B------:R-:W2:Y:S01]  /*18c50*/  LDL.LU R174, [R1+0x10d8] ;  /* 0x0010d80001ae7983 */ /* 0x000ea20000300800 */
[----:B-1----:R-:W-:-:S03]  /*18c60*/  MOV R53, R120 ;  /* 0x0000007800357202 */ /* 0x002fc60000000f00 */
[----:B------:R-:W2:Y:S01]  /*18c70*/  LDL.LU R175, [R1+0x10d4] ;  /* 0x0010d40001af7983 */ /* 0x000ea20000300800 */
[----:B------:R-:W-:-:S03]  /*18c80*/  MOV R127, R179 ;  /* 0x000000b3007f7202 */ /* 0x000fc60000000f00 */
[----:B------:R-:W3:Y:S01]  /*18c90*/  LDL.LU R176, [R1+0x10d0] ;  /* 0x0010d00001b07983 */ /* 0x000ee20000300800 */
[----:B------:R-:W-:-:S03]  /*18ca0*/  IMAD.MOV.U32 R52, RZ, RZ, R121 ;  /* 0x000000ffff347224 */ /* 0x000fc600078e0079 */
[----:B------:R-:W3:Y:S01]  /*18cb0*/  LDL.LU R177, [R1+0x10cc] ;  /* 0x0010cc0001b17983 */ /* 0x000ee20000300800 */
[----:B------:R-:W-:-:S03]  /*18cc0*/  IMAD.MOV.U32 R120, RZ, RZ, R180 ;  /* 0x000000ffff787224 */ /* 0x000fc600078e00b4 */
[----:B------:R-:W3:Y:S01]  /*18cd0*/  LDL.LU R178, [R1+0x10c8] ;  /* 0x0010c80001b27983 */ /* 0x000ee20000300800 */
[----:B------:R-:W-:Y:S01]  /*18ce0*/  IMAD.MOV.U32 R167, RZ, RZ, R122 ;  /* 0x000000ffffa77224 */ /* 0x000fe200078e007a */
[----:B------:R-:W-:Y:S01]  /*18cf0*/  MOV R166, R123 ;  /* 0x0000007b00a67202 */ /* 0x000fe20000000f00 */
[----:B------:R-:W-:Y:S01]  /*18d00*/  IMAD.MOV.U32 R121, RZ, RZ, R181 ;  /* 0x000000ffff797224 */ /* 0x000fe200078e00b5 */
[----:B------:R-:W3:Y:S01]  /*18d10*/  LDL.LU R179, [R1+0x10c4] ;  /* 0x0010c40001b37983 */ /* 0x000ee20000300800 */
[----:B------:R-:W-:Y:S01]  /*18d20*/  MOV R122, R182 ;  /* 0x000000b6007a7202 */ /* 0x000fe20000000f00 */
[----:B------:R-:W-:Y:S02]  /*18d30*/  IMAD.MOV.U32 R49, RZ, RZ, R116 ;  /* 0x000000ffff317224 */ /* 0x000fe400078e0074 */
[----:B------:R-:W4:Y:S01]  /*18d40*/  LDL.LU R180, [R1+0x10c0] ;  /* 0x0010c00001b47983 */ /* 0x000f220000300800 */
[----:B------:R-:W-:-:S03]  /*18d50*/  IMAD.MOV.U32 R123, RZ, RZ, R183 ;  /* 0x000000ffff7b7224 */ /* 0x000fc600078e00b7 */
[----:B------:R-:W4:Y:S01]  /*18d60*/  LDL.LU R181, [R1+0x10bc] ;  /* 0x0010bc0001b57983 */ /* 0x000f220000300800 */
[----:B------:R-:W-:Y:S01]  /*18d70*/  IMAD.MOV.U32 R48, RZ, RZ, R117 ;  /* 0x000000ffff307224 */ /* 0x000fe200078e0075 */
[----:B------:R-:W-:Y:S01]  /*18d80*/  MOV R243, R118 ;  /* 0x0000007600f37202 */ /* 0x000fe20000000f00 */
[----:B------:R-:W-:Y:S01]  /*18d90*/  IMAD.MOV.U32 R116, RZ, RZ, R200 ;  /* 0x000000ffff747224 */ /* 0x000fe200078e00c8 */
[----:B------:R-:W4:Y:S01]  /*18da0*/  LDL.LU R182, [R1+0x10b8] ;  /* 0x0010b80001b67983 */ /* 0x000f220000300800 */
        /* <DEDUP_REMOVED lines=9> */
[----:B------:R-:W-:Y:S01]  /*18e40*/  IMAD.MOV.U32 R238, RZ, RZ, R113 ;  /* 0x000000ffffee7224 */ /* 0x000fe200078e0071 */
[----:B------:R-:W-:Y:S02]  /*18e50*/  MOV R237, R114 ;  /* 0x0000007200ed7202 */ /* 0x000fe40000000f00 */
[----:B------:R-:W4:Y:S01]  /*18e60*/  LDL.LU R202, [R1+0x10a8] ;  /* 0x0010a80001ca7983 */ /* 0x000f220000300800 */
[----:B------:R-:W-:-:S03]  /*18e70*/  IMAD.MOV.U32 R113, RZ, RZ, R197 ;  /* 0x000000ffff717224 */ /* 0x000fc600078e00c5 */
        /* <DEDUP_REMOVED lines=16> */
[----:B------:R1:W-:Y:S04]  /*18f80*/  STL.64 [R1+0xfc8], R58 ;  /* 0x000fc83a01007387 */ /* 0x0003e80000100a00 */
[----:B------:R1:W-:Y:S01]  /*18f90*/  STL.64 [R1+0xfc0], R56 ;  /* 0x000fc03801007387 */ /* 0x0003e20000100a00 */
[----:B------:R-:W-:Y:S01]  /*18fa0*/  IMAD.MOV.U32 R44, RZ, RZ, R131 ;  /* 0x000000ffff2c7224 */ /* 0x000fe200078e0083 */
[----:B------:R-:W-:Y:S01]  /*18fb0*/  MOV R45, R130 ;  /* 0x00000082002d7202 */ /* 0x000fe20000000f00 */
[----:B------:R-:W-:Y:S01]  /*18fc0*/  IMAD.MOV.U32 R241, RZ, RZ, R128 ;  /* 0x000000fffff17224 */ /* 0x000fe200078e0080 */
[----:B------:R-:W-:Y:S01]  /*18fd0*/  MOV R240, R129 ;  /* 0x0000008100f07202 */ /* 0x000fe20000000f00 */
[----:B------:R-:W-:Y:S01]  /*18fe0*/  LDS R128, [R3+UR7+0x2100] ;  /* 0x0021000703807984 */ /* 0x000fe20008000800 */
[----:B-1----:R-:W-:Y:S01]  /*18ff0*/  IMAD.MOV.U32 R58, RZ, RZ, R229 ;  /* 0x000000ffff3a7224 */ /* 0x002fe200078e00e5 */
[----:B------:R-:W-:-:S02]  /*19000*/  MOV R59, R228 ;  /* 0x000000e4003b7202 */ /* 0x000fc40000000f00 */
[----:B------:R-:W-:Y:S01]  /*19010*/  LDS R229, [R245+UR7+0x2180] ;  /* 0x00218007f5e57984 */ /* 0x000fe20008000800 */
[----:B------:R-:W-:Y:S01]  /*19020*/  MOV R56, R231 ;  /* 0x000000e700387202 */ /* 0x000fe20000000f00 */
[----:B------:R-:W-:Y:S02]  /*19030*/  IMAD.MOV.U32 R57, RZ, RZ, R230 ;  /* 0x000000ffff397224 */ /* 0x000fe400078e00e6 */
[----:B------:R-:W-:Y:S04]  /*19040*/  LDS R228, [R244+UR7+0x2180] ;  /* 0x00218007f4e47984 */ /* 0x000fe80008000800 */
[----:B------:R-:W-:Y:S04]  /*19050*/  LDS R230, [R244+UR7+0x2980] ;  /* 0x00298007f4e67984 */ /* 0x000fe80008000800 */
[----:B------:R-:W-:Y:S04]  /*19060*/  LDS R231, [R245+UR7+0x2980] ;  /* 0x00298007f5e77984 */ /* 0x000fe80008000800 */
[----:B------:R-:W-:Y:S04]  /*19070*/  LDS R130, [R3+UR7+0x2900] ;  /* 0x0029000703827984 */ /* 0x000fe80008000800 */
[----:B------:R-:W-:Y:S04]  /*19080*/  LDS R129, [R0+UR7+0x2100] ;  /* 0x0021000700817984 */ /* 0x000fe80008000800 */
[----:B------:R-:W1:Y:S01]  /*19090*/  LDS R131, [R0+UR7+0x2900] ;  /* 0x0029000700837984 */ /* 0x000e620008000800 */
[----:B------:R-:W-:Y:S01]  /*190a0*/  IMAD.MOV.U32 R38, RZ, RZ, R139 ;  /* 0x000000ffff267224 */ /* 0x000fe200078e008b */
[----:B------:R-:W-:Y:S01]  /*190b0*/  MOV R39, R138 ;  /* 0x0000008a00277202 */ /* 0x000fe20000000f00 */
[----:B------:R-:W-:Y:S01]  /*190c0*/  IMAD.MOV.U32 R138, RZ, RZ, R71 ;  /* 0x000000ffff8a7224 */ /* 0x000fe200078e0047 */
[----:B------:R-:W-:Y:S01]  /*190d0*/  MOV R139, R70 ;  /* 0x00000046008b7202 */ /* 0x000fe20000000f00 */
[----:B------:R-:W-:Y:S01]  /*190e0*/  IMAD.MOV.U32 R132, RZ, RZ, R69 ;  /* 0x000000ffff847224 */ /* 0x000fe200078e0045 */
[----:B------:R-:W-:Y:S01]  /*190f0*/  MOV R249, R142 ;  /* 0x0000008e00f97202 */ /* 0x000fe20000000f00 */
[----:B------:R-:W-:-:S02]  /*19100*/  IMAD.MOV.U32 R133, RZ, RZ, R68 ;  /* 0x000000ffff857224 */ /* 0x000fc400078e0044 */
[----:B------:R-:W-:Y:S02]  /*19110*/  IMAD.MOV.U32 R248, RZ, RZ, R143 ;  /* 0x000000fffff87224 */ /* 0x000fe400078e008f */
[----:B------:R-:W-:Y:S02]  /*19120*/  IMAD.MOV.U32 R40, RZ, RZ, R137 ;  /* 0x000000ffff287224 */ /* 0x000fe400078e0089 */
        /* <DEDUP_REMOVED lines=8> */
[----:B------:R-:W-:Y:S01]  /*191b0*/  IMAD.MOV.U32 R54, RZ, RZ, R87 ;  /* 0x000000ffff367224 */ /* 0x000fe200078e0057 */
[----:B------:R-:W-:Y:S01]  /*191c0*/  MOV R159, R82 ;  /* 0x00000052009f7202 */ /* 0x000fe20000000f00 */
[----:B------:R-:W-:Y:S01]  /*191d0*/  IMAD.MOV.U32 R55, RZ, RZ, R86 ;  /* 0x000000ffff377224 */ /* 0x000fe200078e0056 */
[----:B------:R-:W-:Y:S01]  /*191e0*/  MOV R141, R76 ;  /* 0x0000004c008d7202 */ /* 0x000fe20000000f00 */
[----:B------:R-:W-:Y:S01]  /*191f0*/  IMAD.MOV.U32 R157, RZ, RZ, R84 ;  /* 0x000000ffff9d7224 */ /* 0x000fe200078e0054 */
[----:B------:R-:W-:Y:S01]  /*19200*/  HMMA.1688.F32.TF32 R96, R100, R32, R96 ;  /* 0x000000206460723c */ /* 0x000fe20000081060 */
[----:B------:R-:W-:-:S02]  /*19210*/  IMAD.MOV.U32 R158, RZ, RZ, R83 ;  /* 0x000000ffff9e7224 */ /* 0x000fc400078e0053 */
[----:B------:R-:W-:-:S05]  /*19220*/  IMAD.MOV.U32 R140, RZ, RZ, R77 ;  /* 0x000000ffff8c7224 */ /* 0x000fca00078e004d */
[C---:B-1----:R-:W-:Y:S08]  /*19230*/  HMMA.1688.F32.TF32 R104, R128.reuse, R8, R104 ;  /* 0x000000088068723c */ /* 0x042ff00000081068 */
[C---:B------:R-:W-:Y:S08]  /*19240*/  HMMA.1688.F32.TF32 R108, R128.reuse, R12, R108 ;  /* 0x0000000c806c723c */ /* 0x040ff0000008106c */
[C---:B------:R-:W-:Y:S08]  /*19250*/  HMMA.1688.F32.TF32 R112, R128.reuse, R16, R112 ;  /* 0x000000108070723c */ /* 0x040ff00000081070 */
[C---:B------:R-:W-:Y:S08]  /*19260*/  HMMA.1688.F32.TF32 R116, R128.reuse, R20, R116 ;  /* 0x000000148074723c */ /* 0x040ff00000081074 */
[C---:B------:R-:W-:Y:S08]  /*19270*/  HMMA.1688.F32.TF32 R120, R128.reuse, R24, R120 ;  /* 0x000000188078723c */ /* 0x040ff00000081078 */
[----:B------:R-:W-:Y:S08]  /*19280*/  HMMA.1688.F32.TF32 R124, R128, R28, R124 ;  /* 0x0000001c807c723c */ /* 0x000ff0000008107c */
[C---:B--2---:R-:W-:Y:S08]  /*19290*/  HMMA.1688.F32.TF32 R84, R100.reuse, R20, R172 ;  /* 0x000000146454723c */ /* 0x044ff000000810ac */
[C---:B---3--:R-:W-:Y:S08]  /*192a0*/  HMMA.1688.F32.TF32 R80, R100.reuse, R16, R176 ;  /* 0x000000106450723c */ /* 0x048ff000000810b0 */
[----:B----4-:R-:W-:Y:S08]  /*192b0*/  HMMA.1688.F32.TF32 R72, R100, R8, R200 ;  /* 0x000000086448723c */ /* 0x010ff000000810c8 */
[C---:B------:R-:W-:Y:S08]  /*192c0*/  HMMA.1688.F32.TF32 R60, R64.reuse, R28, R188 ;  /* 0x0000001c403c723c */ /* 0x040ff000000810bc */
[----:B------:R-:W-:Y:S01]  /*192d0*/  HMMA.1688.F32.TF32 R64, R64, R32, R192 ;  /* 0x000000204040723c */ /* 0x000fe200000810c0 */
[----:B------:R-:W-:Y:S04]  /*192e0*/  LDS R192, [R3+UR7+0x2180] ;  /* 0x0021800703c07984 */ /* 0x000fe80008000800 */
[----:B------:R-:W-:Y:S04]  /*192f0*/  LDS R194, [R3+UR7+0x2980] ;  /* 0x0029800703c27984 */ /* 0x000fe80008000800 */
[----:B------:R-:W-:Y:S04]  /*19300*/  LDS R193, [R0+UR7+0x2180] ;  /* 0x0021800700c17984 */ /* 0x000fe80008000800 */
[----:B------:R-:W1:Y:S01]  /*19310*/  LDS R195, [R0+UR7+0x2980] ;  /* 0x0029800700c37984 */ /* 0x000e620008000800 */
[-C--:B------:R-:W-:Y:S03]  /*19320*/  HMMA.1688.F32.TF32 R68, R100, R4.reuse, R196 ;  /* 0x000000046444723c */ /* 0x080fe600000810c4 */
[----:B------:R-:W-:Y:S04]  /*19330*/  STL.64 [R1+0xfd8], R62 ;  /* 0x000fd83e01007387 */ /* 0x000fe80000100a00 */
[----:B------:R-:W-:Y:S04]  /*19340*/  STL.64 [R1+0xfd0], R60 ;  /* 0x000fd03c01007387 */ /* 0x000fe80000100a00 */
[----:B------:R-:W-:Y:S01]  /*19350*/  STL.64 [R1+0xfe8], R66 ;  /* 0x000fe84201007387 */ /* 0x000fe20000100a00 */
[----:B------:R-:W-:Y:S03]  /*19360*/  HMMA.1688.F32.TF32 R196, R228, R4, R248 ;  /* 0x00000004e4c4723c */ /* 0x000fe600000810f8 */
[----:B------:R-:W-:Y:S01]  /*19370*/  STL.64 [R1+0xfe0], R64 ;  /* 0x000fe04001007387 */ /* 0x000fe20000100a00 */
[----:B------:R-:W-:-:S03]  /*19380*/  IMAD.MOV.U32 R248, RZ, RZ, R205 ;  /* 0x000000fffff87224 */ /* 0x000fc600078e00cd */
[----:B------:R-:W-:Y:S01]  /*19390*/  STL.64 [R1+0xff8], R70 ;  /* 0x000ff84601007387 */ /* 0x000fe20000100a00 */
[----:B------:R-:W-:-:S03]  /*193a0*/  IMAD.MOV.U32 R249, RZ, RZ, R206 ;  /* 0x000000fffff97224 */ /* 0x000fc600078e00ce */
[----:B------:R-:W-:Y:S01]  /*193b0*/  STL.64 [R1+0xff0], R68 ;  /* 0x000ff04401007387 */ /* 0x000fe20000100a00 */
[----:B------:R-:W-:-:S03]  /*193c0*/  MOV R250, R232 ;  /* 0x000000e800fa7202 */ /* 0x000fc60000000f00 */
[----:B------:R-:W-:Y:S01]  /*193d0*/  STL.64 [R1+0x1008], R74 ;  /* 0x0010084a01007387 */ /* 0x000fe20000100a00 */
[----:B------:R-:W-:Y:S03]  /*193e0*/  HMMA.1688.F32.TF32 R76, R100, R12, R180 ;  /* 0x0000000c644c723c */ /* 0x000fe600000810b4 */
[----:B------:R-:W-:Y:S01]  /*193f0*/  STL.64 [R1+0x1000], R72 ;  /* 0x0010004801007387 */ /* 0x000fe20000100a00 */
[----:B------:R-:W-:-:S03]  /*19400*/  IMAD.MOV.U32 R251, RZ, RZ, R233 ;  /* 0x000000fffffb7224 */ /* 0x000fc600078e00e9 */
[----:B------:R-:W2:Y:S01]  /*19410*/  LDL.LU R205, [R1+0x1070] ;  /* 0x0010700001cd7983 */ /* 0x000ea20000300800 */
[----:B------:R-:W-:Y:S03]  /*19420*/  HMMA.1688.F32.TF32 R100, R128, R4, R56 ;  /* 0x000000048064723c */ /* 0x000fe60000081038 */
[----:B------:R-:W2:Y:S04]  /*19430*/  LDL.LU R206, [R1+0x106c] ;  /* 0x00106c0001ce7983 */ /* 0x000ea80000300800 */
[----:B------:R-:W3:Y:S01]  /*19440*/  LDL.LU R232, [R1+0x1068] ;  /* 0x0010680001e87983 */ /* 0x000ee20000300800 */
[----:B-1----:R-:W-:Y:S01]  /*19450*/  HMMA.1688.F32.TF32 R188, R192, R28, R40 ;  /* 0x0000001cc0bc723c */ /* 0x002fe20000081028 */
[----:B------:R-:W-:Y:S01]  /*19460*/  IMAD.MOV.U32 R40, RZ, RZ, R234 ;  /* 0x000000ffff287224 */ /* 0x000fe200078e00ea */
[----:B------:R-:W-:Y:S01]  /*19470*/  MOV R41, R235 ;  /* 0x000000eb00297202 */ /* 0x000fe20000000f00 */
[----:B------:R-:W3:Y:S01]  /*19480*/  LDL.LU R233, [R1+0x1064] ;  /* 0x0010640001e97983 */ /* 0x000ee20000300800 */
[----:B------:R-:W-:-:S03]  /*19490*/  IMAD.MOV.U32 R42, RZ, RZ, R207 ;  /* 0x000000ffff2a7224 */ /* 0x000fc600078e00cf */
[----:B------:R-:W3:Y:S01]  /*194a0*/  LDL.LU R234, [R1+0x1060] ;  /* 0x0010600001ea7983 */ /* 0x000ee20000300800 */
[----:B------:R-:W-:Y:S01]  /*194b0*/  HMMA.1688.F32.TF32 R128, R128, R32, R184 ;  /* 0x000000208080723c */ /* 0x000fe200000810b8 */
[----:B------:R-:W-:Y:S02]  /*194c0*/  IMAD.MOV.U32 R43, RZ, RZ, R215 ;  /* 0x000000ffff2b7224 */ /* 0x000fe400078e00d7 */
[----:B------:R-:W3:Y:S04]  /*194d0*/  LDL.LU R235, [R1+0x105c] ;  /* 0x00105c0001eb7983 */ /* 0x000ee80000300800 */
[----:B------:R-:W2:Y:S01]  /*194e0*/  LDL.LU R207, [R1+0x1058] ;  /* 0x0010580001cf7983 */ /* 0x000ea20000300800 */
[C---:B------:R-:W-:Y:S03]  /*194f0*/  HMMA.1688.F32.TF32 R164, R192.reuse, R4, R164 ;  /* 0x00000004c0a4723c */ /* 0x040fe600000810a4 */
[----:B------:R-:W4:Y:S05]  /*19500*/  LDL.LU R215, [R1+0x1054] ;  /* 0x0010540001d77983 */ /* 0x000f2a0000300800 */
[C---:B------:R-:W-:Y:S08]  /*19510*/  HMMA.1688.F32.TF32 R168, R192.reuse, R8, R168 ;  /* 0x00000008c0a8723c */ /* 0x040ff000000810a8 */
[C---:B------:R-:W-:Y:S01]  /*19520*/  HMMA.1688.F32.TF32 R172, R192.reuse, R12, R236 ;  /* 0x0000000cc0ac723c */ /* 0x040fe200000810ec */
[----:B------:R-:W-:Y:S04]  /*19530*/  LDS R236, [R3+UR7+0x3080] ;  /* 0x0030800703ec7984 */ /* 0x000fe80008000800 */
[----:B------:R-:W-:Y:S03]  /*19540*/  LDS R238, [R3+UR7+0x3880] ;  /* 0x0038800703ee7984 */ /* 0x000fe60008000800 */
        /* <DEDUP_REMOVED lines=9> */
[----:B------:R-:W-:Y:S01]  /*195e0*/  HMMA.1688.F32.TF32 R192, R192, R32, R36 ;  /* 0x00000020c0c0723c */ /* 0x000fe20000081024 */
[----:B------:R-:W-:Y:S01]  /*195f0*/  MOV R36, R221 ;  /* 0x000000dd00247202 */ /* 0x000fe20000000f00 */
[----:B------:R-:W-:Y:S01]  /*19600*/  IMAD.MOV.U32 R37, RZ, RZ, R222 ;  /* 0x000000ffff257224 */ /* 0x000fe200078e00de */
[----:B------:R-:W4:Y:S01]  /*19610*/  LDL.LU R221, [R1+0x1050] ;  /* 0x0010500001dd7983 */ /* 0x000f220000300800 */
[----:B------:R-:W-:-:S03]  /*19620*/  IMAD.MOV.U32 R38, RZ, RZ, R223 ;  /* 0x000000ffff267224 */ /* 0x000fc600078e00df */
[----:B------:R-:W4:Y:S04]  /*19630*/  LDL.LU R222, [R1+0x104c] ;  /* 0x00104c0001de7983 */ /* 0x000f280000300800 */
[----:B------:R-:W4:Y:S01]  /*19640*/  LDL.LU R223, [R1+0x1048] ;  /* 0x0010480001df7983 */ /* 0x000f220000300800 */
[C---:B------:R-:W-:Y:S08]  /*19650*/  HMMA.1688.F32.TF32 R208, R228.reuse, R16, R208 ;  /* 0x00000010e4d0723c */ /* 0x040ff000000810d0 */
[C---:B------:R-:W-:Y:S08]  /*19660*/  HMMA.1688.F32.TF32 R216, R228.reuse, R24, R216 ;  /* 0x00000018e4d8723c */ /* 0x040ff000000810d8 */
[----:B------:R-:W-:Y:S01]  /*19670*/  HMMA.1688.F32.TF32 R224, R228, R32, R224 ;  /* 0x00000020e4e0723c */ /* 0x000fe200000810e0 */
[----:B------:R-:W-:-:S10]  /*19680*/  MOV R39, R246 ;  /* 0x000000f600277202 */ /* 0x000fd40000000f00 */
[----:B------:R-:W-:Y:S04]  /*19690*/  STL [R1+0xf5c], R216 ;  /* 0x000f5cd801007387 */ /* 0x000fe80000100800 */
[----:B------:R-:W-:Y:S04]  /*196a0*/  STL [R1+0xf58], R217 ;  /* 0x000f58d901007387 */ /* 0x000fe80000100800 */
[----:B------:R-:W-:Y:S04]  /*196b0*/  STL [R1+0xf54], R218 ;  /* 0x000f54da01007387 */ /* 0x000fe80000100800 */
[----:B------:R-:W-:Y:S01]  /*196c0*/  STL [R1+0xf50], R219 ;  /* 0x000f50db01007387 */ /* 0x000fe20000100800 */
[C---:B---3--:R-:W-:Y:S03]  /*196d0*/  HMMA.1688.F32.TF32 R200, R228.reuse, R8, R232 ;  /* 0x00000008e4c8723c */ /* 0x048fe600000810e8 */
[----:B------:R-:W-:Y:S04]  /*196e0*/  LDS R232, [R244+UR7+0x3000] ;  /* 0x00300007f4e87984 */ /* 0x000fe80008000800 */
[----:B------:R-:W-:Y:S01]  /*196f0*/  LDS R234, [R244+UR7+0x3800] ;  /* 0x00380007f4ea7984 */ /* 0x000fe20008000800 */
[C---:B--2---:R-:W-:Y:S03]  /*19700*/  HMMA.1688.F32.TF32 R204, R228.reuse, R12, R204 ;  /* 0x0000000ce4cc723c */ /* 0x044fe600000810cc */
[----:B------:R-:W-:Y:S04]  /*19710*/  LDS R233, [R245+UR7+0x3000] ;  /* 0x00300007f5e97984 */ /* 0x000fe80008000800 */
[----:B------:R-:W-:Y:S01]  /*19720*/  LDS R235, [R245+UR7+0x3800] ;  /* 0x00380007f5eb7984 */ /* 0x000fe20008000800 */
[C---:B----4-:R-:W-:Y:S08]  /*19730*/  HMMA.1688.F32.TF32 R212, R228.reuse, R20, R212 ;  /* 0x00000014e4d4723c */ /* 0x050ff000000810d4 */
[----:B------:R-:W-:Y:S01]  /*19740*/  HMMA.1688.F32.TF32 R220, R228, R28, R220 ;  /* 0x0000001ce4dc723c */ /* 0x000fe200000810dc */
[----:B------:R-:W-:Y:S04]  /*19750*/  LDS R228, [R3+UR7+0x3000] ;  /* 0x0030000703e47984 */ /* 0x000fe80008000800 */
[----:B------:R-:W-:Y:S04]  /*19760*/  LDS R230, [R3+UR7+0x3800] ;  /* 0x0038000703e67984 */ /* 0x000fe80008000800 */
[----:B------:R-:W-:Y:S04]  /*19770*/  LDS R229, [R0+UR7+0x3000] ;  /* 0x0030000700e57984 */ /* 0x000fe80008000800 */
[----:B------:R-:W1:Y:S02]  /*19780*/  LDS R231, [R0+UR7+0x3800] ;  /* 0x0038000700e77984 */ /* 0x000e640008000800 */
[C---:B-1----:R-:W-:Y:S08]  /*19790*/  HMMA.1688.F32.TF32 R36, R228.reuse, R10, R36 ;  /* 0x0000000ae424723c */ /* 0x042ff00000081024 */
[----:B------:R-:W-:Y:S11]  /*197a0*/  HMMA.1688.F32.TF32 R40, R228, R6, R40 ;  /* 0x00000006e428723c */ /* 0x000ff60000081028 */
[----:B------:R-:W-:Y:S01]  /*197b0*/  IMAD.MOV.U32 R216, RZ, RZ, R36 ;  /* 0x000000ffffd87224 */ /* 0x000fe200078e0024 */
[----:B------:R-:W-:Y:S01]  /*197c0*/  MOV R218, R38 ;  /* 0x0000002600da7202 */ /* 0x000fe20000000f00 */
[----:B------:R-:W-:-:S02]  /*197d0*/  IMAD.MOV.U32 R217, RZ, RZ, R37 ;  /* 0x000000ffffd97224 */ /* 0x000fc400078e0025 */
[----:B------:R-:W-:Y:S02]  /*197e0*/  IMAD.MOV.U32 R219, RZ, RZ, R39 ;  /* 0x000000ffffdb7224 */ /* 0x000fe400078e0027 */
[----:B------:R-:W-:Y:S01]  /*197f0*/  HMMA.1688.F32.TF32 R36, R228, R14, R248 ;  /* 0x0000000ee424723c */ /* 0x000fe200000810f8 */
[----:B------:R-:W-:Y:S01]  /*19800*/  IMAD.MOV.U32 R248, RZ, RZ, R18 ;  /* 0x000000fffff87224 */ /* 0x000fe200078e0012 */
[----:B------:R-:W-:Y:S01]  /*19810*/  STL [R1+0x3b0], R40 ;  /* 0x0003b02801007387 */ /* 0x000fe20000100800 */
[----:B------:R-:W-:-:S03]  /*19820*/  MOV R249, R30 ;  /* 0x0000001e00f97202 */ /* 0x000fc60000000f00 */
[----:B------:R-:W2:Y:S01]  /*19830*/  LDL.LU R18, [R1+0x1044] ;  /* 0x0010440001127983 */ /* 0x000ea20000300800 */
[----:B------:R-:W-:Y:S02]  /*19840*/  IMAD.MOV.U32 R250, RZ, RZ, R35 ;  /* 0x000000fffffa7224 */ /* 0x000fe400078e0023 */
[----:B------:R-:W-:-:S10]  /*19850*/  IMAD.MOV.U32 R251, RZ, RZ, R34 ;  /* 0x000000fffffb7224 */ /* 0x000fd400078e0022 */
[----:B------:R1:W-:Y:S04]  /*19860*/  STL.64 [R1+0x390], R36 ;  /* 0x0003902401007387 */ /* 0x0003e80000100a00 */
[----:B------:R3:W-:Y:S04]  /*19870*/  STL.64 [R1+0x398], R38 ;  /* 0x0003982601007387 */ /* 0x0007e80000100a00 */
        /* <DEDUP_REMOVED lines=22> */
[C---:B------:R-:W-:Y:S03]  /*199e0*/  HMMA.1688.F32.TF32 R132, R160.reuse, R4, R132 ;  /* 0x00000004a084723c */ /* 0x040fe60000081084 */
[----:B------:R-:W4:Y:S04]  /*199f0*/  LDL.LU R63, [R1+0x8c] ;  /* 0x00008c00013f7983 */ /* 0x000f280000300800 */
[----:B------:R-:W4:Y:S01]  /*19a00*/  LDL.LU R44, [R1+0x40] ;  /* 0x00004000012c7983 */ /* 0x000f220000300800 */
[C---:B------:R-:W-:Y:S03]  /*19a10*/  HMMA.1688.F32.TF32 R136, R160.reuse, R8, R136 ;  /* 0x00000008a088723c */ /* 0x040fe60000081088 */
[----:B------:R-:W4:Y:S04]  /*19a20*/  LDL.LU R45, [R1+0x44] ;  /* 0x00004400012d7983 */ /* 0x000f280000300800 */
[----:B------:R-:W4:Y:S01]  /*19a30*/  LDL.LU R46, [R1+0x48] ;  /* 0x00004800012e7983 */ /* 0x000f220000300800 */
[C---:B------:R-:W-:Y:S03]  /*19a40*/  HMMA.1688.F32.TF32 R140, R160.reuse, R12, R140 ;  /* 0x0000000ca08c723c */ /* 0x040fe6000008108c */
[----:B------:R-:W4:Y:S05]  /*19a50*/  LDL.LU R47, [R1+0x4c] ;  /* 0x00004c00012f7983 */ /* 0x000f2a0000300800 */
[C---:B------:R-:W-:Y:S08]  /*19a60*/  HMMA.1688.F32.TF32 R144, R160.reuse, R16, R144 ;  /* 0x00000010a090723c */ /* 0x040ff00000081090 */
[C---:B------:R-:W-:Y:S08]  /*19a70*/  HMMA.1688.F32.TF32 R148, R160.reuse, R20, R148 ;  /* 0x00000014a094723c */ /* 0x040ff00000081094 */
[C---:B------:R-:W-:Y:S08]  /*19a80*/  HMMA.1688.F32.TF32 R152, R160.reuse, R24, R152 ;  /* 0x00000018a098723c */ /* 0x040ff00000081098 */
[C---:B------:R-:W-:Y:S08]  /*19a90*/  HMMA.1688.F32.TF32 R156, R160.reuse, R28, R156 ;  /* 0x0000001ca09c723c */ /* 0x040ff0000008109c */
[----:B------:R-:W-:Y:S01]  /*19aa0*/  HMMA.1688.F32.TF32 R160, R160, R32, R52 ;  /* 0x00000020a0a0723c */ /* 0x000fe20000081034 */
[----:B------:R-:W4:Y:S04]  /*19ab0*/  LDL.LU R52, [R1+0x60] ;  /* 0x0000600001347983 */ /* 0x000f280000300800 */
[----:B------:R-:W4:Y:S04]  /*19ac0*/  LDL.LU R53, [R1+0x64] ;  /* 0x0000640001357983 */ /* 0x000f280000300800 */
[----:B------:R-:W4:Y:S04]  /*19ad0*/  LDL.LU R54, [R1+0x68] ;  /* 0x0000680001367983 */ /* 0x000f280000300800 */
[----:B------:R-:W4:Y:S01]  /*19ae0*/  LDL.LU R55, [R1+0x6c] ;  /* 0x00006c0001377983 */ /* 0x000f220000300800 */
[----:B------:R-:W-:-:S03]  /*19af0*/  IMAD.MOV.U32 R246, RZ, RZ, R41 ;  /* 0x000000fffff67224 */ /* 0x000fc600078e0029 */
[----:B------:R-:W4:Y:S01]  /*19b00*/  LDL.LU R48, [R1+0x50] ;  /* 0x0000500001307983 */ /* 0x000f220000300800 */
[----:B------:R-:W-:-:S03]  /*19b10*/  IMAD.MOV.U32 R21, RZ, RZ, R42 ;  /* 0x000000ffff157224 */ /* 0x000fc600078e002a */
[----:B------:R-:W4:Y:S01]  /*19b20*/  LDL.LU R49, [R1+0x54] ;  /* 0x0000540001317983 */ /* 0x000f220000300800 */
[----:B------:R-:W-:Y:S01]  /*19b30*/  IMAD.MOV.U32 R42, RZ, RZ, R19 ;  /* 0x000000ffff2a7224 */ /* 0x000fe200078e0013 */
[----:B------:R-:W-:Y:S01]  /*19b40*/  MOV R20, R43 ;  /* 0x0000002b00147202 */ /* 0x000fe20000000f00 */
[----:B------:R-:W-:Y:S01]  /*19b50*/  IMAD.MOV.U32 R43, RZ, RZ, R31 ;  /* 0x000000ffff2b7224 */ /* 0x000fe200078e001f */
[----:B-1----:R-:W-:Y:S01]  /*19b60*/  MOV R36, R26 ;  /* 0x0000001a00247202 */ /* 0x002fe20000000f00 */
[----:B------:R-:W-:Y:S02]  /*19b70*/  IMAD.MOV.U32 R37, RZ, RZ, R22 ;  /* 0x000000ffff257224 */ /* 0x000fe400078e0016 */
[----:B---3--:R-:W-:Y:S01]  /*19b80*/  IMAD.MOV.U32 R38, RZ, RZ, R23 ;  /* 0x000000ffff267224 */ /* 0x008fe200078e0017 */
[----:B------:R-:W-:Y:S02]  /*19b90*/  MOV R39, R27 ;  /* 0x0000001b00277202 */ /* 0x000fe40000000f00 */
[----:B--2---:R-:W-:Y:S01]  /*19ba0*/  MOV R41, R18 ;  /* 0x0000001200297202 */ /* 0x004fe20000000f00 */
[----:B----4-:R-:W-:-:S02]  /*19bb0*/  IMAD.MOV.U32 R40, RZ, RZ, R30 ;  /* 0x000000ffff287224 */ /* 0x010fc400078e001e */
[----:B------:R-:W-:Y:S01]  /*19bc0*/  IMAD.MOV.U32 R51, RZ, RZ, R35 ;  /* 0x000000ffff337224 */ /* 0x000fe200078e0023 */
[----:B------:R-:W-:Y:S02]  /*19bd0*/  MOV R50, R34 ;  /* 0x0000002200327202 */ /* 0x000fe40000000f00 */
[----:B------:R-:W2:Y:S04]  /*19be0*/  LDL.LU R34, [R1+0x1034] ;  /* 0x0010340001227983 */ /* 0x000ea80000300800 */
[----:B------:R-:W2:Y:S04]  /*19bf0*/  LDL.LU R35, [R1+0x1030] ;  /* 0x0010300001237983 */ /* 0x000ea80000300800 */
[----:B------:R-:W3:Y:S04]  /*19c00*/  LDL.LU R30, [R1+0x102c] ;  /* 0x00102c00011e7983 */ /* 0x000ee80000300800 */
[----:B------:R-:W4:Y:S04]  /*19c10*/  LDL.LU R18, [R1+0x1028] ;  /* 0x0010280001127983 */ /* 0x000f280000300800 */
[----:B------:R-:W4:Y:S04]  /*19c20*/  LDL.LU R19, [R1+0x1024] ;  /* 0x0010240001137983 */ /* 0x000f280000300800 */
[----:B------:R-:W3:Y:S04]  /*19c30*/  LDL.LU R31, [R1+0x1020] ;  /* 0x00102000011f7983 */ /* 0x000ee80000300800 */
[----:B------:R-:W2:Y:S04]  /*19c40*/  LDL.LU R26, [R1+0x101c] ;  /* 0x00101c00011a7983 */ /* 0x000ea80000300800 */
[----:B------:R-:W2:Y:S04]  /*19c50*/  LDL.LU R22, [R1+0x1018] ;  /* 0x0010180001167983 */ /* 0x000ea80000300800 */
[----:B------:R-:W2:Y:S04]  /*19c60*/  LDL.LU R23, [R1+0x1014] ;  /* 0x0010140001177983 */ /* 0x000ea80000300800 */
[----:B------:R-:W3:Y:S01]  /*19c70*/  LDL.LU R27, [R1+0x1010] ;  /* 0x00101000011b7983 */ /* 0x000ee20000300800 */
[C---:B------:R-:W-:Y:S08]  /*19c80*/  HMMA.1688.F32.TF32 R44, R232.reuse, R14, R44 ;  /* 0x0000000ee82c723c */ /* 0x040ff0000008102c */
[C---:B------:R-:W-:Y:S08]  /*19c90*/  HMMA.1688.F32.TF32 R52, R232.reuse, R6, R52 ;  /* 0x00000006e834723c */ /* 0x040ff00000081034 */
[----:B------:R-:W-:Y:S08]  /*19ca0*/  HMMA.1688.F32.TF32 R48, R232, R10, R48 ;  /* 0x0000000ae830723c */ /* 0x000ff00000081030 */
[C---:B----4-:R-:W-:Y:S08]  /*19cb0*/  HMMA.1688.F32.TF32 R72, R228.reuse, R18, R72 ;  /* 0x00000012e448723c */ /* 0x050ff00000081048 */
[C---:B--2---:R-:W-:Y:S08]  /*19cc0*/  HMMA.1688.F32.TF32 R68, R228.reuse, R22, R68 ;  /* 0x00000016e444723c */ /* 0x044ff00000081044 */
[----:B---3--:R-:W-:Y:S03]  /*19cd0*/  HMMA.1688.F32.TF32 R64, R228, R26, R64 ;  /* 0x0000001ae440723c */ /* 0x008fe60000081040 */
[----:B------:R-:W-:Y:S01]  /*19ce0*/  IMAD.MOV.U32 R5, RZ, RZ, R73 ;  /* 0x000000ffff057224 */ /* 0x000fe200078e0049 */
[----:B------:R1:W-:Y:S01]  /*19cf0*/  STL.64 [R1+0x388], R74 ;  /* 0x0003884a01007387 */ /* 0x0003e20000100a00 */
[----:B------:R-:W-:-:S03]  /*19d00*/  IMAD.MOV.U32 R4, RZ, RZ, R72 ;  /* 0x000000ffff047224 */ /* 0x000fc600078e0048 */
[C---:B------:R-:W-:Y:S01]  /*19d10*/  HMMA.1688.F32.TF32 R60, R228.reuse, R30, R60 ;  /* 0x0000001ee43c723c */ /* 0x040fe2000008103c */
[----:B-1----:R-:W2:Y:S07]  /*19d20*/  LDL.LU.64 R74, [R1+0x1008] ;  /* 0x00100800014a7983 */ /* 0x002eae0000300a00 */
[----:B------:R-:W-:Y:S01]  /*19d30*/  HMMA.1688.F32.TF32 R228, R228, R34, R56 ;  /* 0x00000022e4e4723c */ /* 0x000fe20000081038 */
[----:B------:R-:W2:Y:S04]  /*19d40*/  LDL.LU.64 R72, [R1+0x1000] ;  /* 0x0010000001487983 */ /* 0x000ea80000300a00 */
[----:B------:R1:W-:Y:S04]  /*19d50*/  STL [R1+0xefc], R5 ;  /* 0x000efc0501007387 */ /* 0x0003e80000100800 */
[----:B------:R3:W-:Y:S04]  /*19d60*/  STL [R1+0xef8], R4 ;  /* 0x000ef80401007387 */ /* 0x0007e80000100800 */
[----:B------:R-:W-:Y:S01]  /*19d70*/  STL.64 [R1+0x370], R68 ;  /* 0x0003704401007387 */ /* 0x000fe20000100a00 */
[----:B-1----:R-:W-:-:S03]  /*19d80*/  MOV R5, R65 ;  /* 0x0000004100057202 */ /* 0x002fc60000000f00 */
[----:B------:R1:W-:Y:S01]  /*19d90*/  STL.64 [R1+0x378], R70 ;  /* 0x0003784601007387 */ /* 0x0003e20000100a00 */
[----:B---3--:R-:W-:-:S03]  /*19da0*/  IMAD.MOV.U32 R4, RZ, RZ, R66 ;  /* 0x000000ffff047224 */ /* 0x008fc600078e0042 */
[----:B-1----:R-:W3:Y:S04]  /*19db0*/  LDL.LU.64 R70, [R1+0xff8] ;  /* 0x000ff80001467983 */ /* 0x002ee80000300a00 */
[----:B------:R-:W3:Y:S04]  /*19dc0*/  LDL.LU.64 R68, [R1+0xff0] ;  /* 0x000ff00001447983 */ /* 0x000ee80000300a00 */
[----:B------:R-:W-:Y:S04]  /*19dd0*/  STL [R1+0x360], R64 ;  /* 0x0003604001007387 */ /* 0x000fe80000100800 */
[----:B------:R1:W-:Y:S01]  /*19de0*/  STL [R1+0x36c], R67 ;  /* 0x00036c4301007387 */ /* 0x0003e20000100800 */
[C---:B------:R-:W-:Y:S03]  /*19df0*/  HMMA.1688.F32.TF32 R40, R232.reuse, R18, R40 ;  /* 0x00000012e828723c */ /* 0x040fe60000081028 */
[----:B-1----:R-:W4:Y:S04]  /*19e00*/  LDL.LU.64 R66, [R1+0xfe8] ;  /* 0x000fe80001427983 */ /* 0x002f280000300a00 */
[----:B------:R-:W4:Y:S04]  /*19e10*/  LDL.LU.64 R64, [R1+0xfe0] ;  /* 0x000fe00001407983 */ /* 0x000f280000300a00 */
[----:B------:R-:W-:Y:S04]  /*19e20*/  STL [R1+0xf04], R5 ;  /* 0x000f040501007387 */ /* 0x000fe80000100800 */
[----:B------:R1:W-:Y:S04]  /*19e30*/  STL [R1+0xf00], R4 ;  /* 0x000f000401007387 */ /* 0x0003e80000100800 */
[----:B------:R-:W-:Y:S04]  /*19e40*/  STL.64 [R1+0x350], R60 ;  /* 0x0003503c01007387 */ /* 0x000fe80000100a00 */
[----:B------:R1:W-:Y:S02]  /*19e50*/  STL.64 [R1+0x358], R62 ;  /* 0x0003583e01007387 */ /* 0x0003e40000100a00 */
[----:B-1----:R-:W-:Y:S01]  /*19e60*/  IMAD.MOV.U32 R4, RZ, RZ, R228 ;  /* 0x000000ffff047224 */ /* 0x002fe200078e00e4 */
[----:B------:R-:W-:Y:S01]  /*19e70*/  MOV R5, R55 ;  /* 0x0000003700057202 */ /* 0x000fe20000000f00 */
[----:B------:R-:W2:Y:S04]  /*19e80*/  LDL.LU.64 R62, [R1+0xfd8] ;  /* 0x000fd800013e7983 */ /* 0x000ea80000300a00 */
[----:B------:R-:W2:Y:S04]  /*19e90*/  LDL.LU.64 R60, [R1+0xfd0] ;  /* 0x000fd000013c7983 */ /* 0x000ea80000300a00 */
[----:B------:R-:W2:Y:S04]  /*19ea0*/  LDL.LU.64 R58, [R1+0xfc8] ;  /* 0x000fc800013a7983 */ /* 0x000ea80000300a00 */
[----:B------:R-:W2:Y:S04]  /*19eb0*/  LDL.LU.64 R56, [R1+0xfc0] ;  /* 0x000fc00001387983 */ /* 0x000ea80000300a00 */
[----:B------:R-:W-:Y:S04]  /*19ec0*/  STL [R1+0x2d4], R229 ;  /* 0x0002d4e501007387 */ /* 0x000fe80000100800 */
[----:B------:R-:W-:Y:S01]  /*19ed0*/  STL.64 [R1+0x2d8], R230 ;  /* 0x0002d8e601007387 */ /* 0x000fe20000100a00 */
[C---:B------:R-:W-:Y:S03]  /*19ee0*/  HMMA.1688.F32.TF32 R36, R232.reuse, R22, R36 ;  /* 0x00000016e824723c */ /* 0x040fe60000081024 */
[----:B------:R-:W2:Y:S04]  /*19ef0*/  LDL.LU R228, [R1] ;  /* 0x0000000001e47983 */ /* 0x000ea80000300800 */
[----:B------:R1:W-:Y:S04]  /*19f00*/  STL [R1+0xf08], R4 ;  /* 0x000f080401007387 */ /* 0x0003e80000100800 */
[----:B------:R-:W-:Y:S04]  /*19f10*/  STL.64 [R1+0x2c0], R52 ;  /* 0x0002c03401007387 */ /* 0x000fe80000100a00 */
[----:B------:R1:W-:Y:S01]  /*19f20*/  STL [R1+0x2c8], R54 ;  /* 0x0002c83601007387 */ /* 0x0003e20000100800 */
[----:B------:R-:W-:Y:S01]  /*19f30*/  HMMA.1688.F32.TF32 R248, R232, R26, R248 ;  /* 0x0000001ae8f8723c */ /* 0x000fe200000810f8 */
[----:B-1----:R-:W-:-:S02]  /*19f40*/  IMAD.MOV.U32 R4, RZ, RZ, R50 ;  /* 0x000000ffff047224 */ /* 0x002fc400078e0032 */
[----:B------:R-:W3:Y:S04]  /*19f50*/  LDL.LU.64 R54, [R1+0xfb8] ;  /* 0x000fb80001367983 */ /* 0x000ee80000300a00 */
[----:B------:R-:W3:Y:S04]  /*19f60*/  LDL.LU.64 R52, [R1+0xfb0] ;  /* 0x000fb00001347983 */ /* 0x000ee80000300a00 */
[----:B------:R1:W-:Y:S04]  /*19f70*/  STL [R1+0xf0c], R5 ;  /* 0x000f0c0501007387 */ /* 0x0003e80000100800 */
[----:B------:R-:W-:Y:S04]  /*19f80*/  STL.64 [R1+0x2b0], R48 ;  /* 0x0002b03001007387 */ /* 0x000fe80000100a00 */
[----:B------:R1:W-:Y:S02]  /*19f90*/  STL [R1+0x2bc], R51 ;  /* 0x0002bc3301007387 */ /* 0x0003e40000100800 */
[----:B-1----:R-:W-:-:S02]  /*19fa0*/  MOV R5, R43 ;  /* 0x0000002b00057202 */ /* 0x002fc40000000f00 */
[----:B------:R-:W3:Y:S04]  /*19fb0*/  LDL.LU.64 R50, [R1+0xfa8] ;  /* 0x000fa80001327983 */ /* 0x000ee80000300a00 */
[----:B------:R-:W3:Y:S04]  /*19fc0*/  LDL.LU.64 R48, [R1+0xfa0] ;  /* 0x000fa00001307983 */ /* 0x000ee80000300a00 */
[----:B------:R1:W-:Y:S04]  /*19fd0*/  STL [R1+0xf10], R4 ;  /* 0x000f100401007387 */ /* 0x0003e80000100800 */
[----:B------:R-:W-:Y:S04]  /*19fe0*/  STL.64 [R1+0x2a0], R44 ;  /* 0x0002a02c01007387 */ /* 0x000fe80000100a00 */
[----:B------:R1:W-:Y:S02]  /*19ff0*/  STL.64 [R1+0x2a8], R46 ;  /* 0x0002a82e01007387 */ /* 0x0003e40000100a00 */
[----:B-1----:R-:W-:-:S02]  /*1a000*/  IMAD.MOV.U32 R4, RZ, RZ, R40 ;  /* 0x000000ffff047224 */ /* 0x002fc400078e0028 */
[----:B------:R-:W3:Y:S04]  /*1a010*/  LDL.LU.64 R46, [R1+0xf98] ;  /* 0x000f9800012e7983 */ /* 0x000ee80000300a00 */
[----:B------:R-:W3:Y:S04]  /*1a020*/  LDL.LU.64 R44, [R1+0xf90] ;  /* 0x000f9000012c7983 */ /* 0x000ee80000300a00 */
[----:B------:R-:W-:Y:S04]  /*1a030*/  STL [R1+0x294], R41 ;  /* 0x0002942901007387 */ /* 0x000fe80000100800 */
[----:B------:R1:W-:Y:S04]  /*1a040*/  STL [R1+0x298], R42 ;  /* 0x0002982a01007387 */ /* 0x0003e80000100800 */
[----:B-1----:R-:W3:Y:S04]  /*1a050*/  LDL.LU.64 R42, [R1+0xf88] ;  /* 0x000f8800012a7983 */ /* 0x002ee80000300a00 */
[----:B------:R-:W3:Y:S04]  /*1a060*/  LDL.LU.64 R40, [R1+0xf80] ;  /* 0x000f800001287983 */ /* 0x000ee80000300a00 */
[----:B------:R1:W-:Y:S04]  /*1a070*/  STL [R1+0xf18], R4 ;  /* 0x000f180401007387 */ /* 0x0003e80000100800 */
[----:B------:R1:W-:Y:S04]  /*1a080*/  STL [R1+0xf14], R5 ;  /* 0x000f140501007387 */ /* 0x0003e80000100800 */
[----:B------:R-:W-:Y:S04]  /*1a090*/  STL.64 [R1+0x280], R36 ;  /* 0x0002802401007387 */ /* 0x000fe80000100a00 */
[----:B------:R1:W-:Y:S02]  /*1a0a0*/  STL.64 [R1+0x288], R38 ;  /* 0x0002882601007387 */ /* 0x0003e40000100a00 */
[----:B-1----:R-:W-:-:S02]  /*1a0b0*/  IMAD.MOV.U32 R4, RZ, RZ, R250 ;  /* 0x000000ffff047224 */ /* 0x002fc400078e00fa */
[----:B------:R-:W-:Y:S01]  /*1a0c0*/  IMAD.MOV.U32 R5, RZ, RZ, R251 ;  /* 0x000000ffff057224 */ /* 0x000fe200078e00fb */
[----:B------:R-:W3:Y:S04]  /*1a0d0*/  LDL.LU.64 R38, [R1+0xf78] ;  /* 0x000f780001267983 */ /* 0x000ee80000300a00 */
[----:B------:R-:W3:Y:S04]  /*1a0e0*/  LDL.LU.64 R36, [R1+0xf70] ;  /* 0x000f700001247983 */ /* 0x000ee80000300a00 */
[----:B------:R1:W-:Y:S04]  /*1a0f0*/  STL.64 [R1+0x270], R248 ;  /* 0x000270f801007387 */ /* 0x0003e80000100a00 */
[----:B------:R-:W4:Y:S04]  /*1a100*/  LDL.LU.64 R250, [R1+0xf68] ;  /* 0x000f680001fa7983 */ /* 0x000f280000300a00 */
[----:B-1----:R-:W4:Y:S01]  /*1a110*/  LDL.LU.64 R248, [R1+0xf60] ;  /* 0x000f600001f87983 */ /* 0x002f220000300a00 */
[----:B------:R-:W-:Y:S01]  /*1a120*/  MOV R229, R252 ;  /* 0x000000fc00e57202 */ /* 0x000fe20000000f00 */
[----:B------:R-:W-:-:S02]  /*1a130*/  IMAD.MOV.U32 R230, RZ, RZ, R247 ;  /* 0x000000ffffe67224 */ /* 0x000fc400078e00f7 */
[----:B------:R-:W-:Y:S01]  /*1a140*/  IMAD.MOV.U32 R231, RZ, RZ, R2 ;  /* 0x000000ffffe77224 */ /* 0x000fe200078e0002 */
[----:B------:R-:W-:Y:S04]  /*1a150*/  STL [R1+0xf20], R4 ;  /* 0x000f200401007387 */ /* 0x000fe80000100800 */
[----:B------:R-:W-:Y:S02]  /*1a160*/  STL [R1+0xf1c], R5 ;  /* 0x000f1c0501007387 */ /* 0x000fe40000100800 */
[----:B--2---:R-:W-:-:S15]  /*1a170*/  HMMA.1688.F32.TF32 R228, R232, R30, R228 ;  /* 0x0000001ee8e4723c */ /* 0x004fde00000810e4 */
[----:B------:R-:W-:-:S04]  /*1a180*/  NOP ;  /* 0x0000000000007918 */ /* 0x000fc80000000000 */
[----:B------:R-:W-:Y:S04]  /*1a190*/  STL.64 [R1+0x260], R228 ;  /* 0x000260e401007387 */ /* 0x000fe80000100a00 */
[----:B------:R4:W-:Y:S01]  /*1a1a0*/  STL.64 [R1+0x268], R230 ;  /* 0x000268e601007387 */ /* 0x0009e20000100a00 */
[----:B---3--:R-:W-:Y:S08]  /*1a1b0*/  HMMA.1688.F32.TF32 R36, R236, R6, R36 ;  /* 0x00000006ec24723c */ /* 0x008ff00000081024 */
[----:B----4-:R-:W-:Y:S11]  /*1a1c0*/  HMMA.1688.F32.TF32 R228, R232, R34, R248 ;  /* 0x00000022e8e4723c */ /* 0x010ff600000810f8 */
[----:B------:R-:W-:-:S02]  /*1a1d0*/  IMAD.MOV.U32 R4, RZ, RZ, R38 ;  /* 0x000000ffff047224 */ /* 0x000fc400078e0026 */
[----:B------:R-:W-:-:S06]  /*1a1e0*/  IMAD.MOV.U32 R5, RZ, RZ, R39 ;  /* 0x000000ffff057224 */ /* 0x000fcc00078e0027 */
[----:B------:R-:W-:Y:S01]  /*1a1f0*/  MOV R232, R231 ;  /* 0x000000e700e87202 */ /* 0x000fe20000000f00 */
[----:B------:R-:W-:Y:S01]  /*1a200*/  IMAD.MOV.U32 R234, RZ, RZ, R229 ;  /* 0x000000ffffea7224 */ /* 0x000fe200078e00e5 */
[----:B------:R-:W-:Y:S01]  /*1a210*/  MOV R235, R228 ;  /* 0x000000e400eb7202 */ /* 0x000fe20000000f00 */
[----:B------:R-:W-:Y:S02]  /*1a220*/  IMAD.MOV.U32 R233, RZ, RZ, R230 ;  /* 0x000000ffffe97224 */ /* 0x000fe400078e00e6 */
[----:B------:R-:W-:Y:S04]  /*1a230*/  STL [R1+0xf30], R232 ;  /* 0x000f30e801007387 */ /* 0x000fe80000100800 */
[----:B------:R-:W-:Y:S04]  /*1a240*/  STL [R1+0xf2c], R234 ;  /* 0x000f2cea01007387 */ /* 0x000fe80000100800 */
[----:B------:R-:W-:Y:S04]  /*1a250*/  STL [R1+0xf28], R235 ;  /* 0x000f28eb01007387 */ /* 0x000fe80000100800 */
[----:B------:R-:W-:Y:S04]  /*1a260*/  STL [R1+0xf24], R233 ;  /* 0x000f24e901007387 */ /* 0x000fe80000100800 */
[----:B------:R1:W-:Y:S02]  /*1a270*/  STL.64 [R1+0x1c0], R36 ;  /* 0x0001c02401007387 */ /* 0x0003e40000100a00 */
[----:B-1----:R-:W-:Y:S02]  /*1a280*/  HMMA.1688.F32.TF32 R36, R236, R10, R40 ;  /* 0x0000000aec24723c */ /* 0x002fe40000081028 */
[----:B------:R1:W-:-:S15]  /*1a290*/  STL [R1+0xf38], R5 ;  /* 0x000f380501007387 */ /* 0x0003de0000100800 */
[----:B------:R-:W-:Y:S02]  /*1a2a0*/  NOP ;  /* 0x0000000000007918 */ /* 0x000fe40000000000 */
[----:B------:R-:W-:Y:S01]  /*1a2b0*/  MOV R232, R36 ;  /* 0x0000002400e87202 */ /* 0x000fe20000000f00 */
[----:B------:R-:W-:Y:S01]  /*1a2c0*/  IMAD.MOV.U32 R234, RZ, RZ, R37 ;  /* 0x000000ffffea7224 */ /* 0x000fe200078e0025 */
[----:B------:R-:W-:Y:S01]  /*1a2d0*/  MOV R233, R39 ;  /* 0x0000002700e97202 */ /* 0x000fe20000000f00 */
[----:B------:R-:W-:Y:S02]  /*1a2e0*/  IMAD.MOV.U32 R235, RZ, RZ, R38 ;  /* 0x000000ffffeb7224 */ /* 0x000fe400078e0026 */
[C---:B------:R-:W-:Y:S01]  /*1a2f0*/  HMMA.1688.F32.TF32 R36, R236.reuse, R18, R48 ;  /* 0x00000012ec24723c */ /* 0x040fe20000081030 */
[----:B------:R2:W-:Y:S04]  /*1a300*/  STL [R1+0xf34], R4 ;  /* 0x000f340401007387 */ /* 0x0005e80000100800 */
[----:B------:R-:W-:Y:S04]  /*1a310*/  STL [R1+0xf48], R232 ;  /* 0x000f48e801007387 */ /* 0x000fe80000100800 */
[----:B------:R-:W-:Y:S04]  /*1a320*/  STL [R1+0xf44], R234 ;  /* 0x000f44ea01007387 */ /* 0x000fe80000100800 */
[----:B------:R3:W-:Y:S04]  /*1a330*/  STL [R1+0xf40], R235 ;  /* 0x000f40eb01007387 */ /* 0x0007e80000100800 */
[----:B------:R4:W-:Y:S02]  /*1a340*/  STL [R1+0xf3c], R233 ;  /* 0x000f3ce901007387 */ /* 0x0009e40000100800 */
[----:B-1----:R-:W-:Y:S01]  /*1a350*/  MOV R5, R38 ;  /* 0x0000002600057202 */ /* 0x002fe20000000f00 */
[----:B--2---:R-:W-:Y:S01]  /*1a360*/  IMAD.MOV.U32 R4, RZ, RZ, R39 ;  /* 0x000000ffff047224 */ /* 0x004fe200078e0027 */
[----:B------:R-:W-:Y:S01]  /*1a370*/  HMMA.1688.F32.TF32 R40, R236, R14, R44 ;  /* 0x0000000eec28723c */ /* 0x000fe2000008102c */
[----:B------:R-:W-:Y:S01]  /*1a380*/  LDS R44, [R3+UR7+0x3100] ;  /* 0x00310007032c7984 */ /* 0x000fe20008000800 */
[----:B---3--:R-:W-:-:S03]  /*1a390*/  IMAD.MOV.U32 R235, RZ, RZ, R36 ;  /* 0x000000ffffeb7224 */ /* 0x008fc600078e0024 */
[----:B------:R-:W-:Y:S01]  /*1a3a0*/  LDS R46, [R3+UR7+0x3900] ;  /* 0x00390007032e7984 */ /* 0x000fe20008000800 */
[----:B----4-:R-:W-:Y:S02]  /*1a3b0*/  IMAD.MOV.U32 R233, RZ, RZ, R37 ;  /* 0x000000ffffe97224 */ /* 0x010fe400078e0025 */
[----:B------:R-:W-:Y:S01]  /*1a3c0*/  HMMA.1688.F32.TF32 R36, R236, R22, R52 ;  /* 0x00000016ec24723c */ /* 0x000fe20000081034 */
[----:B------:R-:W-:Y:S04]  /*1a3d0*/  LDS R45, [R0+UR7+0x3100] ;  /* 0x00310007002d7984 */ /* 0x000fe80008000800 */
[----:B------:R-:W1:Y:S03]  /*1a3e0*/  LDS R47, [R0+UR7+0x3900] ;  /* 0x00390007002f7984 */ /* 0x000e660008000800 */
[----:B------:R-:W-:Y:S01]  /*1a3f0*/  HMMA.1688.F32.TF32 R228, R240, R34, R96 ;  /* 0x00000022f0e4723c */ /* 0x000fe20000081060 */
[----:B------:R-:W-:Y:S04]  /*1a400*/  LDS R48, [R244+UR7+0x3100] ;  /* 0x00310007f4307984 */ /* 0x000fe80008000800 */
[----:B------:R-:W-:Y:S04]  /*1a410*/  LDS R50, [R244+UR7+0x3900] ;  /* 0x00390007f4327984 */ /* 0x000fe80008000800 */
[----:B------:R-:W-:Y:S02]  /*1a420*/  LDS R49, [R245+UR7+0x3100] ;  /* 0x00310007f5317984 */ /* 0x000fe40008000800 */
[----:B------:R-:W-:Y:S01]  /*1a430*/  IMAD.MOV.U32 R55, RZ, RZ, R36 ;  /* 0x000000ffff377224 */ /* 0x000fe200078e0024 */
[----:B------:R-:W-:Y:S01]  /*1a440*/  MOV R54, R37 ;  /* 0x0000002500367202 */ /* 0x000fe20000000f00 */
[----:B------:R-:W-:Y:S01]  /*1a450*/  IMAD.MOV.U32 R232, RZ, RZ, R38 ;  /* 0x000000ffffe87224 */ /* 0x000fe200078e0026 */
[----:B------:R-:W2:Y:S01]  /*1a460*/  LDS R51, [R245+UR7+0x3900] ;  /* 0x00390007f5337984 */ /* 0x000ea20008000800 */
[----:B------:R-:W-:-:S02]  /*1a470*/  IMAD.MOV.U32 R234, RZ, RZ, R39 ;  /* 0x000000ffffea7224 */ /* 0x000fc400078e0027 */
        /* <DEDUP_REMOVED lines=48> */
[----:B------:R-:W-:Y:S08]  /*1a780*/  HMMA.1688.F32.TF32 R36, R240, R26, R88 ;  /* 0x0000001af024723c */ /* 0x000ff00000081058 */
[----:B-1----:R-:W-:Y:S11]  /*1a790*/  HMMA.1688.F32.TF32 R84, R44, R10, R104 ;  /* 0x0000000a2c54723c */ /* 0x002ff60000081068 */
[----:B------:R-:W-:Y:S01]  /*1a7a0*/  IMAD.MOV.U32 R89, RZ, RZ, R36 ;  /* 0x000000ffff597224 */ /* 0x000fe200078e0024 */
[----:B------:R-:W-:Y:S01]  /*1a7b0*/  MOV R88, R37 ;  /* 0x0000002500587202 */ /* 0x000fe20000000f00 */
[----:B------:R-:W-:-:S02]  /*1a7c0*/  IMAD.MOV.U32 R83, RZ, RZ, R38 ;  /* 0x000000ffff537224 */ /* 0x000fc400078e0026 */
[----:B------:R-:W-:Y:S02]  /*1a7d0*/  IMAD.MOV.U32 R82, RZ, RZ, R39 ;  /* 0x000000ffff527224 */ /* 0x000fe400078e0027 */
[----:B------:R-:W-:Y:S08]  /*1a7e0*/  HMMA.1688.F32.TF32 R36, R240, R30, R92 ;  /* 0x0000001ef024723c */ /* 0x000ff0000008105c */
[----:B------:R-:W-:Y:S01]  /*1a7f0*/  HMMA.1688.F32.TF32 R92, R44, R6, R100 ;  /* 0x000000062c5c723c */ /* 0x000fe20000081064 */
[----:B------:R-:W-:Y:S04]  /*1a800*/  STL.64 [R1+0x1a0], R40 ;  /* 0x0001a02801007387 */ /* 0x000fe80000100a00 */
[----:B------:R-:W-:Y:S04]  /*1a810*/  STL.64 [R1+0x1a8], R42 ;  /* 0x0001a82a01007387 */ /* 0x000fe80000100a00 */
[----:B------:R1:W-:Y:S04]  /*1a820*/  STL [R1+0xecc], R228 ;  /* 0x000ecce401007387 */ /* 0x0003e80000100800 */
[----:B------:R-:W-:Y:S04]  /*1a830*/  STL [R1+0xec8], R229 ;  /* 0x000ec8e501007387 */ /* 0x000fe80000100800 */
[----:B------:R-:W-:Y:S04]  /*1a840*/  STL [R1+0xec4], R230 ;  /* 0x000ec4e601007387 */ /* 0x000fe80000100800 */
[----:B------:R-:W-:Y:S01]  /*1a850*/  STL [R1+0xec0], R231 ;  /* 0x000ec0e701007387 */ /* 0x000fe20000100800 */
[----:B-1----:R-:W-:-:S03]  /*1a860*/  IMAD.MOV.U32 R228, RZ, RZ, R87 ;  /* 0x000000ffffe47224 */ /* 0x002fc600078e0057 */
[----:B------:R-:W-:Y:S04]  /*1a870*/  STL.64 [R1+0x330], R84 ;  /* 0x0003305401007387 */ /* 0x000fe80000100a00 */
[----:B------:R-:W-:Y:S04]  /*1a880*/  STL.64 [R1+0x340], R92 ;  /* 0x0003405c01007387 */ /* 0x000fe80000100a00 */
[----:B------:R1:W-:Y:S04]  /*1a890*/  STL.64 [R1+0x348], R94 ;  /* 0x0003485e01007387 */ /* 0x0003e80000100a00 */
[----:B------:R3:W-:Y:S04]  /*1a8a0*/  STL [R1+0x338], R86 ;  /* 0x0003385601007387 */ /* 0x0007e80000100800 */
[----:B------:R-:W-:Y:S01]  /*1a8b0*/  LDS R40, [R3+UR7+0x3180] ;  /* 0x0031800703287984 */ /* 0x000fe20008000800 */
[C---:B-1----:R-:W-:Y:S03]  /*1a8c0*/  HMMA.1688.F32.TF32 R92, R44.reuse, R14, R108 ;  /* 0x0000000e2c5c723c */ /* 0x042fe6000008106c */
[----:B------:R-:W-:Y:S04]  /*1a8d0*/  LDS R42, [R3+UR7+0x3980] ;  /* 0x00398007032a7984 */ /* 0x000fe80008000800 */
[----:B------:R-:W-:Y:S01]  /*1a8e0*/  LDS R41, [R0+UR7+0x3180] ;  /* 0x0031800700297984 */ /* 0x000fe20008000800 */
[----:B---3--:R-:W-:Y:S03]  /*1a8f0*/  HMMA.1688.F32.TF32 R84, R44, R18, R112 ;  /* 0x000000122c54723c */ /* 0x008fe60000081070 */
[----:B------:R1:W-:Y:S04]  /*1a900*/  STL [R1+0xed0], R228 ;  /* 0x000ed0e401007387 */ /* 0x0003e80000100800 */
[----:B------:R-:W3:-:S12]  /*1a910*/  LDS R43, [R0+UR7+0x3980] ;  /* 0x00398007002b7984 */ /* 0x000ed80008000800 */
[----:B------:R-:W-:Y:S01]  /*1a920*/  STL.64 [R1+0x310], R84 ;  /* 0x0003105401007387 */ /* 0x000fe20000100a00 */
[----:B-1----:R-:W-:-:S03]  /*1a930*/  IMAD.MOV.U32 R228, RZ, RZ, R87 ;  /* 0x000000ffffe47224 */ /* 0x002fc600078e0057 */
[----:B------:R-:W-:Y:S04]  /*1a940*/  STL.64 [R1+0x320], R92 ;  /* 0x0003205c01007387 */ /* 0x000fe80000100a00 */
[----:B------:R1:W-:Y:S04]  /*1a950*/  STL.64 [R1+0x328], R94 ;  /* 0x0003285e01007387 */ /* 0x0003e80000100a00 */
[----:B------:R4:W-:Y:S01]  /*1a960*/  STL [R1+0x318], R86 ;  /* 0x0003185601007387 */ /* 0x0009e20000100800 */
[C---:B-1----:R-:W-:Y:S08]  /*1a970*/  HMMA.1688.F32.TF32 R92, R44.reuse, R22, R116 ;  /* 0x000000162c5c723c */ /* 0x042ff00000081074 */
[----:B----4-:R-:W-:Y:S01]  /*1a980*/  HMMA.1688.F32.TF32 R84, R44, R26, R120 ;  /* 0x0000001a2c54723c */ /* 0x010fe20000081078 */
[----:B------:R-:W-:Y:S10]  /*1a990*/  STL [R1+0xed4], R228 ;  /* 0x000ed4e401007387 */ /* 0x000ff40000100800 */
[----:B------:R-:W-:Y:S04]  /*1a9a0*/  STL.64 [R1+0x300], R92 ;  /* 0x0003005c01007387 */ /* 0x000fe80000100a00 */
[----:B------:R-:W-:Y:S04]  /*1a9b0*/  STL.64 [R1+0x308], R94 ;  /* 0x0003085e01007387 */ /* 0x000fe80000100a00 */
[----:B------:R-:W-:Y:S01]  /*1a9c0*/  MOV R229, R84 ;  /* 0x0000005400e57202 */ /* 0x000fe20000000f00 */
[----:B------:R-:W-:Y:S01]  /*1a9d0*/  IMAD.MOV.U32 R230, RZ, RZ, R85 ;  /* 0x000000ffffe67224 */ /* 0x000fe200078e0055 */
[----:B------:R1:W-:Y:S01]  /*1a9e0*/  STL [R1+0x2fc], R87 ;  /* 0x0002fc5701007387 */ /* 0x0003e20000100800 */
[----:B------:R-:W-:-:S02]  /*1a9f0*/  IMAD.MOV.U32 R231, RZ, RZ, R86 ;  /* 0x000000ffffe77224 */ /* 0x000fc400078e0056 */
[C---:B-1----:R-:W-:Y:S08]  /*1aa00*/  HMMA.1688.F32.TF32 R84, R44.reuse, R30, R124 ;  /* 0x0000001e2c54723c */ /* 0x042ff0000008107c */
[----:B------:R-:W-:Y:S01]  /*1aa10*/  HMMA.1688.F32.TF32 R44, R44, R34, R128 ;  /* 0x000000222c2c723c */ /* 0x000fe20000081080 */
[----:B------:R1:W-:Y:S04]  /*1aa20*/  STL [R1+0xee0], R231 ;  /* 0x000ee0e701007387 */ /* 0x0003e80000100800 */
[----:B------:R-:W-:Y:S04]  /*1aa30*/  STL [R1+0xedc], R230 ;  /* 0x000edce601007387 */ /* 0x000fe80000100800 */
[----:B------:R4:W-:Y:S02]  /*1aa40*/  STL [R1+0xed8], R229 ;  /* 0x000ed8e501007387 */ /* 0x0009e40000100800 */
[----:B------:R-:W-:-:S02]  /*1aa50*/  MOV R228, R87 ;  /* 0x0000005700e47202 */ /* 0x000fc40000000f00 */
[----:B------:R-:W-:Y:S04]  /*1aa60*/  STL.64 [R1+0x2e0], R84 ;  /* 0x0002e05401007387 */ /* 0x000fe80000100a00 */
[----:B------:R-:W-:Y:S02]  /*1aa70*/  STL [R1+0x2e8], R86 ;  /* 0x0002e85601007387 */ /* 0x000fe40000100800 */
[----:B-1----:R-:W-:Y:S01]  /*1aa80*/  IMAD.MOV.U32 R231, RZ, RZ, R45 ;  /* 0x000000ffffe77224 */ /* 0x002fe200078e002d */
[----:B----4-:R-:W-:Y:S01]  /*1aa90*/  MOV R229, R47 ;  /* 0x0000002f00e57202 */ /* 0x010fe20000000f00 */
[----:B------:R-:W-:Y:S01]  /*1aaa0*/  STL [R1+0xee4], R228 ;  /* 0x000ee4e401007387 */ /* 0x000fe20000100800 */
[----:B------:R-:W-:-:S03]  /*1aab0*/  IMAD.MOV.U32 R230, RZ, RZ, R46 ;  /* 0x000000ffffe67224 */ /* 0x000fc600078e002e */
[----:B------:R2:W-:Y:S02]  /*1aac0*/  STL [R1+0x250], R44 ;  /* 0x0002502c01007387 */ /* 0x0005e40000100800 */
[C---:B--2---:R-:W-:Y:S02]  /*1aad0*/  HMMA.1688.F32.TF32 R44, R48.reuse, R6, R132 ;  /* 0x00000006302c723c */ /* 0x044fe40000081084 */
[----:B------:R-:W-:Y:S04]  /*1aae0*/  STL [R1+0xef0], R229 ;  /* 0x000ef0e501007387 */ /* 0x000fe80000100800 */
[----:B------:R-:W-:Y:S02]  /*1aaf0*/  STL [R1+0xeec], R230 ;  /* 0x000eece601007387 */ /* 0x000fe40000100800 */
[----:B------:R-:W-:Y:S02]  /*1ab00*/  HMMA.1688.F32.TF32 R84, R48, R10, R136 ;  /* 0x0000000a3054723c */ /* 0x000fe40000081088 */
[----:B------:R-:W-:Y:S09]  /*1ab10*/  STL [R1+0xee8], R231 ;  /* 0x000ee8e701007387 */ /* 0x000ff20000100800 */
[----:B------:R-:W-:Y:S01]  /*1ab20*/  STL.64 [R1+0x240], R44 ;  /* 0x0002402c01007387 */ /* 0x000fe20000100a00 */
[----:B------:R-:W-:-:S03]  /*1ab30*/  IMAD.MOV.U32 R228, RZ, RZ, R47 ;  /* 0x000000ffffe47224 */ /* 0x000fc600078e002f */
[----:B------:R1:W-:Y:S02]  /*1ab40*/  STL [R1+0x248], R46 ;  /* 0x0002482e01007387 */ /* 0x0003e40000100800 */
[C---:B-1----:R-:W-:Y:S02]  /*1ab50*/  HMMA.1688.F32.TF32 R44, R48.reuse, R14, R140 ;  /* 0x0000000e302c723c */ /* 0x042fe4000008108c */
[----:B------:R-:W-:Y:S04]  /*1ab60*/  STL [R1+0xef4], R228 ;  /* 0x000ef4e401007387 */ /* 0x000fe80000100800 */
[----:B------:R-:W-:Y:S04]  /*1ab70*/  STL.64 [R1+0x230], R84 ;  /* 0x0002305401007387 */ /* 0x000fe80000100a00 */
[----:B------:R1:W-:Y:S01]  /*1ab80*/  STL.64 [R1+0x238], R86 ;  /* 0x0002385601007387 */ /* 0x0003e20000100a00 */
[C---:B------:R-:W-:Y:S08]  /*1ab90*/  HMMA.1688.F32.TF32 R92, R48.reuse, R22, R148 ;  /* 0x00000016305c723c */ /* 0x040ff00000081094 */
[----:B-1----:R-:W-:Y:S01]  /*1aba0*/  HMMA.1688.F32.TF32 R84, R48, R18, R144 ;  /* 0x000000123054723c */ /* 0x002fe20000081090 */
[----:B------:R-:W-:Y:S01]  /*1abb0*/  IMAD.MOV.U32 R228, RZ, RZ, R44 ;  /* 0x000000ffffe47224 */ /* 0x000fe200078e002c */
[----:B------:R-:W-:Y:S01]  /*1abc0*/  MOV R229, R45 ;  /* 0x0000002d00e57202 */ /* 0x000fe20000000f00 */
[----:B------:R-:W-:-:S02]  /*1abd0*/  IMAD.MOV.U32 R230, RZ, RZ, R46 ;  /* 0x000000ffffe67224 */ /* 0x000fc400078e002e */
[----:B------:R-:W-:-:S03]  /*1abe0*/  IMAD.MOV.U32 R231, RZ, RZ, R47 ;  /* 0x000000ffffe77224 */ /* 0x000fc600078e002f */
[C---:B------:R-:W-:Y:S11]  /*1abf0*/  HMMA.1688.F32.TF32 R44, R48.reuse, R26, R152 ;  /* 0x0000001a302c723c */ /* 0x040ff60000081098 */
[----:B------:R-:W-:Y:S04]  /*1ac00*/  STL.64 [R1+0x210], R84 ;  /* 0x0002105401007387 */ /* 0x000fe80000100a00 */
[----:B------:R1:W-:Y:S04]  /*1ac10*/  STL.64 [R1+0x218], R86 ;  /* 0x0002185601007387 */ /* 0x0003e80000100a00 */
[----:B------:R-:W-:Y:S04]  /*1ac20*/  STL.64 [R1+0x200], R92 ;  /* 0x0002005c01007387 */ /* 0x000fe80000100a00 */
[----:B------:R-:W-:Y:S01]  /*1ac30*/  STL.64 [R1+0x208], R94 ;  /* 0x0002085e01007387 */ /* 0x000fe20000100a00 */
[C---:B-1----:R-:W-:Y:S03]  /*1ac40*/  HMMA.1688.F32.TF32 R84, R48.reuse, R30, R156 ;  /* 0x0000001e3054723c */ /* 0x042fe6000008109c */
[----:B------:R-:W-:Y:S04]  /*1ac50*/  STL.64 [R1+0x1f0], R44 ;  /* 0x0001f02c01007387 */ /* 0x000fe80000100a00 */
[----:B------:R3:W-:Y:S01]  /*1ac60*/  STL.64 [R1+0x1f8], R46 ;  /* 0x0001f82e01007387 */ /* 0x0007e20000100a00 */
[----:B------:R-:W-:Y:S01]  /*1ac70*/  HMMA.1688.F32.TF32 R48, R48, R34, R160 ;  /* 0x000000223030723c */ /* 0x000fe200000810a0 */
[----:B------:R-:W-:Y:S01]  /*1ac80*/  MOV R13, R36 ;  /* 0x00000024000d7202 */ /* 0x000fe20000000f00 */
[----:B------:R-:W-:Y:S01]  /*1ac90*/  IMAD.MOV.U32 R12, RZ, RZ, R37 ;  /* 0x000000ffff0c7224 */ /* 0x000fe200078e0025 */
[----:B------:R-:W-:Y:S01]  /*1aca0*/  MOV R8, R39 ;  /* 0x0000002700087202 */ /* 0x000fe20000000f00 */
[----:B------:R-:W-:Y:S01]  /*1acb0*/  IMAD.MOV.U32 R9, RZ, RZ, R38 ;  /* 0x000000ffff097224 */ /* 0x000fe200078e0026 */
[----:B------:R-:W-:Y:S03]  /*1acc0*/  LDS R36, [R244+UR7+0x3180] ;  /* 0x00318007f4247984 */ /* 0x000fe60008000800 */
[C---:B---3--:R-:W-:Y:S01]  /*1acd0*/  HMMA.1688.F32.TF32 R44, R40.reuse, R6, R164 ;  /* 0x00000006282c723c */ /* 0x048fe200000810a4 */
[----:B------:R-:W-:Y:S04]  /*1ace0*/  LDS R38, [R244+UR7+0x3980] ;  /* 0x00398007f4267984 */ /* 0x000fe80008000800 */
[----:B------:R-:W-:Y:S04]  /*1acf0*/  STL.64 [R1+0x1e0], R84 ;  /* 0x0001e05401007387 */ /* 0x000fe80000100a00 */
[----:B------:R1:W-:Y:S04]  /*1ad00*/  STL.64 [R1+0x1e8], R86 ;  /* 0x0001e85601007387 */ /* 0x0003e80000100a00 */
[----:B------:R-:W-:Y:S04]  /*1ad10*/  STL.64 [R1+0x190], R48 ;  /* 0x0001903001007387 */ /* 0x000fe80000100a00 */
[----:B------:R2:W-:Y:S01]  /*1ad20*/  STL.64 [R1+0x198], R50 ;  /* 0x0001983201007387 */ /* 0x0005e20000100a00 */
[C---:B-1----:R-:W-:Y:S03]  /*1ad30*/  HMMA.1688.F32.TF32 R84, R40.reuse, R10, R168 ;  /* 0x0000000a2854723c */ /* 0x042fe600000810a8 */
[----:B------:R-:W-:Y:S04]  /*1ad40*/  STL.64 [R1+0x180], R44 ;  /* 0x0001802c01007387 */ /* 0x000fe80000100a00 */
[----:B------:R1:W-:Y:S01]  /*1ad50*/  STL.64 [R1+0x188], R46 ;  /* 0x0001882e01007387 */ /* 0x0003e20000100a00 */
[C---:B--2---:R-:W-:Y:S03]  /*1ad60*/  HMMA.1688.F32.TF32 R48, R40.reuse, R14, R172 ;  /* 0x0000000e2830723c */ /* 0x044fe600000810ac */
[----:B------:R-:W-:Y:S04]  /*1ad70*/  LDS R37, [R245+UR7+0x3180] ;  /* 0x00318007f5257984 */ /* 0x000fe80008000800 */
[----:B------:R-:W2:Y:S01]  /*1ad80*/  LDS R39, [R245+UR7+0x3980] ;  /* 0x00398007f5277984 */ /* 0x000ea20008000800 */
[----:B-1----:R-:W-:Y:S01]  /*1ad90*/  HMMA.1688.F32.TF32 R44, R40, R18, R176 ;  /* 0x00000012282c723c */ /* 0x002fe200000810b0 */
[----:B------:R-:W-:-:S02]  /*1ada0*/  MOV R236, R216 ;  /* 0x000000d800ec7202 */ /* 0x000fc40000000f00 */
[----:B------:R-:W-:Y:S04]  /*1adb0*/  STL.64 [R1+0x170], R84 ;  /* 0x0001705401007387 */ /* 0x000fe80000100a00 */
[----:B------:R1:W-:Y:S04]  /*1adc0*/  STL.64 [R1+0x178], R86 ;  /* 0x0001785601007387 */ /* 0x0003e80000100a00 */
[----:B------:R-:W-:Y:S04]  /*1add0*/  STL.64 [R1+0x160], R48 ;  /* 0x0001603001007387 */ /* 0x000fe80000100a00 */
[----:B------:R3:W-:Y:S01]  /*1ade0*/  STL.64 [R1+0x168], R50 ;  /* 0x0001683201007387 */ /* 0x0007e20000100a00 */
[C---:B-1----:R-:W-:Y:S03]  /*1adf0*/  HMMA.1688.F32.TF32 R84, R40.reuse, R22, R180 ;  /* 0x000000162854723c */ /* 0x042fe600000810b4 */
[----:B------:R-:W-:Y:S04]  /*1ae00*/  STL.64 [R1+0x150], R44 ;  /* 0x0001502c01007387 */ /* 0x000fe80000100a00 */
[----:B------:R1:W-:Y:S01]  /*1ae10*/  STL.64 [R1+0x158], R46 ;  /* 0x0001582e01007387 */ /* 0x0003e20000100a00 */
[C---:B---3--:R-:W-:Y:S01]  /*1ae20*/  HMMA.1688.F32.TF32 R48, R40.reuse, R26, R184 ;  /* 0x0000001a2830723c */ /* 0x048fe200000810b8 */
        /* <DEDUP_REMOVED lines=8> */
[----:B-1----:R-:W-:Y:S01]  /*1aeb0*/  HMMA.1688.F32.TF32 R44, R40, R30, R188 ;  /* 0x0000001e282c723c */ /* 0x002fe200000810bc */
[----:B------:R-:W-:-:S02]  /*1aec0*/  IMAD.MOV.U32 R62, RZ, RZ, R52 ;  /* 0x000000ffff3e7224 */ /* 0x000fc400078e0034 */
[----:B------:R-:W-:Y:S01]  /*1aed0*/  IMAD.MOV.U32 R58, RZ, RZ, R55 ;  /* 0x000000ffff3a7224 */ /* 0x000fe200078e0037 */
[----:B------:R-:W-:Y:S01]  /*1aee0*/  MOV R107, R78 ;  /* 0x0000004e006b7202 */ /* 0x000fe20000000f00 */
[----:B------:R-:W-:Y:S02]  /*1aef0*/  IMAD.MOV.U32 R101, RZ, RZ, R76 ;  /* 0x000000ffff657224 */ /* 0x000fe400078e004c */
[----:B------:R-:W-:Y:S01]  /*1af00*/  IMAD.MOV.U32 R59, RZ, RZ, R54 ;  /* 0x000000ffff3b7224 */ /* 0x000fe200078e0036 */
[----:B------:R-:W-:Y:S01]  /*1af10*/  HMMA.1688.F32.TF32 R40, R40, R34, R192 ;  /* 0x000000222828723c */ /* 0x000fe200000810c0 */
[----:B------:R-:W-:Y:S04]  /*1af20*/  STL.64 [R1+0x140], R84 ;  /* 0x0001405401007387 */ /* 0x000fe80000100a00 */
[----:B------:R-:W-:Y:S04]  /*1af30*/  STL.64 [R1+0x148], R86 ;  /* 0x0001485601007387 */ /* 0x000fe80000100a00 */
[----:B------:R-:W-:Y:S04]  /*1af40*/  STL.64 [R1+0x130], R48 ;  /* 0x0001303001007387 */ /* 0x000fe80000100a00 */
[----:B------:R2:W-:Y:S04]  /*1af50*/  STL.64 [R1+0x138], R50 ;  /* 0x0001383201007387 */ /* 0x0005e80000100a00 */
[----:B------:R-:W-:Y:S04]  /*1af60*/  STL.64 [R1+0x120], R44 ;  /* 0x0001202c01007387 */ /* 0x000fe80000100a00 */
[----:B------:R1:W-:Y:S01]  /*1af70*/  STL.64 [R1+0x128], R46 ;  /* 0x0001282e01007387 */ /* 0x0003e20000100a00 */
[C---:B--2---:R-:W-:Y:S03]  /*1af80*/  HMMA.1688.F32.TF32 R48, R36.reuse, R6, R196 ;  /* 0x000000062430723c */ /* 0x044fe600000810c4 */
[----:B------:R-:W-:Y:S04]  /*1af90*/  STL.64 [R1+0x110], R40 ;  /* 0x0001102801007387 */ /* 0x000fe80000100a00 */
[----:B------:R2:W-:Y:S01]  /*1afa0*/  STL.64 [R1+0x118], R42 ;  /* 0x0001182a01007387 */ /* 0x0005e20000100a00 */
[C---:B-1----:R-:W-:Y:S01]  /*1afb0*/  HMMA.1688.F32.TF32 R44, R36.reuse, R10, R200 ;  /* 0x0000000a242c723c */ /* 0x042fe200000810c8 */
[----:B------:R-:W-:Y:S01]  /*1afc0*/  IMAD.MOV.U32 R93, RZ, RZ, R246 ;  /* 0x000000ffff5d7224 */ /* 0x000fe200078e00f6 */
[----:B------:R-:W-:Y:S01]  /*1afd0*/  LOP3.LUT R155, R3, 0x20, RZ, 0x3c, !PT ;  /* 0x00000020039b7812 */ /* 0x000fe200078e3cff */
[----:B------:R-:W-:Y:S01]  /*1afe0*/  IMAD.MOV.U32 R95, RZ, RZ, R20 ;  /* 0x000000ffff5f7224 */ /* 0x000fe200078e0014 */
[----:B------:R-:W-:Y:S01]  /*1aff0*/  MOV R94, R21 ;  /* 0x00000015005e7202 */ /* 0x000fe20000000f00 */
[----:B------:R-:W-:Y:S03]  /*1b000*/  LDS R20, [R3+UR7+0x4000] ;  /* 0x0040000703147984 */ /* 0x000fe60008000800 */
[C---:B--2---:R-:W-:Y:S01]  /*1b010*/  HMMA.1688.F32.TF32 R40, R36.reuse, R14, R204 ;  /* 0x0000000e2428723c */ /* 0x044fe200000810cc */
[----:B------:R-:W-:Y:S04]  /*1b020*/  LDS R21, [R155+UR7+0x4000] ;  /* 0x004000079b157984 */ /* 0x000fe80008000800 */
[----:B------:R-:W-:Y:S04]  /*1b030*/  STL.64 [R1+0x100], R48 ;  /* 0x0001003001007387 */ /* 0x000fe80000100a00 */
[----:B------:R-:W-:Y:S04]  /*1b040*/  STL.64 [R1+0x108], R50 ;  /* 0x0001083201007387 */ /* 0x000fe80000100a00 */
[----:B------:R-:W-:Y:S04]  /*1b050*/  STL.64 [R1+0x60], R44 ;  /* 0x0000602c01007387 */ /* 0x000fe80000100a00 */
[----:B------:R-:W-:Y:S02]  /*1b060*/  STL.64 [R1+0x68], R46 ;  /* 0x0000682e01007387 */ /* 0x000fe40000100a00 */
[----:B------:R-:W-:Y:S01]  /*1b070*/  MOV R247, R41 ;  /* 0x0000002900f77202 */ /* 0x000fe20000000f00 */
[----:B------:R-:W-:Y:S01]  /*1b080*/  IMAD.MOV.U32 R245, RZ, RZ, R42 ;  /* 0x000000fffff57224 */ /* 0x000fe200078e002a */
[----:B------:R1:W-:Y:S01]  /*1b090*/  STL [R1+0x40], R40 ;  /* 0x0000402801007387 */ /* 0x0003e20000100800 */
[----:B------:R-:W-:Y:S01]  /*1b0a0*/  IMAD.MOV.U32 R244, RZ, RZ, R43 ;  /* 0x000000fffff47224 */ /* 0x000fe200078e002b */
[----:B------:R-:W-:Y:S01]  /*1b0b0*/  HMMA.1688.F32.TF32 R220, R36, R30, R220 ;  /* 0x0000001e24dc723c */ /* 0x000fe200000810dc */
[----:B------:R-:W-:Y:S01]  /*1b0c0*/  IMAD.MOV.U32 R100, RZ, RZ, R77 ;  /* 0x000000ffff647224 */ /* 0x000fe200078e004d */
[----:B------:R-:W-:Y:S01]  /*1b0d0*/  MOV R91, R66 ;  /* 0x00000042005b7202 */ /* 0x000fe20000000f00 */
[----:B------:R-:W-:-:S02]  /*1b0e0*/  IMAD.MOV.U32 R106, RZ, RZ, R79 ;  /* 0x000000ffff6a7224 */ /* 0x000fc400078e004f */
[----:B------:R-:W-:Y:S01]  /*1b0f0*/  IMAD.MOV.U32 R90, RZ, RZ, R67 ;  /* 0x000000ffff5a7224 */ /* 0x000fe200078e0043 */
[----:B------:R-:W-:Y:S01]  /*1b100*/  MOV R98, R17 ;  /* 0x0000001100627202 */ /* 0x000fe20000000f00 */
[----:B------:R-:W-:Y:S01]  /*1b110*/  IMAD.MOV.U32 R99, RZ, RZ, R16 ;  /* 0x000000ffff637224 */ /* 0x000fe200078e0010 */
[C---:B-1----:R-:W-:Y:S01]  /*1b120*/  HMMA.1688.F32.TF32 R40, R36.reuse, R18, R208 ;  /* 0x000000122428723c */ /* 0x042fe200000810d0 */
[----:B------:R-:W-:Y:S02]  /*1b130*/  IMAD.MOV.U32 R96, RZ, RZ, R25 ;  /* 0x000000ffff607224 */ /* 0x000fe400078e0019 */
[----:B------:R-:W-:Y:S01]  /*1b140*/  IMAD.MOV.U32 R97, RZ, RZ, R24 ;  /* 0x000000ffff617224 */ /* 0x000fe200078e0018 */
[----:B------:R-:W-:Y:S01]  /*1b150*/  MOV R104, R81 ;  /* 0x0000005100687202 */ /* 0x000fe20000000f00 */
[----:B------:R-:W-:Y:S01]  /*1b160*/  IMAD.MOV.U32 R105, RZ, RZ, R80 ;  /* 0x000000ffff697224 */ /* 0x000fe200078e0050 */
[----:B------:R-:W-:Y:S02]  /*1b170*/  LDS R152, [R3+UR7+0x4180] ;  /* 0x0041800703987984 */ /* 0x000fe40008000800 */
[----:B------:R-:W-:Y:S01]  /*1b180*/  HMMA.1688.F32.TF32 R224, R36, R34, R224 ;  /* 0x0000002224e0723c */ /* 0x000fe200000810e0 */
[----:B------:R-:W-:Y:S01]  /*1b190*/  IMAD.MOV.U32 R74, RZ, RZ, R232 ;  /* 0x000000ffff4a7224 */ /* 0x000fe200078e00e8 */
[----:B------:R-:W-:Y:S01]  /*1b1a0*/  MOV R75, R234 ;  /* 0x000000ea004b7202 */ /* 0x000fe20000000f00 */
[----:B------:R-:W-:Y:S01]  /*1b1b0*/  IMAD.MOV.U32 R89, RZ, RZ, R68 ;  /* 0x000000ffff597224 */ /* 0x000fe200078e0044 */
[----:B------:R-:W-:Y:S01]  /*1b1c0*/  MOV R88, R69 ;  /* 0x0000004500587202 */ /* 0x000fe20000000f00 */
[----:B------:R-:W-:Y:S01]  /*1b1d0*/  IMAD.MOV.U32 R163, RZ, RZ, R60 ;  /* 0x000000ffffa37224 */ /* 0x000fe200078e003c */
[----:B------:R-:W-:Y:S01]  /*1b1e0*/  MOV R162, R61 ;  /* 0x0000003d00a27202 */ /* 0x000fe20000000f00 */
[----:B------:R-:W-:Y:S01]  /*1b1f0*/  IMAD.MOV.U32 R76, RZ, RZ, R62 ;  /* 0x000000ffff4c7224 */ /* 0x000fe200078e003e */
[----:B------:R-:W-:Y:S03]  /*1b200*/  LDS R154, [R3+UR7+0x4980] ;  /* 0x00498007039a7984 */ /* 0x000fe60008000800 */
[----:B------:R-:W-:Y:S01]  /*1b210*/  MOV R252, R41 ;  /* 0x0000002900fc7202 */ /* 0x000fe20000000f00 */
[----:B------:R-:W-:Y:S01]  /*1b220*/  IMAD.MOV.U32 R2, RZ, RZ, R42 ;  /* 0x000000ffff027224 */ /* 0x000fe200078e002a */
[----:B------:R1:W-:Y:S01]  /*1b230*/  STL [R1+0x30], R40 ;  /* 0x0000302801007387 */ /* 0x0003e20000100800 */
[----:B------:R-:W-:-:S03]  /*1b240*/  IMAD.MOV.U32 R0, RZ, RZ, R43 ;  /* 0x000000ffff007224 */ /* 0x000fc600078e002b */
[----:B------:R-:W2:Y:S01]  /*1b250*/  LDL.LU R216, [R1+0xf5c] ;  /* 0x000f5c0001d87983 */ /* 0x000ea20000300800 */
[----:B------:R-:W-:Y:S02]  /*1b260*/  IMAD.MOV.U32 R78, RZ, RZ, R57 ;  /* 0x000000ffff4e7224 */ /* 0x000fe400078e0039 */
[----:B------:R-:W-:Y:S02]  /*1b270*/  IMAD.MOV.U32 R161, RZ, RZ, R64 ;  /* 0x000000ffffa17224 */ /* 0x000fe400078e0040 */
[----:B------:R-:W-:Y:S01]  /*1b280*/  IMAD.MOV.U32 R160, RZ, RZ, R65 ;  /* 0x000000ffffa07224 */ /* 0x000fe200078e0041 */
[----:B-1----:R-:W-:Y:S01]  /*1b290*/  HMMA.1688.F32.TF32 R40, R36, R22, R212 ;  /* 0x000000162428723c */ /* 0x002fe200000810d4 */
[----:B------:R-:W-:Y:S04]  /*1b2a0*/  LDS R22, [R3+UR7+0x4800] ;  /* 0x0048000703167984 */ /* 0x000fe80008000800 */
[----:B------:R-:W-:Y:S01]  /*1b2b0*/  LDS R23, [R155+UR7+0x4800] ;  /* 0x004800079b177984 */ /* 0x000fe20008000800 */
[----:B------:R-:W-:Y:S01]  /*1b2c0*/  MOV R200, R228 ;  /* 0x000000e400c87202 */ /* 0x000fe20000000f00 */
[----:B------:R-:W-:Y:S01]  /*1b2d0*/  IMAD.MOV.U32 R201, RZ, RZ, R229 ;  /* 0x000000ffffc97224 */ /* 0x000fe200078e00e5 */
[----:B------:R-:W-:Y:S01]  /*1b2e0*/  MOV R203, R231 ;  /* 0x000000e700cb7202 */ /* 0x000fe20000000f00 */
[----:B------:R-:W-:Y:S01]  /*1b2f0*/  IMAD.MOV.U32 R202, RZ, RZ, R230 ;  /* 0x000000ffffca7224 */ /* 0x000fe200078e00e6 */
[C---:B------:R-:W-:Y:S01]  /*1b300*/  LOP3.LUT R158, R3.reuse, 0x40, RZ, 0x3c, !PT ;  /* 0x00000040039e7812 */ /* 0x040fe200078e3cff */
[----:B------:R-:W-:Y:S01]  /*1b310*/  IMAD.MOV.U32 R68, RZ, RZ, R235 ;  /* 0x000000ffff447224 */ /* 0x000fe200078e00eb */
[----:B------:R-:W-:Y:S01]  /*1b320*/  LOP3.LUT R159, R3, 0x60, RZ, 0x3c, !PT ;  /* 0x00000060039f7812 */ /* 0x000fe200078e3cff */
[----:B------:R-:W-:Y:S01]  /*1b330*/  IMAD.MOV.U32 R69, RZ, RZ, R233 ;  /* 0x000000ffff457224 */ /* 0x000fe200078e00e9 */
[----:B------:R-:W-:Y:S01]  /*1b340*/  MOV R77, R63 ;  /* 0x0000003f004d7202 */ /* 0x000fe20000000f00 */
[----:B------:R-:W-:Y:S01]  /*1b350*/  IMAD.MOV.U32 R79, RZ, RZ, R56 ;  /* 0x000000ffff4f7224 */ /* 0x000fe200078e0038 */
[----:B------:R-:W-:Y:S04]  /*1b360*/  LDS R52, [R158+UR7+0x4000] ;  /* 0x004000079e347984 */ /* 0x000fe80008000800 */
[----:B------:R-:W-:Y:S04]  /*1b370*/  STL.64 [R1+0x10], R40 ;  /* 0x0000102801007387 */ /* 0x000fe80000100a00 */
[----:B------:R-:W-:Y:S04]  /*1b380*/  STL.64 [R1+0x18], R42 ;  /* 0x0000182a01007387 */ /* 0x000fe80000100a00 */
[----:B------:R-:W2:Y:S04]  /*1b390*/  LDL.LU R217, [R1+0xf58] ;  /* 0x000f580001d97983 */ /* 0x000ea80000300800 */
[----:B------:R-:W2:Y:S04]  /*1b3a0*/  LDL.LU R218, [R1+0xf54] ;  /* 0x000f540001da7983 */ /* 0x000ea80000300800 */
[----:B------:R-:W2:Y:S04]  /*1b3b0*/  LDL.LU R219, [R1+0xf50] ;  /* 0x000f500001db7983 */ /* 0x000ea80000300800 */
[----:B------:R-:W3:Y:S04]  /*1b3c0*/  LDL.LU R92, [R1+0x3b0] ;  /* 0x0003b000015c7983 */ /* 0x000ee80000300800 */
[----:B------:R-:W4:Y:S04]  /*1b3d0*/  LDL.LU R246, [R1+0xf4c] ;  /* 0x000f4c0001f67983 */ /* 0x000f280000300800 */
[----:B------:R-:W-:Y:S04]  /*1b3e0*/  LDS R54, [R158+UR7+0x4800] ;  /* 0x004800079e367984 */ /* 0x000fe80008000800 */
[----:B------:R-:W-:Y:S04]  /*1b3f0*/  LDS R53, [R159+UR7+0x4000] ;  /* 0x004000079f357984 */ /* 0x000fe80008000800 */
[----:B------:R-:W-:Y:S01]  /*1b400*/  LDS R55, [R159+UR7+0x4800] ;  /* 0x004800079f377984 */ /* 0x000fe20008000800 */
[----:B------:R-:W-:Y:S01]  /*1b410*/  MOV R80, R33 ;  /* 0x0000002100507202 */ /* 0x000fe20000000f00 */
[----:B------:R-:W-:-:S02]  /*1b420*/  IMAD.MOV.U32 R81, RZ, RZ, R32 ;  /* 0x000000ffff517224 */ /* 0x000fc400078e0020 */
[----:B------:R-:W-:Y:S04]  /*1b430*/  LDS R84, [R3+UR7+0x4080] ;  /* 0x0040800703547984 */ /* 0x000fe80008000800 */
[----:B------:R-:W-:Y:S04]  /*1b440*/  LDS R86, [R3+UR7+0x4880] ;  /* 0x0048800703567984 */ /* 0x000fe80008000800 */
[----:B------:R-:W-:Y:S04]  /*1b450*/  LDS R85, [R155+UR7+0x4080] ;  /* 0x004080079b557984 */ /* 0x000fe80008000800 */
[----:B------:R-:W-:Y:S01]  /*1b460*/  LDS R87, [R155+UR7+0x4880] ;  /* 0x004880079b577984 */ /* 0x000fe20008000800 */
[----:B------:R-:W-:-:S02]  /*1b470*/  IMAD.MOV.U32 R110, RZ, RZ, R83 ;  /* 0x000000ffff6e7224 */ /* 0x000fc400078e0053 */
[----:B------:R-:W-:Y:S01]  /*1b480*/  IMAD.MOV.U32 R111, RZ, RZ, R82 ;  /* 0x000000ffff6f7224 */ /* 0x000fe200078e0052 */
[----:B------:R-:W-:Y:S01]  /*1b490*/  MOV R113, R12 ;  /* 0x0000000c00717202 */ /* 0x000fe20000000f00 */
[----:B------:R-:W-:Y:S01]  /*1b4a0*/  IMAD.MOV.U32 R112, RZ, RZ, R13 ;  /* 0x000000ffff707224 */ /* 0x000fe200078e000d */
[----:B------:R-:W-:Y:S04]  /*1b4b0*/  LDS R116, [R158+UR7+0x4080] ;  /* 0x004080079e747984 */ /* 0x000fe80008000800 */
[----:B------:R-:W-:Y:S04]  /*1b4c0*/  LDS R118, [R158+UR7+0x4880] ;  /* 0x004880079e767984 */ /* 0x000fe80008000800 */
[----:B------:R-:W-:Y:S04]  /*1b4d0*/  LDS R117, [R159+UR7+0x4080] ;  /* 0x004080079f757984 */ /* 0x000fe80008000800 */
[----:B------:R-:W-:Y:S01]  /*1b4e0*/  LDS R119, [R159+UR7+0x4880] ;  /* 0x004880079f777984 */ /* 0x000fe20008000800 */
[----:B------:R-:W-:-:S02]  /*1b4f0*/  IMAD.MOV.U32 R114, RZ, RZ, R9 ;  /* 0x000000ffff727224 */ /* 0x000fc400078e0009 */
[----:B------:R-:W-:Y:S01]  /*1b500*/  IMAD.MOV.U32 R115, RZ, RZ, R8 ;  /* 0x000000ffff737224 */ /* 0x000fe200078e0008 */
[----:B------:R-:W-:Y:S04]  /*1b510*/  LDS R153, [R155+UR7+0x4180] ;  /* 0x004180079b997984 */ /* 0x000fe80008000800 */
[----:B------:R-:W-:Y:S04]  /*1b520*/  LDS R156, [R158+UR7+0x4180] ;  /* 0x004180079e9c7984 */ /* 0x000fe80008000800 */
[----:B------:R-:W-:Y:S04]  /*1b530*/  LDS R157, [R159+UR7+0x4180] ;  /* 0x004180079f9d7984 */ /* 0x000fe80008000800 */
[----:B----4-:R-:W3:Y:S04]  /*1b540*/  LDSM.16.M88.4 R148, [R246+UR7+0x10080] ;  /* 0x01008007f694783b */ /* 0x010ee80008000200 */
[----:B------:R-:W1:Y:S04]  /*1b550*/  LDSM.16.M88.4 R140, [R246+UR7+0x12080] ;  /* 0x01208007f68c783b */ /* 0x000e680008000200 */
[----:B------:R-:W4:Y:S04]  /*1b560*/  LDSM.16.M88.4 R136, [R246+UR7+0x13080] ;  /* 0x01308007f688783b */ /* 0x000f280008000200 */
[----:B------:R-:W1:Y:S04]  /*1b570*/  LDSM.16.M88.4 R132, [R246+UR7+0x14080] ;  /* 0x01408007f684783b */ /* 0x000e680008000200 */
[----:B------:R-:W1:Y:S04]  /*1b580*/  LDSM.16.M88.4 R128, [R246+UR7+0x15080] ;  /* 0x01508007f680783b */ /* 0x000e680008000200 */
[----:B------:R-:W1:Y:S01]  /*1b590*/  LDSM.16.M88.4 R124, [R246+UR7+0x16080] ;  /* 0x01608007f67c783b */ /* 0x000e620008000200 */
[----:B--2---:R-:W-:Y:S03]  /*1b5a0*/  HMMA.1688.F32.TF32 R248, R36, R26, R216 ;  /* 0x0000001a24f8723c */ /* 0x004fe600000810d8 */
[----:B------:R-:W2:Y:S04]  /*1b5b0*/  LDSM.16.M88.4 R144, [R246+UR7+0x11080] ;  /* 0x01108007f690783b */ /* 0x000ea80008000200 */
[----:B------:R-:W2:Y:S01]  /*1b5c0*/  LDSM.16.M88.4 R120, [R246+UR7+0x17080] ;  /* 0x01708007f678783b */ /* 0x000ea20008000200 */
[----:B---3--:R-:W-:Y:S11]  /*1b5d0*/  HMMA.1688.F32.TF32 R240, R20, R148, R92 ;  /* 0x0000009414f0723c */ /* 0x008ff6000008105c */
[----:B------:R-:W-:Y:S04]  /*1b5e0*/  STL.64 [R1+0xe78], R250 ;  /* 0x000e78fa01007387 */ /* 0x000fe80000100a00 */
[----:B------:R-:W-:Y:S04]  /*1b5f0*/  STL.64 [R1+0xe70], R248 ;  /* 0x000e70f801007387 */ /* 0x000fe80000100a00 */
[----:B------:R-:W-:Y:S04]  /*1b600*/  STL.64 [R1+0xe88], R222 ;  /* 0x000e88de01007387 */ /* 0x000fe80000100a00 */
[----:B------:R-:W-:Y:S04]  /*1b610*/  STL.64 [R1+0xe80], R220 ;  /* 0x000e80dc01007387 */ /* 0x000fe80000100a00 */
[----:B------:R-:W-:Y:S04]  /*1b620*/  STL.64 [R1+0xe98], R226 ;  /* 0x000e98e201007387 */ /* 0x000fe80000100a00 */
[----:B------:R-:W-:Y:S04]  /*1b630*/  STL.64 [R1+0xe90], R224 ;  /* 0x000e90e001007387 */ /* 0x000fe80000100a00 */
[----:B-1----:R-:W-:Y:S04]  /*1b640*/  STL [R1+0xe60], R142 ;  /* 0x000e608e01007387 */ /* 0x002fe80000100800 */
[----:B------:R-:W-:Y:S04]  /*1b650*/  STL [R1+0xe5c], R143 ;  /* 0x000e5c8f01007387 */ /* 0x000fe80000100800 */
[----:B----4-:R-:W-:Y:S04]  /*1b660*/  STL [R1+0xe68], R138 ;  /* 0x000e688a01007387 */ /* 0x010fe80000100800 */
[----:B------:R-:W-:Y:S04]  /*1b670*/  STL [R1+0xe64], R139 ;  /* 0x000e648b01007387 */ /* 0x000fe80000100800 */
[----:B------:R-:W-:Y:S04]  /*1b680*/  STL [R1+0xe58], R135 ;  /* 0x000e588701007387 */ /* 0x000fe80000100800 */
[----:B------:R-:W-:Y:S04]  /*1b690*/  STL [R1+0xe50], R130 ;  /* 0x000e508201007387 */ /* 0x000fe80000100800 */
[----:B------:R-:W-:Y:S04]  /*1b6a0*/  STL [R1+0xe4c], R131 ;  /* 0x000e4c8301007387 */ /* 0x000fe80000100800 */
[----:B------:R-:W-:Y:S04]  /*1b6b0*/  STL [R1+0xe54], R127 ;  /* 0x000e547f01007387 */ /* 0x000fe80000100800 */
[----:B------:R-:W-:Y:S04]  /*1b6c0*/  STL [R1+0xc58], R246 ;  /* 0x000c58f601007387 */ /* 0x000fe80000100800 */
[----:B------:R-:W-:Y:S04]  /*1b6d0*/  STL.64 [R1+0xea8], R242 ;  /* 0x000ea8f201007387 */ /* 0x000fe80000100a00 */
[----:B------:R-:W-:Y:S01]  /*1b6e0*/  STL.64 [R1+0xea0], R240 ;  /* 0x000ea0f001007387 */ /* 0x000fe20000100a00 */
[----:B------:R-:W-:-:S03]  /*1b6f0*/  IMAD.MOV.U32 R95, RZ, RZ, R70 ;  /* 0x000000ffff5f7224 */ /* 0x000fc600078e0046 */
[----:B------:R-:W3:Y:S01]  /*1b700*/  LDL.LU R232, [R1+0xf48] ;  /* 0x000f480001e87983 */ /* 0x000ee20000300800 */
[----:B------:R-:W-:-:S03]  /*1b710*/  IMAD.MOV.U32 R94, RZ, RZ, R71 ;  /* 0x000000ffff5e7224 */ /* 0x000fc600078e0047 */
[----:B------:R-:W4:Y:S01]  /*1b720*/  LDL.LU R234, [R1+0xf44] ;  /* 0x000f440001ea7983 */ /* 0x000f220000300800 */
[----:B------:R-:W-:-:S03]  /*1b730*/  MOV R70, R5 ;  /* 0x0000000500467202 */ /* 0x000fc60000000f00 */
[----:B------:R-:W2:Y:S01]  /*1b740*/  LDL.LU R235, [R1+0xf40] ;  /* 0x000f400001eb7983 */ /* 0x000ea20000300800 */
[----:B------:R-:W-:-:S03]  /*1b750*/  IMAD.MOV.U32 R71, RZ, RZ, R4 ;  /* 0x000000ffff477224 */ /* 0x000fc600078e0004 */
[----:B------:R-:W2:Y:S04]  /*1b760*/  LDL.LU R233, [R1+0xf3c] ;  /* 0x000f3c0001e97983 */ /* 0x000ea80000300800 */
[----:B------:R-:W2:Y:S04]  /*1b770*/  LDL.LU R5, [R1+0xf38] ;  /* 0x000f380001057983 */ /* 0x000ea80000300800 */
[----:B------:R-:W2:Y:S01]  /*1b780*/  LDL.LU R4, [R1+0xf34] ;  /* 0x000f340001047983 */ /* 0x000ea20000300800 */
[----:B------:R-:W-:Y:S02]  /*1b790*/  MOV R93, R72 ;  /* 0x00000048005d7202 */ /* 0x000fe40000000f00 */
[----:B------:R-:W-:Y:S01]  /*1b7a0*/  MOV R72, R58 ;  /* 0x0000003a00487202 */ /* 0x000fe20000000f00 */
[----:B---3--:R-:W-:-:S02]  /*1b7b0*/  IMAD.MOV.U32 R60, RZ, RZ, R232 ;  /* 0x000000ffff3c7224 */ /* 0x008fc400078e00e8 */
[----:B------:R-:W3:Y:S01]  /*1b7c0*/  LDL.LU R232, [R1+0xf30] ;  /* 0x000f300001e87983 */ /* 0x000ee20000300800 */
[----:B----4-:R-:W-:-:S03]  /*1b7d0*/  MOV R61, R234 ;  /* 0x000000ea003d7202 */ /* 0x010fc60000000f00 */
[----:B------:R-:W4:Y:S01]  /*1b7e0*/  LDL.LU R234, [R1+0xf2c] ;  /* 0x000f2c0001ea7983 */ /* 0x000f220000300800 */
[----:B--2---:R-:W-:-:S03]  /*1b7f0*/  IMAD.MOV.U32 R62, RZ, RZ, R235 ;  /* 0x000000ffff3e7224 */ /* 0x004fc600078e00eb */
[----:B------:R-:W2:Y:S01]  /*1b800*/  LDL.LU R235, [R1+0xf28] ;  /* 0x000f280001eb7983 */ /* 0x000ea20000300800 */
[----:B------:R-:W-:-:S03]  /*1b810*/  IMAD.MOV.U32 R63, RZ, RZ, R233 ;  /* 0x000000ffff3f7224 */ /* 0x000fc600078e00e9 */
[----:B------:R-:W2:Y:S04]  /*1b820*/  LDL.LU R233, [R1+0xf24] ;  /* 0x000f240001e97983 */ /* 0x000ea80000300800 */
[----:B------:R-:W2:Y:S01]  /*1b830*/  LDL.LU R56, [R1+0x1c0] ;  /* 0x0001c00001387983 */ /* 0x000ea20000300800 */
[----:B------:R-:W-:-:S03]  /*1b840*/  MOV R58, R4 ;  /* 0x00000004003a7202 */ /* 0x000fc60000000f00 */
[----:B------:R-:W2:Y:S04]  /*1b850*/  LDL.LU R57, [R1+0x1c4] ;  /* 0x0001c40001397983 */ /* 0x000ea80000300800 */
[----:B------:R-:W2:Y:S01]  /*1b860*/  LDL.LU R4, [R1+0xf20] ;  /* 0x000f200001047983 */ /* 0x000ea20000300800 */
[----:B------:R-:W-:Y:S02]  /*1b870*/  IMAD.MOV.U32 R92, RZ, RZ, R73 ;  /* 0x000000ffff5c7224 */ /* 0x000fe400078e0049 */
[----:B------:R-:W-:Y:S02]  /*1b880*/  IMAD.MOV.U32 R73, RZ, RZ, R59 ;  /* 0x000000ffff497224 */ /* 0x000fe400078e003b */
[----:B------:R-:W-:Y:S02]  /*1b890*/  IMAD.MOV.U32 R59, RZ, RZ, R5 ;  /* 0x000000ffff3b7224 */ /* 0x000fe400078e0005 */
[----:B------:R-:W3:Y:S04]  /*1b8a0*/  LDL.LU R5, [R1+0xf1c] ;  /* 0x000f1c0001057983 */ /* 0x000ee80000300800 */
[----:B------:R-:W4:Y:S04]  /*1b8b0*/  LDL.LU R44, [R1+0x270] ;  /* 0x00027000012c7983 */ /* 0x000f280000300800 */
[----:B------:R-:W4:Y:S01]  /*1b8c0*/  LDL.LU R45, [R1+0x274] ;  /* 0x00027400012d7983 */ /* 0x000f220000300800 */
[----:B--2---:R-:W-:-:S03]  /*1b8d0*/  MOV R46, R4 ;  /* 0x00000004002e7202 */ /* 0x004fc60000000f00 */
[----:B------:R-:W2:Y:S01]  /*1b8e0*/  LDL.LU R4, [R1+0xf18] ;  /* 0x000f180001047983 */ /* 0x000ea20000300800 */
[----:B---3--:R-:W-:-:S03]  /*1b8f0*/  IMAD.MOV.U32 R47, RZ, RZ, R5 ;  /* 0x000000ffff2f7224 */ /* 0x008fc600078e0005 */
[----:B------:R-:W3:Y:S04]  /*1b900*/  LDL.LU R5, [R1+0xf14] ;  /* 0x000f140001057983 */ /* 0x000ee80000300800 */
[----:B------:R-:W4:Y:S04]  /*1b910*/  LDL.LU R168, [R1+0x280] ;  /* 0x0002800001a87983 */ /* 0x000f280000300800 */
[----:B------:R-:W4:Y:S04]  /*1b920*/  LDL.LU R169, [R1+0x284] ;  /* 0x0002840001a97983 */ /* 0x000f280000300800 */
[----:B------:R-:W4:Y:S04]  /*1b930*/  LDL.LU R170, [R1+0x288] ;  /* 0x0002880001aa7983 */ /* 0x000f280000300800 */
[----:B------:R-:W4:Y:S01]  /*1b940*/  LDL.LU R171, [R1+0x28c] ;  /* 0x00028c0001ab7983 */ /* 0x000f220000300800 */
[----:B--2---:R-:W-:-:S03]  /*1b950*/  IMAD.MOV.U32 R172, RZ, RZ, R4 ;  /* 0x000000ffffac7224 */ /* 0x004fc600078e0004 */
[----:B------:R-:W2:Y:S04]  /*1b960*/  LDL.LU R4, [R1+0xf10] ;  /* 0x000f100001047983 */ /* 0x000ea80000300800 */
[----:B------:R-:W4:Y:S01]  /*1b970*/  LDL.LU R173, [R1+0x294] ;  /* 0x0002940001ad7983 */ /* 0x000f220000300800 */
[----:B---3--:R-:W-:-:S03]  /*1b980*/  MOV R175, R5 ;  /* 0x0000000500af7202 */ /* 0x008fc60000000f00 */
[----:B------:R-:W3:Y:S04]  /*1b990*/  LDL.LU R174, [R1+0x298] ;  /* 0x0002980001ae7983 */ /* 0x000ee80000300800 */
[----:B------:R-:W3:Y:S04]  /*1b9a0*/  LDL.LU R5, [R1+0xf0c] ;  /* 0x000f0c0001057983 */ /* 0x000ee80000300800 */
[----:B------:R-:W4:Y:S04]  /*1b9b0*/  LDL.LU R180, [R1+0x2b0] ;  /* 0x0002b00001b47983 */ /* 0x000f280000300800 */
[----:B------:R-:W4:Y:S01]  /*1b9c0*/  LDL.LU R181, [R1+0x2b4] ;  /* 0x0002b40001b57983 */ /* 0x000f220000300800 */
[----:B--2---:R-:W-:-:S03]  /*1b9d0*/  IMAD.MOV.U32 R182, RZ, RZ, R4 ;  /* 0x000000ffffb67224 */ /* 0x004fc600078e0004 */
[----:B------:R-:W2:Y:S04]  /*1b9e0*/  LDL.LU R4, [R1+0xf08] ;  /* 0x000f080001047983 */ /* 0x000ea80000300800 */
[----:B------:R-:W4:Y:S04]  /*1b9f0*/  LDL.LU R183, [R1+0x2bc] ;  /* 0x0002bc0001b77983 */ /* 0x000f280000300800 */
[----:B------:R-:W4:Y:S01]  /*1ba00*/  LDL.LU R184, [R1+0x2c0] ;  /* 0x0002c00001b87983 */ /* 0x000f220000300800 */
[----:B---3--:R-:W-:-:S03]  /*1ba10*/  IMAD.MOV.U32 R187, RZ, RZ, R5 ;  /* 0x000000ffffbb7224 */ /* 0x008fc600078e0005 */
[----:B------:R-:W3:Y:S04]  /*1ba20*/  LDL.LU R185, [R1+0x2c4] ;  /* 0x0002c40001b97983 */ /* 0x000ee80000300800 */
[----:B------:R-:W3:Y:S04]  /*1ba30*/  LDL.LU R186, [R1+0x2c8] ;  /* 0x0002c80001ba7983 */ /* 0x000ee80000300800 */
[----:B------:R-:W3:Y:S01]  /*1ba40*/  LDL.LU R5, [R1+0xf04] ;  /* 0x000f040001057983 */ /* 0x000ee20000300800 */
[----:B--2---:R-:W-:-:S03]  /*1ba50*/  MOV R188, R4 ;  /* 0x0000000400bc7202 */ /* 0x004fc60000000f00 */
[----:B------:R-:W2:Y:S04]  /*1ba60*/  LDL.LU R4, [R1+0xf00] ;  /* 0x000f000001047983 */ /* 0x000ea80000300800 */
[----:B------:R-:W2:Y:S04]  /*1ba70*/  LDL.LU R189, [R1+0x2d4] ;  /* 0x0002d40001bd7983 */ /* 0x000ea80000300800 */
[----:B------:R-:W2:Y:S04]  /*1ba80*/  LDL.LU R190, [R1+0x2d8] ;  /* 0x0002d80001be7983 */ /* 0x000ea80000300800 */
[----:B------:R-:W2:Y:S04]  /*1ba90*/  LDL.LU R191, [R1+0x2dc] ;  /* 0x0002dc0001bf7983 */ /* 0x000ea80000300800 */
[----:B------:R-:W2:Y:S01]  /*1baa0*/  LDL.LU R40, [R1+0x360] ;  /* 0x0003600001287983 */ /* 0x000ea20000300800 */
[----:B---3--:R-:W-:-:S03]  /*1bab0*/  IMAD.MOV.U32 R41, RZ, RZ, R5 ;  /* 0x000000ffff297224 */ /* 0x008fc600078e0005 */
[----:B------:R-:W3:Y:S01]  /*1bac0*/  LDL.LU R5, [R1+0xefc] ;  /* 0x000efc0001057983 */ /* 0x000ee20000300800 */
[----:B------:R-:W-:Y:S01]  /*1bad0*/  IMAD.MOV.U32 R167, RZ, RZ, R232 ;  /* 0x000000ffffa77224 */ /* 0x000fe200078e00e8 */
[C---:B------:R-:W-:Y:S01]  /*1bae0*/  HMMA.1688.F32.TF32 R236, R20.reuse, R144, R236 ;  /* 0x0000009014ec723c */ /* 0x040fe200000810ec */
[----:B------:R-:W-:Y:S01]  /*1baf0*/  IMAD.MOV.U32 R166, RZ, RZ, R233 ;  /* 0x000000ffffa67224 */ /* 0x000fe200078e00e9 */
[----:B----4-:R-:W-:Y:S01]  /*1bb00*/  MOV R165, R234 ;  /* 0x000000ea00a57202 */ /* 0x010fe20000000f00 */
[----:B------:R-:W-:Y:S02]  /*1bb10*/  IMAD.MOV.U32 R164, RZ, RZ, R235 ;  /* 0x000000ffffa47224 */ /* 0x000fe400078e00eb */
[----:B--2---:R-:W-:Y:S02]  /*1bb20*/  IMAD.MOV.U32 R42, RZ, RZ, R4 ;  /* 0x000000ffff2a7224 */ /* 0x004fe400078e0004 */
[----:B------:R-:W3:Y:S04]  /*1bb30*/  LDL.LU R4, [R1+0xef8] ;  /* 0x000ef80001047983 */ /* 0x000ee80000300800 */
[----:B------:R-:W2:Y:S04]  /*1bb40*/  LDL.LU R43, [R1+0x36c] ;  /* 0x00036c00012b7983 */ /* 0x000ea80000300800 */
[----:B------:R-:W4:Y:S04]  /*1bb50*/  LDL.LU R196, [R1+0x370] ;  /* 0x0003700001c47983 */ /* 0x000f280000300800 */
[----:B------:R-:W4:Y:S04]  /*1bb60*/  LDL.LU R197, [R1+0x374] ;  /* 0x0003740001c57983 */ /* 0x000f280000300800 */
[----:B------:R-:W4:Y:S04]  /*1bb70*/  LDL.LU R198, [R1+0x378] ;  /* 0x0003780001c67983 */ /* 0x000f280000300800 */
[----:B------:R-:W4:Y:S04]  /*1bb80*/  LDL.LU R199, [R1+0x37c] ;  /* 0x00037c0001c77983 */ /* 0x000f280000300800 */
[----:B------:R-:W3:Y:S04]  /*1bb90*/  LDL.LU R6, [R1+0x388] ;  /* 0x0003880001067983 */ /* 0x000ee80000300800 */
[----:B------:R-:W3:Y:S04]  /*1bba0*/  LDL.LU R7, [R1+0x38c] ;  /* 0x00038c0001077983 */ /* 0x000ee80000300800 */
        /* <DEDUP_REMOVED lines=20> */
[----:B------:R-:W-:Y:S04]  /*1bcf0*/  STL.64 [R1+0xeb8], R238 ;  /* 0x000eb8ee01007387 */ /* 0x000fe80000100a00 */
[----:B------:R-:W-:Y:S04]  /*1bd00*/  STL.64 [R1+0xeb0], R236 ;  /* 0x000eb0ec01007387 */ /* 0x000fe80000100a00 */
[----:B------:R-:W3:Y:S04]  /*1bd10*/  LDL.LU R204, [R1+0x210] ;  /* 0x0002100001cc7983 */ /* 0x000ee80000300800 */
[----:B------:R-:W3:Y:S04]  /*1bd20*/  LDL.LU R205, [R1+0x214] ;  /* 0x0002140001cd7983 */ /* 0x000ee80000300800 */
[----:B------:R-:W3:Y:S04]  /*1bd30*/  LDL.LU R206, [R1+0x218] ;  /* 0x0002180001ce7983 */ /* 0x000ee80000300800 */
[----:B------:R-:W3:Y:S04]  /*1bd40*/  LDL.LU R207, [R1+0x21c] ;  /* 0x00021c0001cf7983 */ /* 0x000ee80000300800 */
[----:B------:R-:W3:Y:S04]  /*1bd50*/  LDL.LU R228, [R1+0xef4] ;  /* 0x000ef40001e47983 */ /* 0x000ee80000300800 */
[----:B------:R-:W4:Y:S04]  /*1bd60*/  LDL.LU R229, [R1+0xef0] ;  /* 0x000ef00001e57983 */ /* 0x000f280000300800 */
[----:B------:R-:W4:Y:S04]  /*1bd70*/  LDL.LU R230, [R1+0xeec] ;  /* 0x000eec0001e67983 */ /* 0x000f280000300800 */
[----:B------:R-:W4:Y:S01]  /*1bd80*/  LDL.LU R231, [R1+0xee8] ;  /* 0x000ee80001e77983 */ /* 0x000f220000300800 */
[----:B--2---:R-:W-:Y:S03]  /*1bd90*/  HMMA.1688.F32.TF32 R16, R20, R124, R192 ;  /* 0x0000007c1410723c */ /* 0x004fe600000810c0 */
[----:B------:R-:W2:Y:S04]  /*1bda0*/  LDL.LU R192, [R1+0x240] ;  /* 0x0002400001c07983 */ /* 0x000ea80000300800 */
[----:B------:R-:W2:Y:S04]  /*1bdb0*/  LDL.LU R193, [R1+0x244] ;  /* 0x0002440001c17983 */ /* 0x000ea80000300800 */
[----:B------:R-:W2:Y:S01]  /*1bdc0*/  LDL.LU R194, [R1+0x248] ;  /* 0x0002480001c27983 */ /* 0x000ea20000300800 */
[----:B---3--:R-:W-:-:S03]  /*1bdd0*/  IMAD.MOV.U32 R195, RZ, RZ, R228 ;  /* 0x000000ffffc37224 */ /* 0x008fc600078e00e4 */
[----:B------:R-:W3:Y:S01]  /*1bde0*/  LDL.LU R228, [R1+0xee4] ;  /* 0x000ee40001e47983 */ /* 0x000ee20000300800 */
[----:B------:R-:W-:Y:S01]  /*1bdf0*/  HMMA.1688.F32.TF32 R24, R52, R148, R184 ;  /* 0x000000943418723c */ /* 0x000fe200000810b8 */
[----:B----4-:R-:W-:Y:S02]  /*1be00*/  IMAD.MOV.U32 R215, RZ, RZ, R229 ;  /* 0x000000ffffd77224 */ /* 0x010fe400078e00e5 */
[----:B------:R-:W4:Y:S01]  /*1be10*/  LDL.LU R212, [R1+0x250] ;  /* 0x0002500001d47983 */ /* 0x000f220000300800 */
[----:B------:R-:W-:Y:S01]  /*1be20*/  MOV R214, R230 ;  /* 0x000000e600d67202 */ /* 0x000fe20000000f00 */
[----:B------:R-:W-:Y:S02]  /*1be30*/  IMAD.MOV.U32 R213, RZ, RZ, R231 ;  /* 0x000000ffffd57224 */ /* 0x000fe400078e00e7 */
[----:B------:R-:W2:Y:S04]  /*1be40*/  LDL.LU R231, [R1+0xee0] ;  /* 0x000ee00001e77983 */ /* 0x000ea80000300800 */
[----:B------:R-:W2:Y:S04]  /*1be50*/  LDL.LU R230, [R1+0xedc] ;  /* 0x000edc0001e67983 */ /* 0x000ea80000300800 */
[----:B------:R-:W2:Y:S04]  /*1be60*/  LDL.LU R229, [R1+0xed8] ;  /* 0x000ed80001e57983 */ /* 0x000ea80000300800 */
[----:B------:R-:W2:Y:S04]  /*1be70*/  LDL.LU R184, [R1+0x2e0] ;  /* 0x0002e00001b87983 */ /* 0x000ea80000300800 */
[----:B------:R-:W2:Y:S04]  /*1be80*/  LDL.LU R185, [R1+0x2e4] ;  /* 0x0002e40001b97983 */ /* 0x000ea80000300800 */
[----:B------:R-:W2:Y:S01]  /*1be90*/  LDL.LU R186, [R1+0x2e8] ;  /* 0x0002e80001ba7983 */ /* 0x000ea20000300800 */
[----:B---3--:R-:W-:-:S03]  /*1bea0*/  IMAD.MOV.U32 R187, RZ, RZ, R228 ;  /* 0x000000ffffbb7224 */ /* 0x008fc600078e00e4 */
[----:B------:R-:W3:Y:S01]  /*1beb0*/  LDL.LU R228, [R1+0xed4] ;  /* 0x000ed40001e47983 */ /* 0x000ee20000300800 */
[C---:B------:R-:W-:Y:S03]  /*1bec0*/  HMMA.1688.F32.TF32 R32, R52.reuse, R140, R176 ;  /* 0x0000008c3420723c */ /* 0x040fe600000810b0 */
[----:B------:R-:W2:Y:S04]  /*1bed0*/  LDL.LU R176, [R1+0x300] ;  /* 0x0003000001b07983 */ /* 0x000ea80000300800 */
[----:B------:R-:W2:Y:S01]  /*1bee0*/  LDL.LU R177, [R1+0x304] ;  /* 0x0003040001b17983 */ /* 0x000ea20000300800 */
[----:B------:R-:W-:Y:S03]  /*1bef0*/  HMMA.1688.F32.TF32 R36, R52, R136, R172 ;  /* 0x000000883424723c */ /* 0x000fe600000810ac */
[----:B------:R-:W2:Y:S04]  /*1bf00*/  LDL.LU R178, [R1+0x308] ;  /* 0x0003080001b27983 */ /* 0x000ea80000300800 */
[----:B------:R-:W2:Y:S04]  /*1bf10*/  LDL.LU R179, [R1+0x30c] ;  /* 0x00030c0001b37983 */ /* 0x000ea80000300800 */
[----:B------:R-:W2:Y:S04]  /*1bf20*/  LDL.LU R172, [R1+0x310] ;  /* 0x0003100001ac7983 */ /* 0x000ea80000300800 */
[----:B------:R-:W2:Y:S04]  /*1bf30*/  LDL.LU R173, [R1+0x314] ;  /* 0x0003140001ad7983 */ /* 0x000ea80000300800 */
[----:B------:R-:W2:Y:S01]  /*1bf40*/  LDL.LU R174, [R1+0x318] ;  /* 0x0003180001ae7983 */ /* 0x000ea20000300800 */
[----:B---3--:R-:W-:-:S03]  /*1bf50*/  MOV R175, R228 ;  /* 0x000000e400af7202 */ /* 0x008fc60000000f00 */
[----:B------:R-:W3:Y:S01]  /*1bf60*/  LDL.LU R228, [R1+0xed0] ;  /* 0x000ed00001e47983 */ /* 0x000ee20000300800 */
[----:B------:R-:W-:Y:S01]  /*1bf70*/  IMAD.MOV.U32 R82, RZ, RZ, R29 ;  /* 0x000000ffff527224 */ /* 0x000fe200078e001d */
[----:B------:R-:W-:Y:S01]  /*1bf80*/  MOV R83, R28 ;  /* 0x0000001c00537202 */ /* 0x000fe20000000f00 */
[----:B------:R-:W-:Y:S08]  /*1bf90*/  HMMA.1688.F32.TF32 R12, R20, R128, R40 ;  /* 0x00000080140c723c */ /* 0x000ff00000081028 */
[----:B------:R-:W-:Y:S01]  /*1bfa0*/  HMMA.1688.F32.TF32 R40, R52, R132, R168 ;  /* 0x000000843428723c */ /* 0x000fe200000810a8 */
[----:B------:R-:W4:Y:S04]  /*1bfb0*/  LDL.LU R168, [R1+0x320] ;  /* 0x0003200001a87983 */ /* 0x000f280000300800 */
[----:B------:R-:W4:Y:S03]  /*1bfc0*/  LDL.LU R169, [R1+0x324] ;  /* 0x0003240001a97983 */ /* 0x000f260000300800 */
[C---:B------:R-:W-:Y:S01]  /*1bfd0*/  HMMA.1688.F32.TF32 R56, R84.reuse, R148, R56 ;  /* 0x000000945438723c */ /* 0x040fe20000081038 */
[----:B------:R-:W4:Y:S04]  /*1bfe0*/  LDL.LU R170, [R1+0x328] ;  /* 0x0003280001aa7983 */ /* 0x000f280000300800 */
[----:B------:R-:W4:Y:S03]  /*1bff0*/  LDL.LU R171, [R1+0x32c] ;  /* 0x00032c0001ab7983 */ /* 0x000f260000300800 */
[C---:B------:R-:W-:Y:S08]  /*1c000*/  HMMA.1688.F32.TF32 R60, R84.reuse, R144, R60 ;  /* 0x00000090543c723c */ /* 0x040ff0000008103c */
[C---:B------:R-:W-:Y:S08]  /*1c010*/  HMMA.1688.F32.TF32 R64, R84.reuse, R140, R64 ;  /* 0x0000008c5440723c */ /* 0x040ff00000081040 */
[C---:B------:R-:W-:Y:S08]  /*1c020*/  HMMA.1688.F32.TF32 R68, R84.reuse, R136, R68 ;  /* 0x000000885444723c */ /* 0x040ff00000081044 */
[C---:B------:R-:W-:Y:S08]  /*1c030*/  HMMA.1688.F32.TF32 R72, R84.reuse, R132, R72 ;  /* 0x000000845448723c */ /* 0x040ff00000081048 */
[C---:B------:R-:W-:Y:S08]  /*1c040*/  HMMA.1688.F32.TF32 R76, R84.reuse, R128, R76 ;  /* 0x00000080544c723c */ /* 0x040ff0000008104c */
[C---:B------:R-:W-:Y:S08]  /*1c050*/  HMMA.1688.F32.TF32 R80, R84.reuse, R124, R80 ;  /* 0x0000007c5450723c */ /* 0x040ff00000081050 */
[----:B------:R-:W-:Y:S01]  /*1c060*/  HMMA.1688.F32.TF32 R84, R84, R120, R160 ;  /* 0x000000785454723c */ /* 0x000fe200000810a0 */
[----:B------:R-:W4:Y:S04]  /*1c070*/  LDL.LU R160, [R1+0x340] ;  /* 0x0003400001a07983 */ /* 0x000f280000300800 */
[----:B------:R-:W4:Y:S03]  /*1c080*/  LDL.LU R161, [R1+0x344] ;  /* 0x0003440001a17983 */ /* 0x000f260000300800 */
[C---:B------:R-:W-:Y:S01]  /*1c090*/  HMMA.1688.F32.TF32 R28, R52.reuse, R144, R180 ;  /* 0x00000090341c723c */ /* 0x040fe200000810b4 */
[----:B------:R-:W4:Y:S04]  /*1c0a0*/  LDL.LU R162, [R1+0x348] ;  /* 0x0003480001a27983 */ /* 0x000f280000300800 */
[----:B------:R-:W4:Y:S03]  /*1c0b0*/  LDL.LU R163, [R1+0x34c] ;  /* 0x00034c0001a37983 */ /* 0x000f260000300800 */
[----:B------:R-:W-:Y:S01]  /*1c0c0*/  HMMA.1688.F32.TF32 R44, R52, R128, R44 ;  /* 0x00000080342c723c */ /* 0x000fe2000008102c */
[----:B--2---:R-:W-:Y:S01]  /*1c0d0*/  IMAD.MOV.U32 R180, RZ, RZ, R229 ;  /* 0x000000ffffb47224 */ /* 0x004fe200078e00e5 */
[----:B------:R-:W-:-:S06]  /*1c0e0*/  MOV R181, R230 ;  /* 0x000000e600b57202 */ /* 0x000fcc0000000f00 */
[----:B------:R-:W-:Y:S01]  /*1c0f0*/  HMMA.1688.F32.TF32 R48, R52, R124, R48 ;  /* 0x0000007c3430723c */ /* 0x000fe20000081030 */
[----:B------:R-:W-:-:S07]  /*1c100*/  IMAD.MOV.U32 R182, RZ, RZ, R231 ;  /* 0x000000ffffb67224 */ /* 0x000fce00078e00e7 */
[----:B------:R-:W-:Y:S01]  /*1c110*/  HMMA.1688.F32.TF32 R52, R52, R120, R164 ;  /* 0x000000783434723c */ /* 0x000fe200000810a4 */
[----:B------:R-:W2:Y:S04]  /*1c120*/  LDL.LU R164, [R1+0x330] ;  /* 0x0003300001a47983 */ /* 0x000ea80000300800 */
[----:B------:R-:W2:Y:S04]  /*1c130*/  LDL.LU R165, [R1+0x334] ;  /* 0x0003340001a57983 */ /* 0x000ea80000300800 */
[----:B------:R-:W2:Y:S01]  /*1c140*/  LDL.LU R166, [R1+0x338] ;  /* 0x0003380001a67983 */ /* 0x000ea20000300800 */
[----:B---3--:R-:W-:-:S03]  /*1c150*/  IMAD.MOV.U32 R167, RZ, RZ, R228 ;  /* 0x000000ffffa77224 */ /* 0x008fc600078e00e4 */
[----:B------:R-:W3:Y:S04]  /*1c160*/  LDL.LU R228, [R1+0xecc] ;  /* 0x000ecc0001e47983 */ /* 0x000ee80000300800 */
[----:B------:R-:W3:Y:S04]  /*1c170*/  LDL.LU R229, [R1+0xec8] ;  /* 0x000ec80001e57983 */ /* 0x000ee80000300800 */
[----:B------:R-:W3:Y:S04]  /*1c180*/  LDL.LU R230, [R1+0xec4] ;  /* 0x000ec40001e67983 */ /* 0x000ee80000300800 */
[----:B------:R-:W3:Y:S04]  /*1c190*/  LDL.LU R231, [R1+0xec0] ;  /* 0x000ec00001e77983 */ /* 0x000ee80000300800 */
[----:B------:R-:W3:Y:S01]  /*1c1a0*/  LDL.LU R183, [R1+0x2fc] ;  /* 0x0002fc0001b77983 */ /* 0x000ee20000300800 */
[C---:B------:R-:W-:Y:S08]  /*1c1b0*/  HMMA.1688.F32.TF32 R88, R116.reuse, R148, R88 ;  /* 0x000000947458723c */ /* 0x040ff00000081058 */
[C---:B------:R-:W-:Y:S08]  /*1c1c0*/  HMMA.1688.F32.TF32 R92, R116.reuse, R144, R92 ;  /* 0x00000090745c723c */ /* 0x040ff0000008105c */
[C---:B------:R-:W-:Y:S08]  /*1c1d0*/  HMMA.1688.F32.TF32 R96, R116.reuse, R140, R96 ;  /* 0x0000008c7460723c */ /* 0x040ff00000081060 */
[C---:B------:R-:W-:Y:S08]  /*1c1e0*/  HMMA.1688.F32.TF32 R100, R116.reuse, R136, R100 ;  /* 0x000000887464723c */ /* 0x040ff00000081064 */
[C---:B------:R-:W-:Y:S08]  /*1c1f0*/  HMMA.1688.F32.TF32 R104, R116.reuse, R132, R104 ;  /* 0x000000847468723c */ /* 0x040ff00000081068 */
[C---:B------:R-:W-:Y:S08]  /*1c200*/  HMMA.1688.F32.TF32 R108, R116.reuse, R128, R108 ;  /* 0x00000080746c723c */ /* 0x040ff0000008106c */
[----:B------:R-:W-:Y:S08]  /*1c210*/  HMMA.1688.F32.TF32 R112, R116, R124, R112 ;  /* 0x0000007c7470723c */ /* 0x000ff00000081070 */
[C---:B------:R-:W-:Y:S08]  /*1c220*/  HMMA.1688.F32.TF32 R232, R20.reuse, R140, R232 ;  /* 0x0000008c14e8723c */ /* 0x040ff000000810e8 */
[C---:B------:R-:W-:Y:S08]  /*1c230*/  HMMA.1688.F32.TF32 R4, R20.reuse, R136, R4 ;  /* 0x000000881404723c */ /* 0x040ff00000081004 */
[C---:B------:R-:W-:Y:S01]  /*1c240*/  HMMA.1688.F32.TF32 R8, R20.reuse, R132, R196 ;  /* 0x000000841408723c */ /* 0x040fe200000810c4 */
[----:B------:R-:W3:Y:S04]  /*1c250*/  LDL.LU R196, [R1+0x230] ;  /* 0x0002300001c47983 */ /* 0x000ee80000300800 */
[----:B------:R-:W3:Y:S03]  /*1c260*/  LDL.LU R197, [R1+0x234] ;  /* 0x0002340001c57983 */ /* 0x000ee60000300800 */
[----:B------:R-:W-:Y:S01]  /*1c270*/  HMMA.1688.F32.TF32 R20, R20, R120, R188 ;  /* 0x000000781414723c */ /* 0x000fe200000810bc */
[----:B------:R-:W-:Y:S04]  /*1c280*/  LDS R188, [R3+UR7+0x4100] ;  /* 0x0041000703bc7984 */ /* 0x000fe80008000800 */
[----:B------:R-:W-:Y:S04]  /*1c290*/  LDS R190, [R3+UR7+0x4900] ;  /* 0x0049000703be7984 */ /* 0x000fe80008000800 */
[----:B------:R-:W-:Y:S04]  /*1c2a0*/  LDS R189, [R155+UR7+0x4100] ;  /* 0x004100079bbd7984 */ /* 0x000fe80008000800 */
[----:B------:R-:W4:Y:S04]  /*1c2b0*/  LDS R191, [R155+UR7+0x4900] ;  /* 0x004900079bbf7984 */ /* 0x000f280008000800 */
[----:B------:R-:W3:Y:S04]  /*1c2c0*/  LDL.LU R198, [R1+0x238] ;  /* 0x0002380001c67983 */ /* 0x000ee80000300800 */
[----:B------:R-:W3:Y:S04]  /*1c2d0*/  LDL.LU R199, [R1+0x23c] ;  /* 0x00023c0001c77983 */ /* 0x000ee80000300800 */
[----:B------:R-:W3:Y:S04]  /*1c2e0*/  LDL.LU R208, [R1+0x200] ;  /* 0x0002000001d07983 */ /* 0x000ee80000300800 */
[----:B------:R-:W3:Y:S04]  /*1c2f0*/  LDL.LU R209, [R1+0x204] ;  /* 0x0002040001d17983 */ /* 0x000ee80000300800 */
[----:B------:R-:W3:Y:S04]  /*1c300*/  LDL.LU R210, [R1+0x208] ;  /* 0x0002080001d27983 */ /* 0x000ee80000300800 */
[----:B------:R-:W3:Y:S04]  /*1c310*/  LDL.LU R211, [R1+0x20c] ;  /* 0x00020c0001d37983 */ /* 0x000ee80000300800 */
[----:B------:R-:W-:Y:S01]  /*1c320*/  LDS R155, [R155+UR7+0x4980] ;  /* 0x004980079b9b7984 */ /* 0x000fe20008000800 */
[C---:B----4-:R-:W-:Y:S08]  /*1c330*/  HMMA.1688.F32.TF32 R160, R188.reuse, R148, R160 ;  /* 0x00000094bca0723c */ /* 0x050ff000000810a0 */
[C---:B--2---:R-:W-:Y:S08]  /*1c340*/  HMMA.1688.F32.TF32 R164, R188.reuse, R144, R164 ;  /* 0x00000090bca4723c */ /* 0x044ff000000810a4 */
[C---:B------:R-:W-:Y:S08]  /*1c350*/  HMMA.1688.F32.TF32 R168, R188.reuse, R140, R168 ;  /* 0x0000008cbca8723c */ /* 0x040ff000000810a8 */
[C---:B------:R-:W-:Y:S08]  /*1c360*/  HMMA.1688.F32.TF32 R172, R188.reuse, R136, R172 ;  /* 0x00000088bcac723c */ /* 0x040ff000000810ac */
[C---:B------:R-:W-:Y:S08]  /*1c370*/  HMMA.1688.F32.TF32 R176, R188.reuse, R132, R176 ;  /* 0x00000084bcb0723c */ /* 0x040ff000000810b0 */
[----:B------:R-:W-:Y:S08]  /*1c380*/  HMMA.1688.F32.TF32 R184, R188, R124, R184 ;  /* 0x0000007cbcb8723c */ /* 0x000ff000000810b8 */
[----:B---3--:R-:W-:Y:S01]  /*1c390*/  HMMA.1688.F32.TF32 R116, R116, R120, R228 ;  /* 0x000000787474723c */ /* 0x008fe200000810e4 */
[----:B------:R-:W-:Y:S04]  /*1c3a0*/  LDS R228, [R158+UR7+0x4100] ;  /* 0x004100079ee47984 */ /* 0x000fe80008000800 */
[----:B------:R-:W-:Y:S04]  /*1c3b0*/  LDS R230, [R158+UR7+0x4900] ;  /* 0x004900079ee67984 */ /* 0x000fe80008000800 */
[----:B------:R-:W-:Y:S04]  /*1c3c0*/  LDS R229, [R159+UR7+0x4100] ;  /* 0x004100079fe57984 */ /* 0x000fe80008000800 */
[----:B------:R-:W1:Y:S01]  /*1c3d0*/  LDS R231, [R159+UR7+0x4900] ;  /* 0x004900079fe77984 */ /* 0x000e620008000800 */
[C---:B------:R-:W-:Y:S03]  /*1c3e0*/  HMMA.1688.F32.TF32 R180, R188.reuse, R128, R180 ;  /* 0x00000080bcb4723c */ /* 0x040fe600000810b4 */
[----:B------:R-:W-:Y:S04]  /*1c3f0*/  LDS R158, [R158+UR7+0x4980] ;  /* 0x004980079e9e7984 */ /* 0x000fe80008000800 */
[----:B------:R-:W2:Y:S01]  /*1c400*/  LDS R159, [R159+UR7+0x4980] ;  /* 0x004980079f9f7984 */ /* 0x000ea20008000800 */
[----:B------:R-:W-:Y:S03]  /*1c410*/  HMMA.1688.F32.TF32 R188, R188, R120, R212 ;  /* 0x00000078bcbc723c */ /* 0x000fe600000810d4 */
[----:B------:R-:W3:Y:S04]  /*1c420*/  LDL.LU R212, [R1+0x1f0] ;  /* 0x0001f00001d47983 */ /* 0x000ee80000300800 */
[----:B------:R-:W3:Y:S04]  /*1c430*/  LDL.LU R213, [R1+0x1f4] ;  /* 0x0001f40001d57983 */ /* 0x000ee80000300800 */
[----:B------:R-:W3:Y:S04]  /*1c440*/  LDL.LU R214, [R1+0x1f8] ;  /* 0x0001f80001d67983 */ /* 0x000ee80000300800 */
[----:B------:R-:W3:Y:S01]  /*1c450*/  LDL.LU R215, [R1+0x1fc] ;  /* 0x0001fc0001d77983 */ /* 0x000ee20000300800 */
[C---:B-1----:R-:W-:Y:S08]  /*1c460*/  HMMA.1688.F32.TF32 R200, R228.reuse, R140, R200 ;  /* 0x0000008ce4c8723c */ /* 0x042ff000000810c8 */
[C---:B------:R-:W-:Y:S11]  /*1c470*/  HMMA.1688.F32.TF32 R204, R228.reuse, R136, R204 ;  /* 0x00000088e4cc723c */ /* 0x040ff600000810cc */
[----:B------:R-:W-:Y:S04]  /*1c480*/  STL [R1+0xe00], R200 ;  /* 0x000e00c801007387 */ /* 0x000fe80000100800 */
[----:B------:R-:W-:Y:S04]  /*1c490*/  STL [R1+0xdfc], R201 ;  /* 0x000dfcc901007387 */ /* 0x000fe80000100800 */
[----:B------:R-:W-:Y:S04]  /*1c4a0*/  STL [R1+0xdf8], R202 ;  /* 0x000df8ca01007387 */ /* 0x000fe80000100800 */
[----:B------:R-:W-:Y:S04]  /*1c4b0*/  STL [R1+0xdf4], R203 ;  /* 0x000df4cb01007387 */ /* 0x000fe80000100800 */
[----:B------:R-:W4:Y:S04]  /*1c4c0*/  LDL.LU R216, [R1+0x1e0] ;  /* 0x0001e00001d87983 */ /* 0x000f280000300800 */
[----:B------:R-:W4:Y:S04]  /*1c4d0*/  LDL.LU R217, [R1+0x1e4] ;  /* 0x0001e40001d97983 */ /* 0x000f280000300800 */
[----:B------:R-:W4:Y:S04]  /*1c4e0*/  LDL.LU R218, [R1+0x1e8] ;  /* 0x0001e80001da7983 */ /* 0x000f280000300800 */
[----:B------:R-:W4:Y:S04]  /*1c4f0*/  LDL.LU R219, [R1+0x1ec] ;  /* 0x0001ec0001db7983 */ /* 0x000f280000300800 */
[----:B------:R-:W-:Y:S04]  /*1c500*/  STL [R1+0xe08], R204 ;  /* 0x000e08cc01007387 */ /* 0x000fe80000100800 */
[----:B------:R-:W-:Y:S04]  /*1c510*/  STL [R1+0xe04], R205 ;  /* 0x000e04cd01007387 */ /* 0x000fe80000100800 */
[----:B------:R-:W-:Y:S04]  /*1c520*/  STL [R1+0xdf0], R206 ;  /* 0x000df0ce01007387 */ /* 0x000fe80000100800 */
[----:B------:R-:W-:Y:S04]  /*1c530*/  STL [R1+0xdec], R207 ;  /* 0x000deccf01007387 */ /* 0x000fe80000100800 */
        /* <DEDUP_REMOVED lines=15> */
[----:B------:R-:W2:Y:S01]  /*1c630*/  LDL.LU R251, [R1+0x16c] ;  /* 0x00016c0001fb7983 */ /* 0x000ea20000300800 */
[C---:B------:R-:W-:Y:S08]  /*1c640*/  HMMA.1688.F32.TF32 R208, R228.reuse, R132, R208 ;  /* 0x00000084e4d0723c */ /* 0x040ff000000810d0 */
[C---:B------:R-:W-:Y:S11]  /*1c650*/  HMMA.1688.F32.TF32 R192, R228.reuse, R148, R192 ;  /* 0x00000094e4c0723c */ /* 0x040ff600000810c0 */
[----:B------:R-:W-:Y:S01]  /*1c660*/  STL [R1+0xe14], R208 ;  /* 0x000e14d001007387 */ /* 0x000fe20000100800 */
[C---:B------:R-:W-:Y:S03]  /*1c670*/  HMMA.1688.F32.TF32 R196, R228.reuse, R144, R196 ;  /* 0x00000090e4c4723c */ /* 0x040fe600000810c4 */
[----:B------:R-:W-:Y:S04]  /*1c680*/  STL [R1+0xe10], R209 ;  /* 0x000e10d101007387 */ /* 0x000fe80000100800 */
[----:B------:R-:W-:Y:S04]  /*1c690*/  STL [R1+0xe0c], R210 ;  /* 0x000e0cd201007387 */ /* 0x000fe80000100800 */
[----:B------:R1:W-:Y:S04]  /*1c6a0*/  STL [R1+0xde8], R211 ;  /* 0x000de8d301007387 */ /* 0x0003e80000100800 */
[----:B------:R-:W2:Y:S04]  /*1c6b0*/  LDL.LU R224, [R1+0x150] ;  /* 0x0001500001e07983 */ /* 0x000ea80000300800 */
[----:B------:R-:W2:Y:S04]  /*1c6c0*/  LDL.LU R225, [R1+0x154] ;  /* 0x0001540001e17983 */ /* 0x000ea80000300800 */
[----:B------:R-:W2:Y:S04]  /*1c6d0*/  LDL.LU R226, [R1+0x158] ;  /* 0x0001580001e27983 */ /* 0x000ea80000300800 */
[----:B------:R-:W2:Y:S01]  /*1c6e0*/  LDL.LU R227, [R1+0x15c] ;  /* 0x00015c0001e37983 */ /* 0x000ea20000300800 */
[----:B---3--:R-:W-:-:S15]  /*1c6f0*/  HMMA.1688.F32.TF32 R212, R228, R128, R212 ;  /* 0x00000080e4d4723c */ /* 0x008fde00000810d4 */
[----:B------:R-:W-:-:S04]  /*1c700*/  NOP ;  /* 0x0000000000007918 */ /* 0x000fc80000000000 */
[----:B------:R-:W-:Y:S04]  /*1c710*/  STL [R1+0xe24], R212 ;  /* 0x000e24d401007387 */ /* 0x000fe80000100800 */
[----:B------:R-:W-:Y:S04]  /*1c720*/  STL [R1+0xe20], R213 ;  /* 0x000e20d501007387 */ /* 0x000fe80000100800 */
[----:B------:R-:W-:Y:S04]  /*1c730*/  STL [R1+0xe1c], R214 ;  /* 0x000e1cd601007387 */ /* 0x000fe80000100800 */
[----:B------:R3:W-:Y:S01]  /*1c740*/  STL [R1+0xe18], R215 ;  /* 0x000e18d701007387 */ /* 0x0007e20000100800 */
[----:B----4-:R-:W-:-:S15]  /*1c750*/  HMMA.1688.F32.TF32 R216, R228, R124, R216 ;  /* 0x0000007ce4d8723c */ /* 0x010fde00000810d8 */
[----:B------:R-:W-:-:S04]  /*1c760*/  NOP ;  /* 0x0000000000007918 */ /* 0x000fc80000000000 */
[----:B------:R-:W-:Y:S04]  /*1c770*/  STL [R1+0xe34], R216 ;  /* 0x000e34d801007387 */ /* 0x000fe80000100800 */
[----:B------:R-:W-:Y:S01]  /*1c780*/  STL [R1+0xe30], R217 ;  /* 0x000e30d901007387 */ /* 0x000fe20000100800 */
[----:B--2---:R-:W-:Y:S03]  /*1c790*/  HMMA.1688.F32.TF32 R228, R228, R120, R220 ;  /* 0x00000078e4e4723c */ /* 0x004fe600000810dc */
[----:B------:R-:W-:Y:S04]  /*1c7a0*/  STL [R1+0xe2c], R218 ;  /* 0x000e2cda01007387 */ /* 0x000fe80000100800 */
[----:B------:R-:W-:Y:S04]  /*1c7b0*/  STL [R1+0xe28], R219 ;  /* 0x000e28db01007387 */ /* 0x000fe80000100800 */
[----:B------:R-:W2:Y:S04]  /*1c7c0*/  LDL.LU R220, [R1+0x140] ;  /* 0x0001400001dc7983 */ /* 0x000ea80000300800 */
[----:B------:R-:W2:Y:S01]  /*1c7d0*/  LDL.LU R221, [R1+0x144] ;  /* 0x0001440001dd7983 */ /* 0x000ea20000300800 */
[C---:B-1----:R-:W-:Y:S03]  /*1c7e0*/  HMMA.1688.F32.TF32 R208, R152.reuse, R144, R240 ;  /* 0x0000009098d0723c */ /* 0x042fe600000810f0 */
[----:B------:R-:W2:Y:S04]  /*1c7f0*/  LDL.LU R222, [R1+0x148] ;  /* 0x0001480001de7983 */ /* 0x000ea80000300800 */
[----:B------:R-:W2:Y:S01]  /*1c800*/  LDL.LU R223, [R1+0x14c] ;  /* 0x00014c0001df7983 */ /* 0x000ea20000300800 */
[C---:B------:R-:W-:Y:S03]  /*1c810*/  HMMA.1688.F32.TF32 R200, R152.reuse, R148, R236 ;  /* 0x0000009498c8723c */ /* 0x040fe600000810ec */
[----:B------:R1:W-:Y:S08]  /*1c820*/  STL [R1+0xe44], R228 ;  /* 0x000e44e401007387 */ /* 0x0003f00000100800 */
[----:B------:R-:W-:Y:S01]  /*1c830*/  IMAD.MOV.U32 R205, RZ, RZ, R208 ;  /* 0x000000ffffcd7224 */ /* 0x000fe200078e00d0 */
[----:B------:R4:W-:Y:S04]  /*1c840*/  STL [R1+0xe40], R229 ;  /* 0x000e40e501007387 */ /* 0x0009e80000100800 */
[----:B------:R1:W-:Y:S04]  /*1c850*/  STL [R1+0xe3c], R230 ;  /* 0x000e3ce601007387 */ /* 0x0003e80000100800 */
[----:B------:R1:W-:Y:S01]  /*1c860*/  STL [R1+0xe38], R231 ;  /* 0x000e38e701007387 */ /* 0x0003e20000100800 */
[C---:B---3--:R-:W-:Y:S03]  /*1c870*/  HMMA.1688.F32.TF32 R212, R152.reuse, R140, R248 ;  /* 0x0000008c98d4723c */ /* 0x048fe600000810f8 */
[----:B------:R3:W-:Y:S04]  /*1c880*/  STL.64 [R1], R200 ;  /* 0x000000c801007387 */ /* 0x0007e80000100a00 */
[----:B------:R1:W-:Y:S04]  /*1c890*/  STL.64 [R1+0x8], R202 ;  /* 0x000008ca01007387 */ /* 0x0003e80000100a00 */
[----:B------:R1:W-:Y:S04]  /*1c8a0*/  STL [R1+0xe48], R205 ;  /* 0x000e48cd01007387 */ /* 0x0003e80000100800 */
        /* <DEDUP_REMOVED lines=8> */
[----:B-1----:R-:W2:Y:S04]  /*1c930*/  LDL.LU R228, [R1+0x110] ;  /* 0x0001100001e47983 */ /* 0x002ea80000300800 */
[----:B----4-:R-:W4:Y:S04]  /*1c940*/  LDL.LU R229, [R1+0x114] ;  /* 0x0001140001e57983 */ /* 0x010f280000300800 */
[----:B------:R-:W4:Y:S04]  /*1c950*/  LDL.LU R230, [R1+0x118] ;  /* 0x0001180001e67983 */ /* 0x000f280000300800 */
[----:B------:R-:W4:Y:S01]  /*1c960*/  LDL.LU R231, [R1+0x11c] ;  /* 0x00011c0001e77983 */ /* 0x000f220000300800 */
[----:B---3--:R-:W-:Y:S01]  /*1c970*/  MOV R200, R209 ;  /* 0x000000d100c87202 */ /* 0x008fe20000000f00 */
[----:B------:R-:W-:Y:S01]  /*1c980*/  IMAD.MOV.U32 R201, RZ, RZ, R210 ;  /* 0x000000ffffc97224 */ /* 0x000fe200078e00d2 */
[----:B------:R-:W-:Y:S01]  /*1c990*/  MOV R208, R212 ;  /* 0x000000d400d07202 */ /* 0x000fe20000000f00 */
[----:B------:R-:W-:Y:S01]  /*1c9a0*/  IMAD.MOV.U32 R209, RZ, RZ, R213 ;  /* 0x000000ffffd17224 */ /* 0x000fe200078e00d5 */
[----:B------:R-:W-:Y:S01]  /*1c9b0*/  MOV R204, R215 ;  /* 0x000000d700cc7202 */ /* 0x000fe20000000f00 */
[----:B------:R-:W-:Y:S01]  /*1c9c0*/  IMAD.MOV.U32 R210, RZ, RZ, R214 ;  /* 0x000000ffffd27224 */ /* 0x000fe200078e00d6 */
[----:B------:R-:W3:Y:S01]  /*1c9d0*/  LDL.LU R240, [R1+0x100] ;  /* 0x0001000001f07983 */ /* 0x000ee20000300800 */
[----:B------:R-:W-:Y:S01]  /*1c9e0*/  HMMA.1688.F32.TF32 R212, R152, R136, R224 ;  /* 0x0000008898d4723c */ /* 0x000fe200000810e0 */
[----:B------:R-:W-:-:S02]  /*1c9f0*/  IMAD.MOV.U32 R202, RZ, RZ, R211 ;  /* 0x000000ffffca7224 */ /* 0x000fc400078e00d3 */
[----:B------:R-:W3:Y:S04]  /*1ca00*/  LDL.LU R241, [R1+0x104] ;  /* 0x0001040001f17983 */ /* 0x000ee80000300800 */
[----:B------:R-:W3:Y:S04]  /*1ca10*/  LDL.LU R242, [R1+0x108] ;  /* 0x0001080001f27983 */ /* 0x000ee80000300800 */
[----:B------:R-:W3:Y:S04]  /*1ca20*/  LDL.LU R243, [R1+0x10c] ;  /* 0x00010c0001f37983 */ /* 0x000ee80000300800 */
[----:B------:R-:W3:Y:S04]  /*1ca30*/  LDL.LU R224, [R1+0x60] ;  /* 0x0000600001e07983 */ /* 0x000ee80000300800 */
[----:B------:R-:W-:Y:S01]  /*1ca40*/  IMAD.MOV.U32 R203, RZ, RZ, R212 ;  /* 0x000000ffffcb7224 */ /* 0x000fe200078e00d4 */
[----:B------:R-:W-:Y:S01]  /*1ca50*/  MOV R207, R214 ;  /* 0x000000d600cf7202 */ /* 0x000fe20000000f00 */
[----:B------:R-:W-:Y:S01]  /*1ca60*/  IMAD.MOV.U32 R206, RZ, RZ, R213 ;  /* 0x000000ffffce7224 */ /* 0x000fe200078e00d5 */
[----:B------:R-:W3:Y:S01]  /*1ca70*/  LDL.LU R225, [R1+0x64] ;  /* 0x0000640001e17983 */ /* 0x000ee20000300800 */
[----:B------:R-:W-:-:S03]  /*1ca80*/  IMAD.MOV.U32 R211, RZ, RZ, R215 ;  /* 0x000000ffffd37224 */ /* 0x000fc600078e00d7 */
[----:B------:R-:W3:Y:S04]  /*1ca90*/  LDL.LU R226, [R1+0x68] ;  /* 0x0000680001e27983 */ /* 0x000ee80000300800 */
[----:B------:R-:W3:Y:S01]  /*1caa0*/  LDL.LU R227, [R1+0x6c] ;  /* 0x00006c0001e37983 */ /* 0x000ee20000300800 */
[----:B--2---:R-:W-:Y:S03]  /*1cab0*/  HMMA.1688.F32.TF32 R216, R152, R132, R220 ;  /* 0x0000008498d8723c */ /* 0x004fe600000810dc */
[----:B------:R-:W2:-:S15]  /*1cac0*/  LDL.LU R220, [R1+0x40] ;  /* 0x0000400001dc7983 */ /* 0x000e9e0000300800 */
[----:B------:R-:W-:Y:S01]  /*1cad0*/  NOP ;  /* 0x0000000000007918 */ /* 0x000fe20000000000 */
[----:B------:R-:W-:Y:S01]  /*1cae0*/  IMAD.MOV.U32 R212, RZ, RZ, R216 ;  /* 0x000000ffffd47224 */ /* 0x000fe200078e00d8 */
[----:B------:R-:W-:Y:S01]  /*1caf0*/  MOV R213, R217 ;  /* 0x000000d900d57202 */ /* 0x000fe20000000f00 */
[----:B------:R-:W-:Y:S02]  /*1cb00*/  IMAD.MOV.U32 R214, RZ, RZ, R218 ;  /* 0x000000ffffd67224 */ /* 0x000fe400078e00da */
[----:B------:R-:W-:Y:S01]  /*1cb10*/  IMAD.MOV.U32 R215, RZ, RZ, R219 ;  /* 0x000000ffffd77224 */ /* 0x000fe200078e00db */
[----:B------:R-:W-:Y:S01]  /*1cb20*/  MOV R221, R247 ;  /* 0x000000f700dd7202 */ /* 0x000fe20000000f00 */
[----:B------:R-:W-:Y:S02]  /*1cb30*/  IMAD.MOV.U32 R222, RZ, RZ, R245 ;  /* 0x000000ffffde7224 */ /* 0x000fe400078e00f5 */
[----:B------:R-:W-:Y:S01]  /*1cb40*/  IMAD.MOV.U32 R223, RZ, RZ, R244 ;  /* 0x000000ffffdf7224 */ /* 0x000fe200078e00f4 */
[C---:B------:R-:W-:Y:S01]  /*1cb50*/  HMMA.1688.F32.TF32 R216, R152.reuse, R128, R248 ;  /* 0x0000008098d8723c */ /* 0x040fe200000810f8 */
[----:B------:R-:W2:Y:S04]  /*1cb60*/  LDL.LU R248, [R1+0x10] ;  /* 0x0000100001f87983 */ /* 0x000ea80000300800 */
[----:B------:R-:W2:Y:S04]  /*1cb70*/  LDL.LU R249, [R1+0x14] ;  /* 0x0000140001f97983 */ /* 0x000ea80000300800 */
[----:B------:R-:W2:Y:S04]  /*1cb80*/  LDL.LU R250, [R1+0x18] ;  /* 0x0000180001fa7983 */ /* 0x000ea80000300800 */
[----:B------:R-:W2:Y:S01]  /*1cb90*/  LDL.LU R251, [R1+0x1c] ;  /* 0x00001c0001fb7983 */ /* 0x000ea20000300800 */
[C---:B------:R-:W-:Y:S08]  /*1cba0*/  HMMA.1688.F32.TF32 R236, R152.reuse, R124, R236 ;  /* 0x0000007c98ec723c */ /* 0x040ff000000810ec */
[----:B----4-:R-:W-:Y:S01]  /*1cbb0*/  HMMA.1688.F32.TF32 R152, R152, R120, R228 ;  /* 0x000000789898723c */ /* 0x010fe200000810e4 */
[----:B------:R-:W-:Y:S01]  /*1cbc0*/  IMAD.MOV.U32 R245, RZ, RZ, R218 ;  /* 0x000000fffff57224 */ /* 0x000fe200078e00da */
[----:B------:R-:W-:Y:S01]  /*1cbd0*/  MOV R244, R219 ;  /* 0x000000db00f47202 */ /* 0x000fe20000000f00 */
[----:B------:R-:W-:Y:S01]  /*1cbe0*/  IMAD.MOV.U32 R246, RZ, RZ, R217 ;  /* 0x000000fffff67224 */ /* 0x000fe200078e00d9 */
[----:B------:R-:W-:-:S07]  /*1cbf0*/  MOV R247, R216 ;  /* 0x000000d800f77202 */ /* 0x000fce0000000f00 */
[----:B------:R-:W-:Y:S01]  /*1cc00*/  IMAD.MOV.U32 R219, RZ, RZ, R239 ;  /* 0x000000ffffdb7224 */ /* 0x000fe200078e00ef */
[----:B------:R-:W-:Y:S01]  /*1cc10*/  MOV R218, R238 ;  /* 0x000000ee00da7202 */ /* 0x000fe20000000f00 */
[----:B------:R-:W-:Y:S01]  /*1cc20*/  IMAD.MOV.U32 R216, RZ, RZ, R236 ;  /* 0x000000ffffd87224 */ /* 0x000fe200078e00ec */
[----:B------:R-:W4:Y:S01]  /*1cc30*/  LDL.LU.64 R238, [R1+0xeb8] ;  /* 0x000eb80001ee7983 */ /* 0x000f220000300a00 */
[----:B------:R-:W-:-:S03]  /*1cc40*/  IMAD.MOV.U32 R217, RZ, RZ, R237 ;  /* 0x000000ffffd97224 */ /* 0x000fc600078e00ed */
[----:B------:R-:W4:Y:S01]  /*1cc50*/  LDL.LU.64 R236, [R1+0xeb0] ;  /* 0x000eb00001ec7983 */ /* 0x000f220000300a00 */
[----:B------:R-:W-:-:S03]  /*1cc60*/  IMAD.MOV.U32 R228, RZ, RZ, R152 ;  /* 0x000000ffffe47224 */ /* 0x000fc600078e0098 */
[----:B------:R-:W4:Y:S01]  /*1cc70*/  LDL.LU R152, [R1+0x30] ;  /* 0x0000300001987983 */ /* 0x000f220000300800 */
[----:B------:R-:W-:Y:S01]  /*1cc80*/  MOV R229, R153 ;  /* 0x0000009900e57202 */ /* 0x000fe20000000f00 */
[----:B------:R-:W-:Y:S01]  /*1cc90*/  IMAD.MOV.U32 R230, RZ, RZ, R154 ;  /* 0x000000ffffe67224 */ /* 0x000fe200078e009a */
[----:B------:R-:W-:Y:S01]  /*1cca0*/  MOV R153, R252 ;  /* 0x000000fc00997202 */ /* 0x000fe20000000f00 */
[----:B------:R-:W-:Y:S01]  /*1ccb0*/  IMAD.MOV.U32 R231, RZ, RZ, R155 ;  /* 0x000000ffffe77224 */ /* 0x000fe200078e009b */
[----:B---3--:R-:W-:Y:S01]  /*1ccc0*/  HMMA.1688.F32.TF32 R240, R156, R148, R240 ;  /* 0x000000949cf0723c */ /* 0x008fe200000810f0 */
[----:B------:R-:W-:Y:S02]  /*1ccd0*/  IMAD.MOV.U32 R154, RZ, RZ, R2 ;  /* 0x000000ffff9a7224 */ /* 0x000fe400078e0002 */
[----:B------:R-:W-:-:S05]  /*1cce0*/  IMAD.MOV.U32 R155, RZ, RZ, R0 ;  /* 0x000000ffff9b7224 */ /* 0x000fca00078e0000 */
[----:B------:R-:W-:Y:S11]  /*1ccf0*/  HMMA.1688.F32.TF32 R224, R156, R144, R224 ;  /* 0x000000909ce0723c */ /* 0x000ff600000810e0 */
[----:B------:R-:W-:Y:S01]  /*1cd00*/  MOV R127, R240 ;  /* 0x000000f0007f7202 */ /* 0x000fe20000000f00 */
[----:B------:R-:W-:Y:S01]  /*1cd10*/  IMAD.MOV.U32 R149, RZ, RZ, R242 ;  /* 0x000000ffff957224 */ /* 0x000fe200078e00f2 */
[----:B------:R-:W-:Y:S01]  /*1cd20*/  MOV R148, R243 ;  /* 0x000000f300947202 */ /* 0x000fe20000000f00 */
[----:B------:R-:W-:Y:S01]  /*1cd30*/  IMAD.MOV.U32 R205, RZ, RZ, R241 ;  /* 0x000000ffffcd7224 */ /* 0x000fe200078e00f1 */
[----:B------:R-:W3:Y:S01]  /*1cd40*/  LDL.LU.64 R242, [R1+0xea8] ;  /* 0x000ea80001f27983 */ /* 0x000ee20000300a00 */
[----:B------:R-:W-:-:S03]  /*1cd50*/  IMAD.MOV.U32 R145, RZ, RZ, R127 ;  /* 0x000000ffff917224 */ /* 0x000fc600078e007f */
[----:B------:R-:W3:Y:S01]  /*1cd60*/  LDL.LU.64 R240, [R1+0xea0] ;  /* 0x000ea00001f07983 */ /* 0x000ee20000300a00 */
[----:B------:R-:W-:Y:S01]  /*1cd70*/  MOV R0, R226 ;  /* 0x000000e200007202 */ /* 0x000fe20000000f00 */
[----:B------:R-:W-:Y:S02]  /*1cd80*/  IMAD.MOV.U32 R144, RZ, RZ, R227 ;  /* 0x000000ffff907224 */ /* 0x000fe400078e00e3 */
[----:B------:R-:W-:Y:S01]  /*1cd90*/  IMAD.MOV.U32 R252, RZ, RZ, R224 ;  /* 0x000000fffffc7224 */ /* 0x000fe200078e00e0 */
[----:B------:R-:W3:Y:S01]  /*1cda0*/  LDL.LU.64 R226, [R1+0xe98] ;  /* 0x000e980001e27983 */ /* 0x000ee20000300a00 */
[----:B------:R-:W-:-:S03]  /*1cdb0*/  IMAD.MOV.U32 R2, RZ, RZ, R225 ;  /* 0x000000ffff027224 */ /* 0x000fc600078e00e1 */
[----:B------:R-:W3:Y:S01]  /*1cdc0*/  LDL.LU.64 R224, [R1+0xe90] ;  /* 0x000e900001e07983 */ /* 0x000ee20000300a00 */
[----:B--2---:R-:W-:-:S15]  /*1cdd0*/  HMMA.1688.F32.TF32 R220, R156, R140, R220 ;  /* 0x0000008c9cdc723c */ /* 0x004fde00000810dc */
[----:B------:R-:W-:-:S04]  /*1cde0*/  NOP ;  /* 0x0000000000007918 */ /* 0x000fc80000000000 */
[----:B------:R-:W-:Y:S01]  /*1cdf0*/  MOV R135, R220 ;  /* 0x000000dc00877202 */ /* 0x000fe20000000f00 */
[----:B------:R-:W-:Y:S01]  /*1ce00*/  IMAD.MOV.U32 R131, RZ, RZ, R221 ;  /* 0x000000ffff837224 */ /* 0x000fe200078e00dd */
[----:B------:R-:W-:Y:S01]  /*1ce10*/  MOV R140, R223 ;  /* 0x000000df008c7202 */ /* 0x000fe20000000f00 */
[----:B------:R-:W-:Y:S02]  /*1ce20*/  IMAD.MOV.U32 R141, RZ, RZ, R222 ;  /* 0x000000ffff8d7224 */ /* 0x000fe400078e00de */
[----:B------:R-:W2:Y:S04]  /*1ce30*/  LDL.LU.64 R222, [R1+0xe88] ;  /* 0x000e880001de7983 */ /* 0x000ea80000300a00 */
[----:B------:R-:W2:Y:S01]  /*1ce40*/  LDL.LU.64 R220, [R1+0xe80] ;  /* 0x000e800001dc7983 */ /* 0x000ea20000300a00 */
[C---:B------:R-:W-:Y:S08]  /*1ce50*/  HMMA.1688.F32.TF32 R248, R156.reuse, R132, R248 ;  /* 0x000000849cf8723c */ /* 0x040ff000000810f8 */
[----:B----4-:R-:W-:Y:S01]  /*1ce60*/  HMMA.1688.F32.TF32 R152, R156, R136, R152 ;  /* 0x000000889c98723c */ /* 0x010fe20000081098 */
[----:B------:R-:W-:Y:S01]  /*1ce70*/  IMAD.MOV.U32 R136, RZ, RZ, R135 ;  /* 0x000000ffff887224 */ /* 0x000fe200078e0087 */
[----:B------:R-:W-:-:S09]  /*1ce80*/  MOV R137, R131 ;  /* 0x0000008300897202 */ /* 0x000fd20000000f00 */
[----:B------:R-:W-:Y:S01]  /*1ce90*/  IMAD.MOV.U32 R131, RZ, RZ, R251 ;  /* 0x000000ffff837224 */ /* 0x000fe200078e00fb */
[----:B------:R-:W-:Y:S02]  /*1cea0*/  MOV R135, R250 ;  /* 0x000000fa00877202 */ /* 0x000fe40000000f00 */
[----:B------:R-:W4:Y:S05]  /*1ceb0*/  LDL.LU.64 R250, [R1+0xe78] ;  /* 0x000e780001fa7983 */ /* 0x000f2a0000300a00 */
[----:B------:R-:W-:Y:S02]  /*1cec0*/  IMAD.MOV.U32 R130, RZ, RZ, R154 ;  /* 0x000000ffff827224 */ /* 0x000fe400078e009a */
[----:B------:R-:W-:-:S02]  /*1ced0*/  IMAD.MOV.U32 R127, RZ, RZ, R155 ;  /* 0x000000ffff7f7224 */ /* 0x000fc400078e009b */
[----:B------:R-:W-:Y:S02]  /*1cee0*/  IMAD.MOV.U32 R155, RZ, RZ, R248 ;  /* 0x000000ffff9b7224 */ /* 0x000fe400078e00f8 */
[----:B------:R-:W-:Y:S02]  /*1cef0*/  IMAD.MOV.U32 R154, RZ, RZ, R249 ;  /* 0x000000ffff9a7224 */ /* 0x000fe400078e00f9 */
[----:B------:R-:W4:Y:S01]  /*1cf00*/  LDL.LU.64 R248, [R1+0xe70] ;  /* 0x000e700001f87983 */ /* 0x000f220000300a00 */
[----:B------:R-:W-:Y:S02]  /*1cf10*/  IMAD.MOV.U32 R138, RZ, RZ, R153 ;  /* 0x000000ffff8a7224 */ /* 0x000fe400078e0099 */
[----:B------:R-:W-:Y:S01]  /*1cf20*/  IMAD.MOV.U32 R132, RZ, RZ, R130 ;  /* 0x000000ffff847224 */ /* 0x000fe200078e0082 */
[----:B------:R-:W-:Y:S02]  /*1cf30*/  MOV R139, R152 ;  /* 0x00000098008b7202 */ /* 0x000fe40000000f00 */
[----:B------:R-:W-:Y:S01]  /*1cf40*/  MOV R133, R127 ;  /* 0x0000007f00857202 */ /* 0x000fe20000000f00 */
[----:B--2---:R-:W-:-:S15]  /*1cf50*/  HMMA.1688.F32.TF32 R220, R156, R124, R220 ;  /* 0x0000007c9cdc723c */ /* 0x004fde00000810dc */
[----:B------:R-:W-:-:S04]  /*1cf60*/  NOP ;  /* 0x0000000000007918 */ /* 0x000fc80000000000 */
[----:B------:R-:W-:Y:S01]  /*1cf70*/  MOV R142, R221 ;  /* 0x000000dd008e7202 */ /* 0x000fe20000000f00 */
[C---:B----4-:R-:W-:Y:S01]  /*1cf80*/  HMMA.1688.F32.TF32 R248, R156.reuse, R128, R248 ;  /* 0x000000809cf8723c */ /* 0x050fe200000810f8 */
[----:B------:R-:W-:Y:S01]  /*1cf90*/  IMAD.MOV.U32 R128, RZ, RZ, R155 ;  /* 0x000000ffff807224 */ /* 0x000fe200078e009b */
[----:B------:R-:W-:Y:S02]  /*1cfa0*/  MOV R129, R154 ;  /* 0x0000009a00817202 */ /* 0x000fe40000000f00 */
[----:B------:R-:W-:Y:S04]  /*1cfb0*/  LDS R154, [R3+UR7+0x5800] ;  /* 0x00580007039a7984 */ /* 0x000fe80008000800 */
[----:B---3--:R-:W-:Y:S11]  /*1cfc0*/  HMMA.1688.F32.TF32 R156, R156, R120, R224 ;  /* 0x000000789c9c723c */ /* 0x008ff600000810e0 */
[----:B------:R-:W-:Y:S01]  /*1cfd0*/  IMAD.MOV.U32 R130, RZ, RZ, R251 ;  /* 0x000000ffff827224 */ /* 0x000fe200078e00fb */
[----:B------:R-:W-:Y:S01]  /*1cfe0*/  MOV R251, R138 ;  /* 0x0000008a00fb7202 */ /* 0x000fe20000000f00 */
[----:B------:R-:W-:Y:S01]  /*1cff0*/  IMAD.MOV.U32 R152, RZ, RZ, R249 ;  /* 0x000000ffff987224 */ /* 0x000fe200078e00f9 */
[----:B------:R-:W-:Y:S01]  /*1d000*/  MOV R153, R248 ;  /* 0x000000f800997202 */ /* 0x000fe20000000f00 */
[----:B------:R-:W-:Y:S01]  /*1d010*/  IMAD.MOV.U32 R138, RZ, RZ, R223 ;  /* 0x000000ffff8a7224 */ /* 0x000fe200078e00df */
[----:B------:R-:W-:Y:S01]  /*1d020*/  LOP3.LUT R223, R3, 0x20, RZ, 0x3c, !PT ;  /* 0x0000002003df7812 */ /* 0x000fe200078e3cff */
[----:B------:R-:W-:Y:S01]  /*1d030*/  IMAD.MOV.U32 R225, RZ, RZ, R152 ;  /* 0x000000ffffe17224 */ /* 0x000fe200078e0098 */
[----:B------:R-:W-:Y:S01]  /*1d040*/  MOV R224, R153 ;  /* 0x0000009900e07202 */ /* 0x000fe20000000f00 */
[----:B------:R-:W-:Y:S04]  /*1d050*/  LDS R152, [R3+UR7+0x5000] ;  /* 0x0050000703987984 */ /* 0x000fe80008000800 */
[----:B------:R-:W-:Y:S04]  /*1d060*/  LDS R153, [R223+UR7+0x5000] ;  /* 0x00500007df997984 */ /* 0x000fe80008000800 */
[----:B------:R-:W1:Y:S01]  /*1d070*/  LDS R155, [R223+UR7+0x5800] ;  /* 0x00580007df9b7984 */ /* 0x000e620008000800 */
[----:B------:R-:W-:-:S02]  /*1d080*/  IMAD.MOV.U32 R127, RZ, RZ, R250 ;  /* 0x000000ffff7f7224 */ /* 0x000fc400078e00fa */
[----:B------:R-:W-:Y:S02]  /*1d090*/  IMAD.MOV.U32 R250, RZ, RZ, R139 ;  /* 0x000000fffffa7224 */ /* 0x000fe400078e008b */
[----:B------:R-:W-:Y:S01]  /*1d0a0*/  IMAD.MOV.U32 R143, RZ, RZ, R222 ;  /* 0x000000ffff8f7224 */ /* 0x000fe200078e00de */
[----:B------:R-:W-:Y:S01]  /*1d0b0*/  MOV R125, R130 ;  /* 0x00000082007d7202 */ /* 0x000fe20000000f00 */
[----:B------:R-:W-:Y:S01]  /*1d0c0*/  IMAD.MOV.U32 R139, RZ, RZ, R220 ;  /* 0x000000ffff8b7224 */ /* 0x000fe200078e00dc */
[C---:B------:R-:W-:Y:S01]  /*1d0d0*/  LOP3.LUT R226, R3.reuse, 0x40, RZ, 0x3c, !PT ;  /* 0x0000004003e27812 */ /* 0x040fe200078e3cff */
[----:B------:R-:W-:Y:S01]  /*1d0e0*/  IMAD.MOV.U32 R248, RZ, RZ, R135 ;  /* 0x000000fffff87224 */ /* 0x000fe200078e0087 */
[----:B------:R-:W-:Y:S01]  /*1d0f0*/  LOP3.LUT R227, R3, 0x60, RZ, 0x3c, !PT ;  /* 0x0000006003e37812 */ /* 0x000fe200078e3cff */
[----:B------:R-:W-:Y:S01]  /*1d100*/  IMAD.MOV.U32 R249, RZ, RZ, R131 ;  /* 0x000000fffff97224 */ /* 0x000fe200078e0083 */
[----:B------:R-:W-:Y:S01]  /*1d110*/  LDS R221, [R223+UR7+0x5080] ;  /* 0x00508007dfdd7984 */ /* 0x000fe20008000800 */
[C---:B-1----:R-:W-:Y:S08]  /*1d120*/  HMMA.1688.F32.TF32 R240, R152.reuse, R150, R240 ;  /* 0x0000009698f0723c */ /* 0x042ff000000810f0 */
[----:B------:R-:W-:Y:S01]  /*1d130*/  HMMA.1688.F32.TF32 R236, R152, R146, R236 ;  /* 0x0000009298ec723c */ /* 0x000fe200000810ec */
[----:B------:R-:W-:Y:S01]  /*1d140*/  IMAD.MOV.U32 R135, RZ, RZ, R158 ;  /* 0x000000ffff877224 */ /* 0x000fe200078e009e */
[----:B------:R-:W-:Y:S01]  /*1d150*/  LDS R220, [R3+UR7+0x5080] ;  /* 0x0050800703dc7984 */ /* 0x000fe20008000800 */
[----:B------:R-:W-:-:S02]  /*1d160*/  IMAD.MOV.U32 R124, RZ, RZ, R127 ;  /* 0x000000ffff7c7224 */ /* 0x000fc400078e007f */
[----:B------:R-:W-:Y:S01]  /*1d170*/  IMAD.MOV.U32 R130, RZ, RZ, R156 ;  /* 0x000000ffff827224 */ /* 0x000fe200078e009c */
[----:B------:R-:W-:Y:S01]  /*1d180*/  LDS R222, [R3+UR7+0x5880] ;  /* 0x0058800703de7984 */ /* 0x000fe20008000800 */
[----:B------:R-:W-:-:S03]  /*1d190*/  IMAD.MOV.U32 R131, RZ, RZ, R157 ;  /* 0x000000ffff837224 */ /* 0x000fc600078e009d */
[----:B------:R-:W-:Y:S04]  /*1d1a0*/  LDS R223, [R223+UR7+0x5880] ;  /* 0x00588007dfdf7984 */ /* 0x000fe80008000800 */
[----:B------:R1:W-:Y:S04]  /*1d1b0*/  STL.64 [R1+0x370], R240 ;  /* 0x000370f001007387 */ /* 0x0003e80000100a00 */
[----:B------:R2:W-:Y:S01]  /*1d1c0*/  STL.64 [R1+0x378], R242 ;  /* 0x000378f201007387 */ /* 0x0005e20000100a00 */
[----:B------:R-:W-:-:S03]  /*1d1d0*/  MOV R127, R159 ;  /* 0x0000009f007f7202 */ /* 0x000fc60000000f00 */
[----:B------:R-:W-:Y:S01]  /*1d1e0*/  LDS R156, [R226+UR7+0x5000] ;  /* 0x00500007e29c7984 */ /* 0x000fe20008000800 */
[----:B-1----:R-:W-:Y:S01]  /*1d1f0*/  IMAD.MOV.U32 R240, RZ, RZ, R139 ;  /* 0x000000fffff07224 */ /* 0x002fe200078e008b */
[----:B------:R-:W-:Y:S02]  /*1d200*/  MOV R241, R142 ;  /* 0x0000008e00f17202 */ /* 0x000fe40000000f00 */
[----:B------:R-:W-:Y:S01]  /*1d210*/  LDS R158, [R226+UR7+0x5800] ;  /* 0x00580007e29e7984 */ /* 0x000fe20008000800 */
[----:B--2---:R-:W-:-:S03]  /*1d220*/  IMAD.MOV.U32 R243, RZ, RZ, R138 ;  /* 0x000000fffff37224 */ /* 0x004fc600078e008a */
[----:B------:R-:W2:Y:S01]  /*1d230*/  LDL.LU R138, [R1+0xe68] ;  /* 0x000e6800018a7983 */ /* 0x000ea20000300800 */
[----:B------:R-:W-:-:S03]  /*1d240*/  IMAD.MOV.U32 R242, RZ, RZ, R143 ;  /* 0x000000fffff27224 */ /* 0x000fc600078e008f */
[----:B------:R-:W2:Y:S04]  /*1d250*/  LDL.LU R139, [R1+0xe64] ;  /* 0x000e6400018b7983 */ /* 0x000ea80000300800 */
[----:B------:R-:W3:Y:S04]  /*1d260*/  LDL.LU R142, [R1+0xe60] ;  /* 0x000e6000018e7983 */ /* 0x000ee80000300800 */
[----:B------:R-:W3:Y:S04]  /*1d270*/  LDL.LU R143, [R1+0xe5c] ;  /* 0x000e5c00018f7983 */ /* 0x000ee80000300800 */
[----:B------:R-:W-:Y:S04]  /*1d280*/  STL.64 [R1+0x360], R236 ;  /* 0x000360ec01007387 */ /* 0x000fe80000100a00 */
[----:B------:R1:W-:Y:S04]  /*1d290*/  STL.64 [R1+0x368], R238 ;  /* 0x000368ee01007387 */ /* 0x0003e80000100a00 */
[----:B------:R-:W-:Y:S04]  /*1d2a0*/  LDS R157, [R227+UR7+0x5000] ;  /* 0x00500007e39d7984 */ /* 0x000fe80008000800 */
[----:B------:R-:W4:Y:S01]  /*1d2b0*/  LDS R159, [R227+UR7+0x5800] ;  /* 0x00580007e39f7984 */ /* 0x000f220008000800 */
[----:B-1----:R-:W-:-:S03]  /*1d2c0*/  IMAD.MOV.U32 R238, RZ, RZ, R135 ;  /* 0x000000ffffee7224 */ /* 0x002fc600078e0087 */
[----:B------:R-:W2:Y:S01]  /*1d2d0*/  LDL.LU R135, [R1+0xe58] ;  /* 0x000e580001877983 */ /* 0x000ea20000300800 */
[----:B------:R-:W-:Y:S01]  /*1d2e0*/  MOV R239, R127 ;  /* 0x0000007f00ef7202 */ /* 0x000fe20000000f00 */
[----:B------:R-:W-:Y:S02]  /*1d2f0*/  IMAD.MOV.U32 R236, RZ, RZ, R130 ;  /* 0x000000ffffec7224 */ /* 0x000fe400078e0082 */
[----:B------:R-:W2:Y:S01]  /*1d300*/  LDL.LU R127, [R1+0xe54] ;  /* 0x000e5400017f7983 */ /* 0x000ea20000300800 */
[----:B------:R-:W-:-:S03]  /*1d310*/  IMAD.MOV.U32 R237, RZ, RZ, R131 ;  /* 0x000000ffffed7224 */ /* 0x000fc600078e0083 */
[----:B------:R-:W2:Y:S04]  /*1d320*/  LDL.LU R130, [R1+0xe50] ;  /* 0x000e500001827983 */ /* 0x000ea80000300800 */
[----:B------:R-:W2:Y:S01]  /*1d330*/  LDL.LU R131, [R1+0xe4c] ;  /* 0x000e4c0001837983 */ /* 0x000ea20000300800 */
[----:B------:R-:W-:Y:S01]  /*1d340*/  IMAD.MOV.U32 R120, RZ, RZ, R224 ;  /* 0x000000ffff787224 */ /* 0x000fe200078e00e0 */
[----:B------:R-:W-:Y:S02]  /*1d350*/  MOV R121, R225 ;  /* 0x000000e100797202 */ /* 0x000fe40000000f00 */
[----:B------:R-:W-:Y:S04]  /*1d360*/  LDS R224, [R226+UR7+0x5080] ;  /* 0x00508007e2e07984 */ /* 0x000fe80008000800 */
[----:B------:R-:W-:Y:S04]  /*1d370*/  LDS R225, [R227+UR7+0x5080] ;  /* 0x00508007e3e17984 */ /* 0x000fe80008000800 */
[----:B------:R-:W-:Y:S04]  /*1d380*/  LDS R226, [R226+UR7+0x5880] ;  /* 0x00588007e2e27984 */ /* 0x000fe80008000800 */
[----:B------:R-:W1:Y:S01]  /*1d390*/  LDS R227, [R227+UR7+0x5880] ;  /* 0x00588007e3e37984 */ /* 0x000e620008000800 */
[----:B---3--:R-:W-:-:S15]  /*1d3a0*/  HMMA.1688.F32.TF32 R232, R152, R142, R232 ;  /* 0x0000008e98e8723c */ /* 0x008fde00000810e8 */
[----:B------:R-:W-:-:S04]  /*1d3b0*/  NOP ;  /* 0x0000000000007918 */ /* 0x000fc80000000000 */
[----:B------:R-:W-:Y:S04]  /*1d3c0*/  STL.64 [R1+0x350], R232 ;  /* 0x000350e801007387 */ /* 0x000fe80000100a00 */
[----:B------:R2:W-:Y:S02]  /*1d3d0*/  STL.64 [R1+0x358], R234 ;  /* 0x000358ea01007387 */ /* 0x0005e40000100a00 */
[C---:B--2---:R-:W-:Y:S08]  /*1d3e0*/  HMMA.1688.F32.TF32 R232, R152.reuse, R138, R4 ;  /* 0x0000008a98e8723c */ /* 0x044ff00000081004 */
[C---:B------:R-:W-:Y:S08]  /*1d3f0*/  HMMA.1688.F32.TF32 R4, R152.reuse, R134, R8 ;  /* 0x000000869804723c */ /* 0x040ff00000081008 */
[C---:B------:R-:W-:Y:S03]  /*1d400*/  HMMA.1688.F32.TF32 R8, R152.reuse, R130, R12 ;  /* 0x000000829808723c */ /* 0x040fe6000008100c */
[----:B------:R-:W-:Y:S04]  /*1d410*/  STL.64 [R1+0x340], R232 ;  /* 0x000340e801007387 */ /* 0x000fe80000100a00 */
[----:B------:R-:W-:Y:S04]  /*1d420*/  STL.64 [R1+0x348], R234 ;  /* 0x000348ea01007387 */ /* 0x000fe80000100a00 */
[----:B------:R-:W-:Y:S04]  /*1d430*/  STL.64 [R1+0x330], R4 ;  /* 0x0003300401007387 */ /* 0x000fe80000100a00 */
[----:B------:R2:W-:Y:S02]  /*1d440*/  STL.64 [R1+0x338], R6 ;  /* 0x0003380601007387 */ /* 0x0005e40000100a00 */
[C---:B--2---:R-:W-:Y:S02]  /*1d450*/  HMMA.1688.F32.TF32 R4, R152.reuse, R126, R16 ;  /* 0x0000007e9804723c */ /* 0x044fe40000081010 */
[----:B------:R-:W-:Y:S04]  /*1d460*/  STL.64 [R1+0x320], R8 ;  /* 0x0003200801007387 */ /* 0x000fe80000100a00 */
[----:B------:R4:W-:Y:S02]  /*1d470*/  STL.64 [R1+0x328], R10 ;  /* 0x0003280a01007387 */ /* 0x0009e40000100a00 */
[----:B------:R-:W-:Y:S08]  /*1d480*/  HMMA.1688.F32.TF32 R12, R152, R122, R20 ;  /* 0x0000007a980c723c */ /* 0x000ff00000081014 */
[C---:B----4-:R-:W-:Y:S03]  /*1d490*/  HMMA.1688.F32.TF32 R8, R156.reuse, R150, R24 ;  /* 0x000000969c08723c */ /* 0x050fe60000081018 */
[----:B------:R-:W-:Y:S04]  /*1d4a0*/  STL.64 [R1+0x310], R4 ;  /* 0x0003100401007387 */ /* 0x000fe80000100a00 */
[----:B------:R2:W-:Y:S02]  /*1d4b0*/  STL.64 [R1+0x318], R6 ;  /* 0x0003180601007387 */ /* 0x0005e40000100a00 */
[C---:B--2---:R-:W-:Y:S02]  /*1d4c0*/  HMMA.1688.F32.TF32 R4, R156.reuse, R146, R28 ;  /* 0x000000929c04723c */ /* 0x044fe4000008101c */
[----:B------:R-:W-:Y:S04]  /*1d4d0*/  STL.64 [R1+0x290], R12 ;  /* 0x0002900c01007387 */ /* 0x000fe80000100a00 */
[----:B------:R2:W-:Y:S04]  /*1d4e0*/  STL.64 [R1+0x298], R14 ;  /* 0x0002980e01007387 */ /* 0x0005e80000100a00 */
[----:B------:R-:W-:Y:S04]  /*1d4f0*/  STL.64 [R1+0x280], R8 ;  /* 0x0002800801007387 */ /* 0x000fe80000100a00 */
[----:B------:R3:W-:Y:S01]  /*1d500*/  STL.64 [R1+0x288], R10 ;  /* 0x0002880a01007387 */ /* 0x0007e20000100a00 */
[C---:B--2---:R-:W-:Y:S08]  /*1d510*/  HMMA.1688.F32.TF32 R12, R156.reuse, R142, R32 ;  /* 0x0000008e9c0c723c */ /* 0x044ff00000081020 */
[C---:B------:R-:W-:Y:S01]  /*1d520*/  HMMA.1688.F32.TF32 R152, R156.reuse, R130, R44 ;  /* 0x000000829c98723c */ /* 0x040fe2000008102c */
[----:B------:R-:W-:Y:S04]  /*1d530*/  STL.64 [R1+0x270], R4 ;  /* 0x0002700401007387 */ /* 0x000fe80000100a00 */
[----:B------:R2:W-:Y:S03]  /*1d540*/  STL.64 [R1+0x278], R6 ;  /* 0x0002780601007387 */ /* 0x0005e60000100a00 */
[----:B---3--:R-:W-:Y:S01]  /*1d550*/  HMMA.1688.F32.TF32 R8, R156, R138, R36 ;  /* 0x0000008a9c08723c */ /* 0x008fe20000081024 */
[----:B------:R-:W-:Y:S01]  /*1d560*/  IMAD.MOV.U32 R233, RZ, RZ, R236 ;  /* 0x000000ffffe97224 */ /* 0x000fe200078e00ec */
[----:B------:R-:W-:Y:S01]  /*1d570*/  MOV R235, R238 ;  /* 0x000000ee00eb7202 */ /* 0x000fe20000000f00 */
[----:B------:R-:W-:-:S02]  /*1d580*/  IMAD.MOV.U32 R234, RZ, RZ, R237 ;  /* 0x000000ffffea7224 */ /* 0x000fc400078e00ed */
[----:B------:R-:W-:Y:S01]  /*1d590*/  IMAD.MOV.U32 R28, RZ, RZ, R216 ;  /* 0x000000ffff1c7224 */ /* 0x000fe200078e00d8 */
[----:B------:R-:W-:Y:S01]  /*1d5a0*/  MOV R30, R218 ;  /* 0x000000da001e7202 */ /* 0x000fe20000000f00 */
[----:B------:R-:W-:Y:S01]  /*1d5b0*/  IMAD.MOV.U32 R29, RZ, RZ, R217 ;  /* 0x000000ffff1d7224 */ /* 0x000fe200078e00d9 */
[----:B------:R-:W-:Y:S01]  /*1d5c0*/  MOV R21, R213 ;  /* 0x000000d500157202 */ /* 0x000fe20000000f00 */
[----:B--2---:R-:W-:Y:S01]  /*1d5d0*/  HMMA.1688.F32.TF32 R4, R156, R134, R40 ;  /* 0x000000869c04723c */ /* 0x004fe20000081028 */
[----:B------:R-:W-:Y:S04]  /*1d5e0*/  STL.64 [R1+0x260], R12 ;  /* 0x0002600c01007387 */ /* 0x000fe80000100a00 */
[----:B------:R-:W-:Y:S01]  /*1d5f0*/  STL.64 [R1+0x268], R14 ;  /* 0x0002680e01007387 */ /* 0x000fe20000100a00 */
[----:B------:R-:W-:-:S02]  /*1d600*/  IMAD.MOV.U32 R31, RZ, RZ, R219 ;  /* 0x000000ffff1f7224 */ /* 0x000fc400078e00db */
[----:B------:R-:W-:Y:S01]  /*1d610*/  IMAD.MOV.U32 R20, RZ, RZ, R212 ;  /* 0x000000ffff147224 */ /* 0x000fe200078e00d4 */
[----:B------:R-:W-:Y:S04]  /*1d620*/  LDS R32, [R3+UR7+0x5180] ;  /* 0x0051800703207984 */ /* 0x000fe80008000800 */
[----:B------:R-:W-:Y:S04]  /*1d630*/  STL.64 [R1+0x250], R8 ;  /* 0x0002500801007387 */ /* 0x000fe80000100a00 */
[----:B------:R-:W-:Y:S04]  /*1d640*/  STL.64 [R1+0x258], R10 ;  /* 0x0002580a01007387 */ /* 0x000fe80000100a00 */
[----:B------:R-:W-:Y:S04]  /*1d650*/  STL.64 [R1+0x240], R4 ;  /* 0x0002400401007387 */ /* 0x000fe80000100a00 */
[----:B------:R2:W-:Y:S01]  /*1d660*/  STL.64 [R1+0x248], R6 ;  /* 0x0002480601007387 */ /* 0x0005e20000100a00 */
[----:B------:R-:W-:-:S02]  /*1d670*/  IMAD.MOV.U32 R22, RZ, RZ, R214 ;  /* 0x000000ffff167224 */ /* 0x000fc400078e00d6 */
[----:B------:R-:W-:Y:S01]  /*1d680*/  IMAD.MOV.U32 R23, RZ, RZ, R215 ;  /* 0x000000ffff177224 */ /* 0x000fe200078e00d7 */
[----:B------:R-:W-:Y:S01]  /*1d690*/  LDS R34, [R3+UR7+0x5980] ;  /* 0x0059800703227984 */ /* 0x000fe20008000800 */
[C---:B--2---:R-:W-:Y:S08]  /*1d6a0*/  HMMA.1688.F32.TF32 R4, R156.reuse, R122, R52 ;  /* 0x0000007a9c04723c */ /* 0x044ff00000081034 */
[----:B------:R-:W-:Y:S01]  /*1d6b0*/  HMMA.1688.F32.TF32 R8, R156, R126, R48 ;  /* 0x0000007e9c08723c */ /* 0x000fe20000081030 */
[----:B------:R-:W-:Y:S10]  /*1d6c0*/  STL [R1+0xdc4], R152 ;  /* 0x000dc49801007387 */ /* 0x000ff40000100800 */
[----:B------:R-:W-:Y:S01]  /*1d6d0*/  MOV R159, R4 ;  /* 0x00000004009f7202 */ /* 0x000fe20000000f00 */
[----:B------:R-:W-:Y:S01]  /*1d6e0*/  IMAD.MOV.U32 R158, RZ, RZ, R5 ;  /* 0x000000ffff9e7224 */ /* 0x000fe200078e0005 */
[----:B------:R-:W-:Y:S01]  /*1d6f0*/  MOV R156, R7 ;  /* 0x00000007009c7202 */ /* 0x000fe20000000f00 */
[----:B------:R-:W-:-:S02]  /*1d700*/  IMAD.MOV.U32 R157, RZ, RZ, R6 ;  /* 0x000000ffff9d7224 */ /* 0x000fc400078e0006 */
[C---:B------:R-:W-:Y:S01]  /*1d710*/  HMMA.1688.F32.TF32 R4, R220.reuse, R142, R64 ;  /* 0x0000008edc04723c */ /* 0x040fe20000081040 */
[----:B------:R-:W-:Y:S04]  /*1d720*/  STL [R1+0xdc0], R153 ;  /* 0x000dc09901007387 */ /* 0x000fe80000100800 */
[----:B------:R-:W-:Y:S03]  /*1d730*/  STL [R1+0xdbc], R154 ;  /* 0x000dbc9a01007387 */ /* 0x000fe60000100800 */
[C---:B------:R-:W-:Y:S01]  /*1d740*/  HMMA.1688.F32.TF32 R12, R220.reuse, R150, R56 ;  /* 0x00000096dc0c723c */ /* 0x040fe20000081038 */
[----:B------:R-:W-:Y:S04]  /*1d750*/  STL [R1+0xdb8], R155 ;  /* 0x000db89b01007387 */ /* 0x000fe80000100800 */
[----:B------:R-:W-:Y:S04]  /*1d760*/  STL.64 [R1+0x230], R8 ;  /* 0x0002300801007387 */ /* 0x000fe80000100a00 */
[----:B------:R2:W-:Y:S04]  /*1d770*/  STL.64 [R1+0x238], R10 ;  /* 0x0002380a01007387 */ /* 0x0005e80000100a00 */
[----:B------:R3:W-:Y:S04]  /*1d780*/  STL [R1+0xdd4], R156 ;  /* 0x000dd49c01007387 */ /* 0x0007e80000100800 */
[----:B------:R4:W-:Y:S01]  /*1d790*/  STL [R1+0xdd0], R158 ;  /* 0x000dd09e01007387 */ /* 0x0009e20000100800 */
[----:B--2---:R-:W-:Y:S03]  /*1d7a0*/  HMMA.1688.F32.TF32 R8, R220, R146, R60 ;  /* 0x00000092dc08723c */ /* 0x004fe6000008103c */
[----:B------:R2:W-:Y:S01]  /*1d7b0*/  STL [R1+0xdcc], R159 ;  /* 0x000dcc9f01007387 */ /* 0x0005e20000100800 */
[----:B---3--:R-:W-:-:S03]  /*1d7c0*/  IMAD.MOV.U32 R156, RZ, RZ, R4 ;  /* 0x000000ffff9c7224 */ /* 0x008fc600078e0004 */
[----:B------:R3:W-:Y:S01]  /*1d7d0*/  STL [R1+0xdc8], R157 ;  /* 0x000dc89d01007387 */ /* 0x0007e20000100800 */
[----:B----4-:R-:W-:Y:S01]  /*1d7e0*/  IMAD.MOV.U32 R158, RZ, RZ, R5 ;  /* 0x000000ffff9e7224 */ /* 0x010fe200078e0005 */
[----:B--2---:R-:W-:Y:S01]  /*1d7f0*/  MOV R159, R6 ;  /* 0x00000006009f7202 */ /* 0x004fe20000000f00 */
[----:B---3--:R-:W-:Y:S02]  /*1d800*/  IMAD.MOV.U32 R157, RZ, RZ, R7 ;  /* 0x000000ffff9d7224 */ /* 0x008fe400078e0007 */
[----:B------:R-:W-:Y:S01]  /*1d810*/  HMMA.1688.F32.TF32 R4, R220, R138, R68 ;  /* 0x0000008adc04723c */ /* 0x000fe20000081044 */
[----:B------:R-:W-:Y:S04]  /*1d820*/  STL.64 [R1+0x210], R12 ;  /* 0x0002100c01007387 */ /* 0x000fe80000100a00 */
[----:B------:R-:W-:Y:S04]  /*1d830*/  STL.64 [R1+0x218], R14 ;  /* 0x0002180e01007387 */ /* 0x000fe80000100a00 */
[----:B------:R-:W-:Y:S04]  /*1d840*/  STL.64 [R1+0x200], R8 ;  /* 0x0002000801007387 */ /* 0x000fe80000100a00 */
[----:B------:R-:W-:Y:S04]  /*1d850*/  STL.64 [R1+0x208], R10 ;  /* 0x0002080a01007387 */ /* 0x000fe80000100a00 */
[----:B------:R-:W-:Y:S04]  /*1d860*/  STL [R1+0xde4], R157 ;  /* 0x000de49d01007387 */ /* 0x000fe80000100800 */
[----:B------:R-:W-:Y:S01]  /*1d870*/  STL [R1+0xde0], R159 ;  /* 0x000de09f01007387 */ /* 0x000fe20000100800 */
[----:B------:R-:W-:-:S03]  /*1d880*/  IMAD.MOV.U32 R68, RZ, RZ, R4 ;  /* 0x000000ffff447224 */ /* 0x000fc600078e0004 */
[----:B------:R-:W-:Y:S04]  /*1d890*/  STL [R1+0xddc], R158 ;  /* 0x000ddc9e01007387 */ /* 0x000fe80000100800 */
[----:B------:R-:W-:Y:S04]  /*1d8a0*/  STL [R1+0xdd8], R156 ;  /* 0x000dd89c01007387 */ /* 0x000fe80000100800 */
[----:B------:R-:W-:Y:S04]  /*1d8b0*/  STL [R1+0x1e4], R5 ;  /* 0x0001e40501007387 */ /* 0x000fe80000100800 */
[----:B------:R2:W-:Y:S02]  /*1d8c0*/  STL.64 [R1+0x1e8], R6 ;  /* 0x0001e80601007387 */ /* 0x0005e40000100a00 */
[C---:B--2---:R-:W-:Y:S08]  /*1d8d0*/  HMMA.1688.F32.TF32 R4, R220.reuse, R126, R80 ;  /* 0x0000007edc04723c */ /* 0x044ff00000081050 */
[C---:B------:R-:W-:Y:S08]  /*1d8e0*/  HMMA.1688.F32.TF32 R12, R220.reuse, R134, R72 ;  /* 0x00000086dc0c723c */ /* 0x040ff00000081048 */
[----:B------:R-:W-:Y:S03]  /*1d8f0*/  HMMA.1688.F32.TF32 R8, R220, R130, R76 ;  /* 0x00000082dc08723c */ /* 0x000fe6000008104c */
[----:B------:R-:W-:Y:S01]  /*1d900*/  MOV R83, R4 ;  /* 0x0000000400537202 */ /* 0x000fe20000000f00 */
[----:B------:R-:W-:Y:S01]  /*1d910*/  IMAD.MOV.U32 R82, RZ, RZ, R5 ;  /* 0x000000ffff527224 */ /* 0x000fe200078e0005 */
[----:B------:R-:W-:Y:S01]  /*1d920*/  MOV R80, R7 ;  /* 0x0000000700507202 */ /* 0x000fe20000000f00 */
[----:B------:R-:W-:-:S02]  /*1d930*/  IMAD.MOV.U32 R81, RZ, RZ, R6 ;  /* 0x000000ffff517224 */ /* 0x000fc400078e0006 */
[----:B------:R-:W-:Y:S03]  /*1d940*/  HMMA.1688.F32.TF32 R4, R220, R122, R84 ;  /* 0x0000007adc04723c */ /* 0x000fe60000081054 */
[----:B------:R-:W-:Y:S04]  /*1d950*/  STL.64 [R1+0x1d0], R12 ;  /* 0x0001d00c01007387 */ /* 0x000fe80000100a00 */
[----:B------:R-:W-:Y:S04]  /*1d960*/  STL.64 [R1+0x1d8], R14 ;  /* 0x0001d80e01007387 */ /* 0x000fe80000100a00 */
[----:B------:R-:W-:Y:S04]  /*1d970*/  STL.64 [R1+0x1c0], R8 ;  /* 0x0001c00801007387 */ /* 0x000fe80000100a00 */
[----:B------:R-:W-:Y:S04]  /*1d980*/  STL.64 [R1+0x1c8], R10 ;  /* 0x0001c80a01007387 */ /* 0x000fe80000100a00 */
[----:B------:R-:W-:Y:S01]  /*1d990*/  STL [R1+0x1a4], R5 ;  /* 0x0001a40501007387 */ /* 0x000fe20000100800 */
[----:B------:R-:W-:-:S03]  /*1d9a0*/  IMAD.MOV.U32 R69, RZ, RZ, R4 ;  /* 0x000000ffff457224 */ /* 0x000fc600078e0004 */
[----:B------:R1:W-:Y:S01]  /*1d9b0*/  STL.64 [R1+0x1a8], R6 ;  /* 0x0001a80601007387 */ /* 0x0003e20000100a00 */
[----:B------:R-:W-:-:S03]  /*1d9c0*/  LOP3.LUT R70, R3, 0x20, RZ, 0x3c, !PT ;  /* 0x0000002003467812 */ /* 0x000fc600078e3cff */
[----:B------:R-:W-:Y:S04]  /*1d9d0*/  LDS R8, [R3+UR7+0x5100] ;  /* 0x0051000703087984 */ /* 0x000fe80008000800 */
[----:B------:R-:W-:Y:S01]  /*1d9e0*/  LDS R10, [R3+UR7+0x5900] ;  /* 0x00590007030a7984 */ /* 0x000fe20008000800 */
[C---:B-1----:R-:W-:Y:S03]  /*1d9f0*/  HMMA.1688.F32.TF32 R4, R224.reuse, R150, R88 ;  /* 0x00000096e004723c */ /* 0x042fe60000081058 */
[----:B------:R-:W-:Y:S04]  /*1da00*/  LDS R9, [R70+UR7+0x5100] ;  /* 0x0051000746097984 */ /* 0x000fe80008000800 */
[----:B------:R-:W1:Y:S01]  /*1da10*/  LDS R11, [R70+UR7+0x5900] ;  /* 0x00590007460b7984 */ /* 0x000e620008000800 */
[----:B------:R-:W-:Y:S01]  /*1da20*/  HMMA.1688.F32.TF32 R220, R224, R126, R112 ;  /* 0x0000007ee0dc723c */ /* 0x000fe20000081070 */
[----:B------:R-:W-:Y:S01]  /*1da30*/  LOP3.LUT R71, R3, 0x40, RZ, 0x3c, !PT ;  /* 0x0000004003477812 */ /* 0x000fe200078e3cff */
[----:B------:R-:W-:Y:S01]  /*1da40*/  IMAD.MOV.U32 R236, RZ, RZ, R239 ;  /* 0x000000ffffec7224 */ /* 0x000fe200078e00ef */
[----:B------:R-:W-:Y:S01]  /*1da50*/  MOV R238, R241 ;  /* 0x000000f100ee7202 */ /* 0x000fe20000000f00 */
[----:B------:R-:W-:Y:S01]  /*1da60*/  IMAD.MOV.U32 R237, RZ, RZ, R240 ;  /* 0x000000ffffed7224 */ /* 0x000fe200078e00f0 */
[----:B------:R-:W-:Y:S04]  /*1da70*/  LDS R33, [R70+UR7+0x5180] ;  /* 0x0051800746217984 */ /* 0x000fe80008000800 */
[----:B------:R-:W2:Y:S02]  /*1da80*/  LDS R35, [R70+UR7+0x5980] ;  /* 0x0059800746237984 */ /* 0x000ea40008000800 */
[----:B------:R-:W-:Y:S01]  /*1da90*/  IMAD.MOV.U32 R75, RZ, RZ, R5 ;  /* 0x000000ffff4b7224 */ /* 0x000fe200078e0005 */
[----:B------:R-:W-:Y:S01]  /*1daa0*/  MOV R74, R4 ;  /* 0x00000004004a7202 */ /* 0x000fe20000000f00 */
[----:B------:R-:W-:-:S02]  /*1dab0*/  IMAD.MOV.U32 R89, RZ, RZ, R6 ;  /* 0x000000ffff597224 */ /* 0x000fc400078e0006 */
[----:B------:R-:W-:Y:S01]  /*1dac0*/  IMAD.MOV.U32 R88, RZ, RZ, R7 ;  /* 0x000000ffff587224 */ /* 0x000fe200078e0007 */
[----:B------:R-:W-:Y:S01]  /*1dad0*/  LDS R36, [R71+UR7+0x5180] ;  /* 0x0051800747247984 */ /* 0x000fe20008000800 */
[----:B------:R-:W-:Y:S03]  /*1dae0*/  HMMA.1688.F32.TF32 R4, R224, R146, R92 ;  /* 0x00000092e004723c */ /* 0x000fe6000008105c */
[----:B------:R-:W-:-:S15]  /*1daf0*/  LDS R38, [R71+UR7+0x5980] ;  /* 0x0059800747267984 */ /* 0x000fde0008000800 */
[----:B------:R-:W-:Y:S01]  /*1db00*/  NOP ;  /* 0x0000000000007918 */ /* 0x000fe20000000000 */
[----:B------:R-:W-:Y:S04]  /*1db10*/  STL.64 [R1+0x180], R4 ;  /* 0x0001800401007387 */ /* 0x000fe80000100a00 */
[----:B------:R3:W-:Y:S02]  /*1db20*/  STL.64 [R1+0x188], R6 ;  /* 0x0001880601007387 */ /* 0x0007e40000100a00 */
[----:B---3--:R-:W-:-:S15]  /*1db30*/  HMMA.1688.F32.TF32 R4, R224, R142, R96 ;  /* 0x0000008ee004723c */ /* 0x008fde0000081060 */
        /* <DEDUP_REMOVED lines=12> */
[C---:B-1----:R-:W-:Y:S08]  /*1dc00*/  HMMA.1688.F32.TF32 R12, R8.reuse, R150, R160 ;  /* 0x00000096080c723c */ /* 0x042ff000000810a0 */
[----:B------:R-:W-:Y:S01]  /*1dc10*/  HMMA.1688.F32.TF32 R16, R8, R130, R180 ;  /* 0x000000820810723c */ /* 0x000fe200000810b4 */
[----:B------:R-:W-:Y:S01]  /*1dc20*/  IMAD.MOV.U32 R239, RZ, RZ, R242 ;  /* 0x000000ffffef7224 */ /* 0x000fe200078e00f2 */
[----:B------:R-:W-:Y:S01]  /*1dc30*/  MOV R241, R120 ;  /* 0x0000007800f17202 */ /* 0x000fe20000000f00 */
[----:B------:R-:W-:Y:S01]  /*1dc40*/  IMAD.MOV.U32 R157, RZ, RZ, R4 ;  /* 0x000000ffff9d7224 */ /* 0x000fe200078e0004 */
[----:B------:R-:W-:Y:S01]  /*1dc50*/  MOV R159, R5 ;  /* 0x00000005009f7202 */ /* 0x000fe20000000f00 */
[----:B------:R-:W-:-:S02]  /*1dc60*/  IMAD.MOV.U32 R158, RZ, RZ, R6 ;  /* 0x000000ffff9e7224 */ /* 0x000fc400078e0006 */
[----:B------:R-:W-:Y:S02]  /*1dc70*/  IMAD.MOV.U32 R156, RZ, RZ, R7 ;  /* 0x000000ffff9c7224 */ /* 0x000fe400078e0007 */
[----:B------:R-:W-:Y:S01]  /*1dc80*/  IMAD.MOV.U32 R240, RZ, RZ, R243 ;  /* 0x000000fffff07224 */ /* 0x000fe200078e00f3 */
[C---:B------:R-:W-:Y:S01]  /*1dc90*/  HMMA.1688.F32.TF32 R4, R224.reuse, R130, R108 ;  /* 0x00000082e004723c */ /* 0x040fe2000008106c */
[----:B------:R-:W-:Y:S01]  /*1dca0*/  MOV R97, R205 ;  /* 0x000000cd00617202 */ /* 0x000fe20000000f00 */
[----:B------:R-:W-:Y:S01]  /*1dcb0*/  IMAD.MOV.U32 R105, RZ, RZ, R229 ;  /* 0x000000ffff697224 */ /* 0x000fe200078e00e5 */
[----:B------:R-:W-:Y:S01]  /*1dcc0*/  MOV R104, R228 ;  /* 0x000000e400687202 */ /* 0x000fe20000000f00 */
[----:B------:R-:W-:Y:S01]  /*1dcd0*/  IMAD.MOV.U32 R106, RZ, RZ, R230 ;  /* 0x000000ffff6a7224 */ /* 0x000fe200078e00e6 */
[----:B------:R-:W-:Y:S01]  /*1dce0*/  MOV R107, R231 ;  /* 0x000000e7006b7202 */ /* 0x000fe20000000f00 */
[----:B------:R-:W-:Y:S01]  /*1dcf0*/  IMAD.MOV.U32 R25, RZ, RZ, R246 ;  /* 0x000000ffff197224 */ /* 0x000fe200078e00f6 */
[----:B------:R-:W-:Y:S01]  /*1dd00*/  MOV R24, R247 ;  /* 0x000000f700187202 */ /* 0x000fe20000000f00 */
[----:B------:R-:W-:Y:S01]  /*1dd10*/  HMMA.1688.F32.TF32 R224, R224, R122, R116 ;  /* 0x0000007ae0e0723c */ /* 0x000fe20000081074 */
        /* <DEDUP_REMOVED lines=9> */
[----:B------:R-:W-:Y:S02]  /*1ddb0*/  IMAD.MOV.U32 R96, RZ, RZ, R145 ;  /* 0x000000ffff607224 */ /* 0x000fe400078e0091 */
[----:B------:R-:W-:Y:S02]  /*1ddc0*/  IMAD.MOV.U32 R98, RZ, RZ, R149 ;  /* 0x000000ffff627224 */ /* 0x000fe400078e0095 */
[----:B------:R-:W-:Y:S01]  /*1ddd0*/  IMAD.MOV.U32 R99, RZ, RZ, R148 ;  /* 0x000000ffff637224 */ /* 0x000fe200078e0094 */
[C---:B--2---:R-:W-:Y:S01]  /*1dde0*/  HMMA.1688.F32.TF32 R20, R32.reuse, R134, R20 ;  /* 0x000000862014723c */ /* 0x044fe20000081014 */
[----:B------:R-:W-:Y:S04]  /*1ddf0*/  STL [R1+0xd94], R224 ;  /* 0x000d94e001007387 */ /* 0x000fe80000100800 */
[----:B------:R-:W-:Y:S04]  /*1de00*/  STL [R1+0xd90], R225 ;  /* 0x000d90e101007387 */ /* 0x000fe80000100800 */
[----:B------:R-:W-:Y:S04]  /*1de10*/  STL [R1+0xd8c], R226 ;  /* 0x000d8ce201007387 */ /* 0x000fe80000100800 */
[----:B------:R-:W-:Y:S04]  /*1de20*/  STL [R1+0xd88], R227 ;  /* 0x000d88e301007387 */ /* 0x000fe80000100800 */
[----:B------:R-:W-:Y:S04]  /*1de30*/  STL.64 [R1+0x300], R12 ;  /* 0x0003000c01007387 */ /* 0x000fe80000100a00 */
[----:B------:R1:W-:Y:S01]  /*1de40*/  STL.64 [R1+0x308], R14 ;  /* 0x0003080e01007387 */ /* 0x0003e20000100a00 */
[----:B------:R-:W-:Y:S01]  /*1de50*/  HMMA.1688.F32.TF32 R28, R32, R126, R28 ;  /* 0x0000007e201c723c */ /* 0x000fe2000008101c */
[----:B------:R-:W-:Y:S01]  /*1de60*/  MOV R102, R72 ;  /* 0x0000004800667202 */ /* 0x000fe20000000f00 */
[----:B------:R-:W-:Y:S01]  /*1de70*/  IMAD.MOV.U32 R103, RZ, RZ, R73 ;  /* 0x000000ffff677224 */ /* 0x000fe200078e0049 */
[----:B------:R-:W-:Y:S01]  /*1de80*/  MOV R95, R75 ;  /* 0x0000004b005f7202 */ /* 0x000fe20000000f00 */
[----:B------:R-:W-:Y:S01]  /*1de90*/  IMAD.MOV.U32 R94, RZ, RZ, R74 ;  /* 0x000000ffff5e7224 */ /* 0x000fe200078e004a */
[----:B------:R-:W-:Y:S01]  /*1dea0*/  LDS R160, [R71+UR7+0x6000] ;  /* 0x0060000747a07984 */ /* 0x000fe20008000800 */
[----:B------:R-:W-:-:S02]  /*1deb0*/  IMAD.MOV.U32 R91, RZ, RZ, R68 ;  /* 0x000000ffff5b7224 */ /* 0x000fc400078e0044 */
[----:B------:R-:W-:Y:S01]  /*1dec0*/  IMAD.MOV.U32 R90, RZ, RZ, R69 ;  /* 0x000000ffff5a7224 */ /* 0x000fe200078e0045 */
[----:B------:R-:W-:Y:S01]  /*1ded0*/  LDS R162, [R71+UR7+0x6800] ;  /* 0x0068000747a27984 */ /* 0x000fe20008000800 */
[----:B-1----:R-:W-:-:S15]  /*1dee0*/  HMMA.1688.F32.TF32 R12, R8, R146, R164 ;  /* 0x00000092080c723c */ /* 0x002fde00000810a4 */
[----:B------:R-:W-:-:S04]  /*1def0*/  NOP ;  /* 0x0000000000007918 */ /* 0x000fc80000000000 */
[----:B------:R-:W-:Y:S01]  /*1df00*/  IMAD.MOV.U32 R225, RZ, RZ, R12 ;  /* 0x000000ffffe17224 */ /* 0x000fe200078e000c */
[----:B------:R1:W-:Y:S01]  /*1df10*/  STL [R1+0x2fc], R15 ;  /* 0x0002fc0f01007387 */ /* 0x0003e20000100800 */
[----:B------:R-:W-:Y:S01]  /*1df20*/  IMAD.MOV.U32 R226, RZ, RZ, R13 ;  /* 0x000000ffffe27224 */ /* 0x000fe200078e000d */
[----:B------:R-:W-:Y:S02]  /*1df30*/  MOV R227, R14 ;  /* 0x0000000e00e37202 */ /* 0x000fe40000000f00 */
[----:B-1----:R-:W-:Y:S03]  /*1df40*/  HMMA.1688.F32.TF32 R12, R8, R142, R168 ;  /* 0x0000008e080c723c */ /* 0x002fe600000810a8 */
[----:B------:R-:W-:Y:S04]  /*1df50*/  STL [R1+0xda0], R227 ;  /* 0x000da0e301007387 */ /* 0x000fe80000100800 */
[----:B------:R-:W-:Y:S04]  /*1df60*/  STL [R1+0xd9c], R226 ;  /* 0x000d9ce201007387 */ /* 0x000fe80000100800 */
[----:B------:R-:W-:Y:S08]  /*1df70*/  STL [R1+0xd98], R225 ;  /* 0x000d98e101007387 */ /* 0x000ff00000100800 */
[----:B------:R-:W-:Y:S01]  /*1df80*/  STL.64 [R1+0x2e0], R12 ;  /* 0x0002e00c01007387 */ /* 0x000fe20000100a00 */
[----:B------:R-:W-:-:S03]  /*1df90*/  IMAD.MOV.U32 R224, RZ, RZ, R15 ;  /* 0x000000ffffe07224 */ /* 0x000fc600078e000f */
[----:B------:R1:W-:Y:S02]  /*1dfa0*/  STL [R1+0x2e8], R14 ;  /* 0x0002e80e01007387 */ /* 0x0003e40000100800 */
[----:B-1----:R-:W-:Y:S01]  /*1dfb0*/  HMMA.1688.F32.TF32 R12, R8, R138, R172 ;  /* 0x0000008a080c723c */ /* 0x002fe200000810ac */
[----:B------:R-:W-:Y:S01]  /*1dfc0*/  LOP3.LUT R118, R3, 0x60, RZ, 0x3c, !PT ;  /* 0x0000006003767812 */ /* 0x000fe200078e3cff */
[----:B------:R-:W-:Y:S01]  /*1dfd0*/  STL [R1+0xda4], R224 ;  /* 0x000da4e001007387 */ /* 0x000fe20000100800 */
[----:B------:R-:W-:Y:S01]  /*1dfe0*/  MOV R152, R4 ;  /* 0x0000000400987202 */ /* 0x000fe20000000f00 */
[----:B------:R-:W-:Y:S01]  /*1dff0*/  IMAD.MOV.U32 R153, RZ, RZ, R5 ;  /* 0x000000ffff997224 */ /* 0x000fe200078e0005 */
[----:B------:R-:W-:Y:S01]  /*1e000*/  MOV R155, R7 ;  /* 0x00000007009b7202 */ /* 0x000fe20000000f00 */
[----:B------:R-:W-:Y:S01]  /*1e010*/  IMAD.MOV.U32 R154, RZ, RZ, R6 ;  /* 0x000000ffff9a7224 */ /* 0x000fe200078e0006 */
[----:B------:R-:W-:Y:S04]  /*1e020*/  LDS R4, [R71+UR7+0x5100] ;  /* 0x0051000747047984 */ /* 0x000fe80008000800 */
[----:B------:R-:W-:Y:S04]  /*1e030*/  LDS R6, [R71+UR7+0x5900] ;  /* 0x0059000747067984 */ /* 0x000fe80008000800 */
[----:B------:R-:W-:Y:S04]  /*1e040*/  LDS R5, [R118+UR7+0x5100] ;  /* 0x0051000776057984 */ /* 0x000fe80008000800 */
[----:B------:R-:W-:Y:S01]  /*1e050*/  IMAD.MOV.U32 R227, RZ, RZ, R13 ;  /* 0x000000ffffe37224 */ /* 0x000fe200078e000d */
[----:B------:R-:W-:Y:S01]  /*1e060*/  MOV R226, R14 ;  /* 0x0000000e00e27202 */ /* 0x000fe20000000f00 */
[----:B------:R1:W-:Y:S01]  /*1e070*/  STL [R1+0x2d0], R12 ;  /* 0x0002d00c01007387 */ /* 0x0003e20000100800 */
[----:B------:R-:W-:-:S03]  /*1e080*/  IMAD.MOV.U32 R225, RZ, RZ, R15 ;  /* 0x000000ffffe17224 */ /* 0x000fc600078e000f */
[----:B------:R-:W2:Y:S01]  /*1e090*/  LDS R7, [R118+UR7+0x5900] ;  /* 0x0059000776077984 */ /* 0x000ea20008000800 */
[----:B------:R-:W-:Y:S01]  /*1e0a0*/  IMAD.MOV.U32 R242, RZ, RZ, R121 ;  /* 0x000000fffff27224 */ /* 0x000fe200078e0079 */
[----:B------:R-:W-:Y:S01]  /*1e0b0*/  MOV R120, R125 ;  /* 0x0000007d00787202 */ /* 0x000fe20000000f00 */
[----:B------:R-:W-:Y:S01]  /*1e0c0*/  IMAD.MOV.U32 R243, RZ, RZ, R124 ;  /* 0x000000fffff37224 */ /* 0x000fe200078e007c */
[----:B------:R-:W-:Y:S01]  /*1e0d0*/  MOV R110, R201 ;  /* 0x000000c9006e7202 */ /* 0x000fe20000000f00 */
[----:B------:R-:W-:Y:S01]  /*1e0e0*/  IMAD.MOV.U32 R109, RZ, RZ, R200 ;  /* 0x000000ffff6d7224 */ /* 0x000fe200078e00c8 */
[----:B-1----:R-:W-:Y:S01]  /*1e0f0*/  HMMA.1688.F32.TF32 R12, R8, R134, R176 ;  /* 0x00000086080c723c */ /* 0x002fe200000810b0 */
[----:B------:R-:W-:Y:S04]  /*1e100*/  STL [R1+0xdb0], R225 ;  /* 0x000db0e101007387 */ /* 0x000fe80000100800 */
[----:B------:R-:W-:Y:S04]  /*1e110*/  STL [R1+0xdac], R226 ;  /* 0x000dace201007387 */ /* 0x000fe80000100800 */
[----:B------:R-:W-:Y:S01]  /*1e120*/  STL [R1+0xda8], R227 ;  /* 0x000da8e301007387 */ /* 0x000fe20000100800 */
[----:B------:R-:W-:-:S03]  /*1e130*/  IMAD.MOV.U32 R111, RZ, RZ, R202 ;  /* 0x000000ffff6f7224 */ /* 0x000fc600078e00ca */
[----:B------:R-:W-:Y:S04]  /*1e140*/  LDS R37, [R118+UR7+0x5180] ;  /* 0x0051800776257984 */ /* 0x000fe80008000800 */
[----:B------:R-:W1:Y:S02]  /*1e150*/  LDS R39, [R118+UR7+0x5980] ;  /* 0x0059800776277984 */ /* 0x000e640008000800 */
[----:B------:R-:W-:Y:S02]  /*1e160*/  IMAD.MOV.U32 R224, RZ, RZ, R15 ;  /* 0x000000ffffe07224 */ /* 0x000fe400078e000f */
[----:B------:R-:W-:Y:S04]  /*1e170*/  STL.64 [R1+0x2c0], R12 ;  /* 0x0002c00c01007387 */ /* 0x000fe80000100a00 */
[----:B------:R3:W-:Y:S01]  /*1e180*/  STL [R1+0x2c8], R14 ;  /* 0x0002c80e01007387 */ /* 0x0007e20000100800 */
[----:B------:R-:W-:Y:S01]  /*1e190*/  IMAD.MOV.U32 R46, RZ, RZ, R239 ;  /* 0x000000ffff2e7224 */ /* 0x000fe200078e00ef */
[----:B------:R-:W-:Y:S01]  /*1e1a0*/  MOV R48, R241 ;  /* 0x000000f100307202 */ /* 0x000fe20000000f00 */
[----:B------:R-:W-:Y:S01]  /*1e1b0*/  IMAD.MOV.U32 R47, RZ, RZ, R240 ;  /* 0x000000ffff2f7224 */ /* 0x000fe200078e00f0 */
[----:B------:R-:W-:Y:S01]  /*1e1c0*/  HMMA.1688.F32.TF32 R24, R32, R130, R24 ;  /* 0x000000822018723c */ /* 0x000fe20000081018 */
[----:B------:R-:W-:Y:S04]  /*1e1d0*/  LDS R161, [R118+UR7+0x6000] ;  /* 0x0060000776a17984 */ /* 0x000fe80008000800 */
[----:B------:R-:W-:Y:S03]  /*1e1e0*/  LDS R163, [R118+UR7+0x6800] ;  /* 0x0068000776a37984 */ /* 0x000fe60008000800 */
[C---:B---3--:R-:W-:Y:S08]  /*1e1f0*/  HMMA.1688.F32.TF32 R12, R8.reuse, R126, R184 ;  /* 0x0000007e080c723c */ /* 0x048ff000000810b8 */
[----:B------:R-:W-:Y:S01]  /*1e200*/  HMMA.1688.F32.TF32 R8, R8, R122, R188 ;  /* 0x0000007a0808723c */ /* 0x000fe200000810bc */
[----:B------:R-:W-:Y:S04]  /*1e210*/  STL [R1+0xdb4], R224 ;  /* 0x000db4e001007387 */ /* 0x000fe80000100800 */
[----:B------:R-:W-:Y:S04]  /*1e220*/  STL.64 [R1+0x2b0], R16 ;  /* 0x0002b01001007387 */ /* 0x000fe80000100a00 */
[----:B------:R-:W-:Y:S10]  /*1e230*/  STL.64 [R1+0x2b8], R18 ;  /* 0x0002b81201007387 */ /* 0x000ff40000100a00 */
[----:B------:R-:W-:Y:S04]  /*1e240*/  STL.64 [R1+0x130], R8 ;  /* 0x0001300801007387 */ /* 0x000fe80000100a00 */
[----:B------:R2:W-:Y:S02]  /*1e250*/  STL.64 [R1+0x138], R10 ;  /* 0x0001380a01007387 */ /* 0x0005e40000100a00 */
[----:B--2---:R-:W-:Y:S01]  /*1e260*/  HMMA.1688.F32.TF32 R8, R4, R150, R192 ;  /* 0x000000960408723c */ /* 0x004fe200000810c0 */
        /* <DEDUP_REMOVED lines=16> */
[----:B------:R-:W-:Y:S01]  /*1e370*/  IMAD.MOV.U32 R133, RZ, RZ, R141 ;  /* 0x000000ffff857224 */ /* 0x000fe200078e008d */
[----:B------:R-:W-:Y:S01]  /*1e380*/  MOV R141, R0 ;  /* 0x00000000008d7202 */ /* 0x000fe20000000f00 */
[----:B------:R-:W-:Y:S01]  /*1e390*/  IMAD.MOV.U32 R137, RZ, RZ, R252 ;  /* 0x000000ffff897224 */ /* 0x000fe200078e00fc */
[----:B------:R2:W-:Y:S01]  /*1e3a0*/  STL [R1+0x40], R8 ;  /* 0x0000400801007387 */ /* 0x0005e20000100800 */
[----:B------:R-:W-:Y:S01]  /*1e3b0*/  IMAD.MOV.U32 R140, RZ, RZ, R2 ;  /* 0x000000ffff8c7224 */ /* 0x000fe200078e0002 */
[----:B------:R-:W-:Y:S01]  /*1e3c0*/  MOV R0, R11 ;  /* 0x0000000b00007202 */ /* 0x000fe20000000f00 */
[----:B------:R-:W-:Y:S01]  /*1e3d0*/  IMAD.MOV.U32 R252, RZ, RZ, R9 ;  /* 0x000000fffffc7224 */ /* 0x000fe200078e0009 */
[----:B------:R-:W-:Y:S01]  /*1e3e0*/  MOV R51, R120 ;  /* 0x0000007800337202 */ /* 0x000fe20000000f00 */
[----:B------:R-:W-:Y:S01]  /*1e3f0*/  IMAD.MOV.U32 R2, RZ, RZ, R10 ;  /* 0x000000ffff027224 */ /* 0x000fe200078e000a */
[----:B------:R-:W-:Y:S01]  /*1e400*/  LDS R193, [R70+UR7+0x6080] ;  /* 0x0060800746c17984 */ /* 0x000fe20008000800 */
[----:B--2---:R-:W-:Y:S01]  /*1e410*/  HMMA.1688.F32.TF32 R8, R4, R146, R196 ;  /* 0x000000920408723c */ /* 0x004fe200000810c4 */
[----:B------:R-:W-:-:S02]  /*1e420*/  IMAD.MOV.U32 R16, RZ, RZ, R203 ;  /* 0x000000ffff107224 */ /* 0x000fc400078e00cb */
[----:B------:R-:W-:Y:S01]  /*1e430*/  LDS R195, [R70+UR7+0x6880] ;  /* 0x0068800746c37984 */ /* 0x000fe20008000800 */
[----:B------:R-:W-:Y:S02]  /*1e440*/  IMAD.MOV.U32 R18, RZ, RZ, R207 ;  /* 0x000000ffff127224 */ /* 0x000fe400078e00cf */
[----:B------:R-:W-:Y:S02]  /*1e450*/  IMAD.MOV.U32 R19, RZ, RZ, R211 ;  /* 0x000000ffff137224 */ /* 0x000fe400078e00d3 */
[----:B------:R-:W-:Y:S02]  /*1e460*/  IMAD.MOV.U32 R49, RZ, RZ, R242 ;  /* 0x000000ffff317224 */ /* 0x000fe400078e00f2 */
[----:B------:R-:W-:Y:S01]  /*1e470*/  IMAD.MOV.U32 R50, RZ, RZ, R243 ;  /* 0x000000ffff327224 */ /* 0x000fe200078e00f3 */
[----:B------:R-:W-:Y:S01]  /*1e480*/  MOV R176, R91 ;  /* 0x0000005b00b07202 */ /* 0x000fe20000000f00 */
[----:B------:R-:W-:Y:S04]  /*1e490*/  LDS R192, [R3+UR7+0x6080] ;  /* 0x0060800703c07984 */ /* 0x000fe80008000800 */
[----:B------:R-:W-:Y:S04]  /*1e4a0*/  LDS R194, [R3+UR7+0x6880] ;  /* 0x0068800703c27984 */ /* 0x000fe80008000800 */
[----:B------:R-:W-:Y:S04]  /*1e4b0*/  STL.64 [R1+0x30], R8 ;  /* 0x0000300801007387 */ /* 0x000fe80000100a00 */
[----:B------:R2:W-:Y:S04]  /*1e4c0*/  STL.64 [R1+0x38], R10 ;  /* 0x0000380a01007387 */ /* 0x0005e80000100a00 */
        /* <DEDUP_REMOVED lines=8> */
[----:B------:R-:W2:Y:S01]  /*1e550*/  LDL.LU R219, [R1+0xe28] ;  /* 0x000e280001db7983 */ /* 0x000ea20000300800 */
[----:B------:R-:W-:-:S03]  /*1e560*/  MOV R12, R208 ;  /* 0x000000d0000c7202 */ /* 0x000fc60000000f00 */
[----:B------:R-:W2:Y:S01]  /*1e570*/  LDL.LU R212, [R1+0xe24] ;  /* 0x000e240001d47983 */ /* 0x000ea20000300800 */
[----:B------:R-:W-:-:S03]  /*1e580*/  IMAD.MOV.U32 R13, RZ, RZ, R209 ;  /* 0x000000ffff0d7224 */ /* 0x000fc600078e00d1 */
[----:B------:R-:W2:Y:S01]  /*1e590*/  LDL.LU R213, [R1+0xe20] ;  /* 0x000e200001d57983 */ /* 0x000ea20000300800 */
[----:B------:R-:W-:-:S03]  /*1e5a0*/  IMAD.MOV.U32 R14, RZ, RZ, R210 ;  /* 0x000000ffff0e7224 */ /* 0x000fc600078e00d2 */
[----:B------:R-:W2:Y:S01]  /*1e5b0*/  LDL.LU R214, [R1+0xe1c] ;  /* 0x000e1c0001d67983 */ /* 0x000ea20000300800 */
[----:B------:R-:W-:-:S03]  /*1e5c0*/  MOV R15, R204 ;  /* 0x000000cc000f7202 */ /* 0x000fc60000000f00 */
[----:B------:R-:W2:Y:S04]  /*1e5d0*/  LDL.LU R215, [R1+0xe18] ;  /* 0x000e180001d77983 */ /* 0x000ea80000300800 */
[----:B------:R-:W2:Y:S04]  /*1e5e0*/  LDL.LU R208, [R1+0xe14] ;  /* 0x000e140001d07983 */ /* 0x000ea80000300800 */
[----:B------:R-:W2:Y:S04]  /*1e5f0*/  LDL.LU R209, [R1+0xe10] ;  /* 0x000e100001d17983 */ /* 0x000ea80000300800 */
[----:B------:R-:W2:Y:S04]  /*1e600*/  LDL.LU R210, [R1+0xe0c] ;  /* 0x000e0c0001d27983 */ /* 0x000ea80000300800 */
[----:B------:R-:W4:Y:S04]  /*1e610*/  LDL.LU R204, [R1+0xe08] ;  /* 0x000e080001cc7983 */ /* 0x000f280000300800 */
[----:B------:R-:W4:Y:S04]  /*1e620*/  LDL.LU R112, [R1] ;  /* 0x0000000001707983 */ /* 0x000f280000300800 */
[----:B------:R-:W4:Y:S04]  /*1e630*/  LDL.LU R113, [R1+0x4] ;  /* 0x0000040001717983 */ /* 0x000f280000300800 */
[----:B------:R-:W4:Y:S04]  /*1e640*/  LDL.LU R114, [R1+0x8] ;  /* 0x0000080001727983 */ /* 0x000f280000300800 */
[----:B------:R-:W4:Y:S01]  /*1e650*/  LDL.LU R115, [R1+0xc] ;  /* 0x00000c0001737983 */ /* 0x000f220000300800 */
[----:B---3--:R-:W-:-:S03]  /*1e660*/  IMAD.MOV.U32 R108, RZ, RZ, R205 ;  /* 0x000000ffff6c7224 */ /* 0x008fc600078e00cd */
        /* <DEDUP_REMOVED lines=8> */
[----:B------:R-:W3:Y:S01]  /*1e6f0*/  LDL.LU R67, [R1+0xbd4] ;  /* 0x000bd40001437983 */ /* 0x000ee20000300800 */
[----:B------:R-:W-:Y:S01]  /*1e700*/  IMAD.MOV.U32 R56, RZ, RZ, R129 ;  /* 0x000000ffff387224 */ /* 0x000fe200078e0081 */
[----:B------:R-:W-:Y:S01]  /*1e710*/  MOV R57, R248 ;  /* 0x000000f800397202 */ /* 0x000fe20000000f00 */
[----:B------:R-:W-:-:S02]  /*1e720*/  IMAD.MOV.U32 R58, RZ, RZ, R249 ;  /* 0x000000ffff3a7224 */ /* 0x000fc400078e00f9 */
        /* <DEDUP_REMOVED lines=8> */
[----:B------:R-:W-:Y:S02]  /*1e7b0*/  IMAD.MOV.U32 R53, RZ, RZ, R124 ;  /* 0x000000ffff357224 */ /* 0x000fe400078e007c */
[----:B------:R-:W-:-:S02]  /*1e7c0*/  IMAD.MOV.U32 R55, RZ, RZ, R128 ;  /* 0x000000ffff377224 */ /* 0x000fc400078e0080 */
[----:B------:R-:W-:Y:S02]  /*1e7d0*/  IMAD.MOV.U32 R84, RZ, RZ, R137 ;  /* 0x000000ffff547224 */ /* 0x000fe400078e0089 */
[----:B------:R-:W-:Y:S01]  /*1e7e0*/  IMAD.MOV.U32 R85, RZ, RZ, R140 ;  /* 0x000000ffff557224 */ /* 0x000fe200078e008c */
[----:B------:R-:W-:Y:S08]  /*1e7f0*/  HMMA.1688.F32.TF32 R16, R32, R138, R16 ;  /* 0x0000008a2010723c */ /* 0x000ff00000081010 */
[C---:B--2---:R-:W-:Y:S01]  /*1e800*/  HMMA.1688.F32.TF32 R236, R4.reuse, R130, R212 ;  /* 0x0000008204ec723c */ /* 0x044fe200000810d4 */
[----:B------:R-:W-:Y:S04]  /*1e810*/  LDS R212, [R71+UR7+0x6080] ;  /* 0x0060800747d47984 */ /* 0x000fe80008000800 */
[----:B------:R-:W-:Y:S03]  /*1e820*/  LDS R214, [R71+UR7+0x6880] ;  /* 0x0068800747d67984 */ /* 0x000fe60008000800 */
[C---:B------:R-:W-:Y:S01]  /*1e830*/  HMMA.1688.F32.TF32 R232, R4.reuse, R126, R216 ;  /* 0x0000007e04e8723c */ /* 0x040fe200000810d8 */
[----:B------:R-:W-:Y:S04]  /*1e840*/  LDS R213, [R118+UR7+0x6080] ;  /* 0x0060800776d57984 */ /* 0x000fe80008000800 */
[----:B------:R-:W-:Y:S03]  /*1e850*/  LDS R215, [R118+UR7+0x6880] ;  /* 0x0068800776d77984 */ /* 0x000fe60008000800 */
[----:B----4-:R-:W-:Y:S08]  /*1e860*/  HMMA.1688.F32.TF32 R228, R4, R122, R228 ;  /* 0x0000007a04e4723c */ /* 0x010ff000000810e4 */
[C---:B------:R-:W-:Y:S08]  /*1e870*/  HMMA.1688.F32.TF32 R8, R32.reuse, R146, R108 ;  /* 0x000000922008723c */ /* 0x040ff0000008106c */
[----:B------:R-:W-:Y:S08]  /*1e880*/  HMMA.1688.F32.TF32 R12, R32, R142, R12 ;  /* 0x0000008e200c723c */ /* 0x000ff0000008100c */
[C---:B-1----:R-:W-:Y:S08]  /*1e890*/  HMMA.1688.F32.TF32 R144, R36.reuse, R146, R84 ;  /* 0x000000922490723c */ /* 0x042ff00000081054 */
[C---:B------:R-:W-:Y:S08]  /*1e8a0*/  HMMA.1688.F32.TF32 R128, R36.reuse, R130, R48 ;  /* 0x000000822480723c */ /* 0x040ff00000081030 */
[----:B------:R-:W-:Y:S01]  /*1e8b0*/  HMMA.1688.F32.TF32 R124, R36, R126, R44 ;  /* 0x0000007e247c723c */ /* 0x000fe2000008102c */
        /* <DEDUP_REMOVED lines=8> */
[C---:B---3--:R-:W-:Y:S08]  /*1e940*/  HMMA.1688.F32.TF32 R244, R4.reuse, R142, R200 ;  /* 0x0000008e04f4723c */ /* 0x048ff000000810c8 */
[C---:B------:R-:W-:Y:S08]  /*1e950*/  HMMA.1688.F32.TF32 R248, R4.reuse, R138, R204 ;  /* 0x0000008a04f8723c */ /* 0x040ff000000810cc */
[----:B------:R-:W-:Y:S01]  /*1e960*/  HMMA.1688.F32.TF32 R240, R4, R134, R208 ;  /* 0x0000008604f0723c */ /* 0x000fe200000810d0 */
[----:B------:R-:W-:Y:S04]  /*1e970*/  LDSM.16.M88.4 R44, [R67+UR7+0x12080] ;  /* 0x01208007432c783b */ /* 0x000fe80008000200 */
[----:B------:R-:W-:Y:S03]  /*1e980*/  LDSM.16.M88.4 R48, [R67+UR7+0x13080] ;  /* 0x013080074330783b */ /* 0x000fe60008000200 */
[----:B------:R-:W-:Y:S01]  /*1e990*/  HMMA.1688.F32.TF32 R136, R36, R138, R56 ;  /* 0x0000008a2488723c */ /* 0x000fe20000081038 */
[----:B------:R-:W1:Y:S07]  /*1e9a0*/  LDSM.16.M88.4 R56, [R67+UR7+0x15080] ;  /* 0x015080074338783b */ /* 0x000e6e0008000200 */
[C---:B------:R-:W-:Y:S08]  /*1e9b0*/  HMMA.1688.F32.TF32 R4, R32.reuse, R150, R112 ;  /* 0x000000962004723c */ /* 0x040ff00000081070 */
[----:B------:R-:W-:Y:S08]  /*1e9c0*/  HMMA.1688.F32.TF32 R32, R32, R122, R104 ;  /* 0x0000007a2020723c */ /* 0x000ff00000081068 */
[C---:B------:R-:W-:Y:S01]  /*1e9d0*/  HMMA.1688.F32.TF32 R140, R36.reuse, R142, R60 ;  /* 0x0000008e248c723c */ /* 0x040fe2000008103c */
[----:B------:R-:W2:Y:S07]  /*1e9e0*/  LDSM.16.M88.4 R60, [R67+UR7+0x16080] ;  /* 0x01608007433c783b */ /* 0x000eae0008000200 */
[C---:B------:R-:W-:Y:S08]  /*1e9f0*/  HMMA.1688.F32.TF32 R148, R36.reuse, R150, R96 ;  /* 0x000000962494723c */ /* 0x040ff00000081060 */
[C---:B------:R-:W-:Y:S01]  /*1ea00*/  HMMA.1688.F32.TF32 R132, R36.reuse, R134, R52 ;  /* 0x000000862484723c */ /* 0x040fe20000081034 */
[----:B------:R-:W-:Y:S07]  /*1ea10*/  LDSM.16.M88.4 R52, [R67+UR7+0x14080] ;  /* 0x014080074334783b */ /* 0x000fee0008000200 */
[----:B------:R-:W-:Y:S01]  /*1ea20*/  HMMA.1688.F32.TF32 R120, R36, R122, R40 ;  /* 0x0000007a2478723c */ /* 0x000fe20000081028 */
[----:B------:R-:W-:Y:S04]  /*1ea30*/  LDSM.16.M88.4 R36, [R67+UR7+0x10080] ;  /* 0x010080074324783b */ /* 0x000fe80008000200 */
[----:B------:R-:W-:Y:S04]  /*1ea40*/  LDSM.16.M88.4 R40, [R67+UR7+0x11080] ;  /* 0x011080074328783b */ /* 0x000fe80008000200 */
[----:B------:R-:W3:Y:S04]  /*1ea50*/  LDSM.16.M88.4 R64, [R67+UR7+0x17080] ;  /* 0x017080074340783b */ /* 0x000ee80008000200 */
[----:B------:R-:W-:Y:S04]  /*1ea60*/  STL.64 [R1+0xd00], R246 ;  /* 0x000d00f601007387 */ /* 0x000fe80000100a00 */
        /* <DEDUP_REMOVED lines=19> */
[----:B--2---:R-:W-:Y:S04]  /*1eba0*/  STL [R1+0xce4], R62 ;  /* 0x000ce43e01007387 */ /* 0x004fe80000100800 */
[----:B------:R-:W-:Y:S04]  /*1ebb0*/  STL [R1+0xce0], R63 ;  /* 0x000ce03f01007387 */ /* 0x000fe80000100800 */
[----:B---3--:R-:W-:Y:S04]  /*1ebc0*/  STL [R1+0xccc], R66 ;  /* 0x000ccc4201007387 */ /* 0x008fe80000100800 */
[----:B------:R-:W-:Y:S01]  /*1ebd0*/  STL [R1+0xcc8], R67 ;  /* 0x000cc84301007387 */ /* 0x000fe20000100800 */
[----:B------:R-:W-:-:S03]  /*1ebe0*/  IMAD.MOV.U32 R106, RZ, RZ, R76 ;  /* 0x000000ffff6a7224 */ /* 0x000fc600078e004c */
[----:B------:R-:W2:Y:S01]  /*1ebf0*/  LDL.LU R84, [R1+0x330] ;  /* 0x0003300001547983 */ /* 0x000ea20000300800 */
[----:B------:R-:W-:-:S03]  /*1ec00*/  IMAD.MOV.U32 R107, RZ, RZ, R77 ;  /* 0x000000ffff6b7224 */ /* 0x000fc600078e004d */
        /* <DEDUP_REMOVED lines=10> */
[----:B------:R-:W4:Y:S01]  /*1ecb0*/  LDL.LU R75, [R1+0x36c] ;  /* 0x00036c00014b7983 */ /* 0x000f220000300800 */
[----:B------:R-:W-:-:S03]  /*1ecc0*/  MOV R114, R100 ;  /* 0x0000006400727202 */ /* 0x000fc60000000f00 */
[----:B------:R-:W2:Y:S01]  /*1ecd0*/  LDL.LU R68, [R1+0x370] ;  /* 0x0003700001447983 */ /* 0x000ea20000300800 */
[----:B------:R-:W-:-:S03]  /*1ece0*/  IMAD.MOV.U32 R113, RZ, RZ, R101 ;  /* 0x000000ffff717224 */ /* 0x000fc600078e0065 */
[----:B------:R-:W-:Y:S04]  /*1ecf0*/  LDS R97, [R70+UR7+0x6000] ;  /* 0x0060000746617984 */ /* 0x000fe80008000800 */
[----:B------:R1:W-:Y:S04]  /*1ed00*/  LDS R99, [R70+UR7+0x6800] ;  /* 0x0068000746637984 */ /* 0x0003e80008000800 */
[----:B------:R-:W2:Y:S01]  /*1ed10*/  LDL.LU R69, [R1+0x374] ;  /* 0x0003740001457983 */ /* 0x000ea20000300800 */
[----:B------:R-:W-:-:S03]  /*1ed20*/  IMAD.MOV.U32 R115, RZ, RZ, R102 ;  /* 0x000000ffff737224 */ /* 0x000fc600078e0066 */
[----:B-1----:R-:W2:Y:S01]  /*1ed30*/  LDL.LU R70, [R1+0x378] ;  /* 0x0003780001467983 */ /* 0x002ea20000300800 */
[----:B------:R-:W-:-:S03]  /*1ed40*/  MOV R119, R106 ;  /* 0x0000006a00777202 */ /* 0x000fc60000000f00 */
[----:B------:R-:W2:Y:S01]  /*1ed50*/  LDL.LU R71, [R1+0x37c] ;  /* 0x00037c0001477983 */ /* 0x000ea20000300800 */
[----:B------:R-:W-:-:S03]  /*1ed60*/  MOV R104, R95 ;  /* 0x0000005f00687202 */ /* 0x000fc60000000f00 */
[----:B------:R-:W2:Y:S01]  /*1ed70*/  LDL.LU R100, [R1+0x1a4] ;  /* 0x0001a40001647983 */ /* 0x000ea20000300800 */
[----:B------:R-:W-:-:S03]  /*1ed80*/  IMAD.MOV.U32 R106, RZ, RZ, R88 ;  /* 0x000000ffff6a7224 */ /* 0x000fc600078e0058 */
[----:B------:R-:W2:Y:S01]  /*1ed90*/  LDL.LU R101, [R1+0x1a8] ;  /* 0x0001a80001657983 */ /* 0x000ea20000300800 */
[----:B------:R-:W-:-:S03]  /*1eda0*/  IMAD.MOV.U32 R112, RZ, RZ, R107 ;  /* 0x000000ffff707224 */ /* 0x000fc600078e006b */
[----:B------:R-:W2:Y:S01]  /*1edb0*/  LDL.LU R102, [R1+0x1ac] ;  /* 0x0001ac0001667983 */ /* 0x000ea20000300800 */
[----:B------:R-:W-:Y:S01]  /*1edc0*/  IMAD.MOV.U32 R105, RZ, RZ, R89 ;  /* 0x000000ffff697224 */ /* 0x000fe200078e0059 */
[----:B------:R-:W-:Y:S02]  /*1edd0*/  MOV R107, R90 ;  /* 0x0000005a006b7202 */ /* 0x000fe40000000f00 */
[----:B------:R-:W2:Y:S04]  /*1ede0*/  LDL.LU R95, [R1+0x1d0] ;  /* 0x0001d000015f7983 */ /* 0x000ea80000300800 */
[----:B------:R-:W2:Y:S04]  /*1edf0*/  LDL.LU R88, [R1+0x1d4] ;  /* 0x0001d40001587983 */ /* 0x000ea80000300800 */
[----:B------:R-:W2:Y:S04]  /*1ee00*/  LDL.LU R89, [R1+0x1d8] ;  /* 0x0001d80001597983 */ /* 0x000ea80000300800 */
[----:B------:R-:W2:Y:S01]  /*1ee10*/  LDL.LU R90, [R1+0x1dc] ;  /* 0x0001dc00015a7983 */ /* 0x000ea20000300800 */
[----:B------:R-:W-:-:S03]  /*1ee20*/  IMAD.MOV.U32 R248, RZ, RZ, R157 ;  /* 0x000000fffff87224 */ /* 0x000fc600078e009d */
[----:B------:R-:W2:Y:S01]  /*1ee30*/  LDL.LU R80, [R1+0x340] ;  /* 0x0003400001507983 */ /* 0x000ea20000300800 */
[----:B------:R-:W-:-:S03]  /*1ee40*/  MOV R249, R159 ;  /* 0x0000009f00f97202 */ /* 0x000fc60000000f00 */
[----:B------:R-:W2:Y:S01]  /*1ee50*/  LDL.LU R81, [R1+0x344] ;  /* 0x0003440001517983 */ /* 0x000ea20000300800 */
[----:B------:R-:W-:-:S03]  /*1ee60*/  IMAD.MOV.U32 R250, RZ, RZ, R158 ;  /* 0x000000fffffa7224 */ /* 0x000fc600078e009e */
[----:B------:R-:W2:Y:S01]  /*1ee70*/  LDL.LU R82, [R1+0x348] ;  /* 0x0003480001527983 */ /* 0x000ea20000300800 */
[----:B------:R-:W-:-:S03]  /*1ee80*/  IMAD.MOV.U32 R251, RZ, RZ, R156 ;  /* 0x000000fffffb7224 */ /* 0x000fc600078e009c */
[----:B------:R-:W2:Y:S04]  /*1ee90*/  LDL.LU R83, [R1+0x34c] ;  /* 0x00034c0001537983 */ /* 0x000ea80000300800 */
[----:B------:R-:W2:Y:S04]  /*1eea0*/  LDL.LU R157, [R1+0xde4] ;  /* 0x000de400019d7983 */ /* 0x000ea80000300800 */
[----:B------:R-:W3:Y:S04]  /*1eeb0*/  LDL.LU R159, [R1+0xde0] ;  /* 0x000de000019f7983 */ /* 0x000ee80000300800 */
[----:B------:R-:W4:Y:S04]  /*1eec0*/  LDL.LU R158, [R1+0xddc] ;  /* 0x000ddc00019e7983 */ /* 0x000f280000300800 */
[----:B------:R-:W4:Y:S04]  /*1eed0*/  LDL.LU R156, [R1+0xdd8] ;  /* 0x000dd800019c7983 */ /* 0x000f280000300800 */
[----:B------:R-:W4:Y:S04]  /*1eee0*/  LDL.LU R177, [R1+0x1e4] ;  /* 0x0001e40001b17983 */ /* 0x000f280000300800 */
[----:B------:R-:W4:Y:S04]  /*1eef0*/  LDL.LU R178, [R1+0x1e8] ;  /* 0x0001e80001b27983 */ /* 0x000f280000300800 */
[----:B------:R-:W4:Y:S01]  /*1ef00*/  LDL.LU R179, [R1+0x1ec] ;  /* 0x0001ec0001b37983 */ /* 0x000f220000300800 */
        /* <DEDUP_REMOVED lines=8> */
[----:B------:R-:W-:Y:S01]  /*1ef90*/  IMAD.MOV.U32 R205, RZ, RZ, R108 ;  /* 0x000000ffffcd7224 */ /* 0x000fe200078e006c */
[----:B------:R-:W-:Y:S01]  /*1efa0*/  LDS R96, [R3+UR7+0x6000] ;  /* 0x0060000703607984 */ /* 0x000fe20008000800 */
[----:B------:R-:W-:Y:S02]  /*1efb0*/  IMAD.MOV.U32 R207, RZ, RZ, R110 ;  /* 0x000000ffffcf7224 */ /* 0x000fe400078e006e */
[----:B------:R-:W-:Y:S01]  /*1efc0*/  IMAD.MOV.U32 R188, RZ, RZ, R103 ;  /* 0x000000ffffbc7224 */ /* 0x000fe200078e0067 */
[----:B------:R-:W1:Y:S01]  /*1efd0*/  LDS R98, [R3+UR7+0x6800] ;  /* 0x0068000703627984 */ /* 0x000e620008000800 */
[----:B--2---:R-:W-:Y:S01]  /*1efe0*/  IMAD.MOV.U32 R175, RZ, RZ, R157 ;  /* 0x000000ffffaf7224 */ /* 0x004fe200078e009d */
[----:B---3--:R-:W-:Y:S01]  /*1eff0*/  MOV R174, R159 ;  /* 0x0000009f00ae7202 */ /* 0x008fe20000000f00 */
[----:B----4-:R-:W-:-:S02]  /*1f000*/  IMAD.MOV.U32 R173, RZ, RZ, R158 ;  /* 0x000000ffffad7224 */ /* 0x010fc400078e009e */
[----:B------:R-:W-:Y:S02]  /*1f010*/  IMAD.MOV.U32 R172, RZ, RZ, R156 ;  /* 0x000000ffffac7224 */ /* 0x000fe400078e009c */
[----:B------:R-:W2:Y:S04]  /*1f020*/  LDL.LU R156, [R1+0xdd4] ;  /* 0x000dd400019c7983 */ /* 0x000ea80000300800 */
        /* <DEDUP_REMOVED lines=19> */
[----:B------:R-:W-:-:S03]  /*1f160*/  MOV R243, R102 ;  /* 0x0000006600f37202 */ /* 0x000fc60000000f00 */
[----:B------:R-:W4:Y:S04]  /*1f170*/  LDL.LU R110, [R1+0x268] ;  /* 0x00026800016e7983 */ /* 0x000f280000300800 */
[----:B------:R-:W4:Y:S01]  /*1f180*/  LDL.LU R111, [R1+0x26c] ;  /* 0x00026c00016f7983 */ /* 0x000f220000300800 */
[----:B------:R-:W-:-:S03]  /*1f190*/  MOV R181, R88 ;  /* 0x0000005800b57202 */ /* 0x000fc60000000f00 */
[----:B------:R-:W4:Y:S01]  /*1f1a0*/  LDL.LU R100, [R1+0x280] ;  /* 0x0002800001647983 */ /* 0x000f220000300800 */
[----:B------:R-:W-:-:S03]  /*1f1b0*/  IMAD.MOV.U32 R182, RZ, RZ, R89 ;  /* 0x000000ffffb67224 */ /* 0x000fc600078e0059 */
[----:B------:R-:W4:Y:S01]  /*1f1c0*/  LDL.LU R101, [R1+0x284] ;  /* 0x0002840001657983 */ /* 0x000f220000300800 */
[----:B------:R-:W-:-:S03]  /*1f1d0*/  IMAD.MOV.U32 R183, RZ, RZ, R90 ;  /* 0x000000ffffb77224 */ /* 0x000fc600078e005a */
[----:B------:R-:W4:Y:S04]  /*1f1e0*/  LDL.LU R102, [R1+0x288] ;  /* 0x0002880001667983 */ /* 0x000f280000300800 */
[----:B------:R-:W4:Y:S01]  /*1f1f0*/  LDL.LU R103, [R1+0x28c] ;  /* 0x00028c0001677983 */ /* 0x000f220000300800 */
[----:B------:R-:W-:-:S03]  /*1f200*/  IMAD.MOV.U32 R189, RZ, RZ, R92 ;  /* 0x000000ffffbd7224 */ /* 0x000fc600078e005c */
[----:B------:R-:W4:Y:S04]  /*1f210*/  LDL.LU R88, [R1+0x320] ;  /* 0x0003200001587983 */ /* 0x000f280000300800 */
[----:B------:R-:W4:Y:S01]  /*1f220*/  LDL.LU R89, [R1+0x324] ;  /* 0x0003240001597983 */ /* 0x000f220000300800 */
[----:B------:R-:W-:-:S03]  /*1f230*/  IMAD.MOV.U32 R191, RZ, RZ, R94 ;  /* 0x000000ffffbf7224 */ /* 0x000fc600078e005e */
[----:B------:R-:W4:Y:S01]  /*1f240*/  LDL.LU R90, [R1+0x328] ;  /* 0x00032800015a7983 */ /* 0x000f220000300800 */
[----:B------:R-:W-:-:S03]  /*1f250*/  IMAD.MOV.U32 R180, RZ, RZ, R95 ;  /* 0x000000ffffb47224 */ /* 0x000fc600078e005f */
        /* <DEDUP_REMOVED lines=9> */
[----:B------:R-:W-:Y:S01]  /*1f2f0*/  MOV R197, R104 ;  /* 0x0000006800c57202 */ /* 0x000fe20000000f00 */
[----:B------:R-:W-:-:S02]  /*1f300*/  IMAD.MOV.U32 R198, RZ, RZ, R105 ;  /* 0x000000ffffc67224 */ /* 0x000fc400078e0069 */
[----:B------:R-:W4:Y:S01]  /*1f310*/  LDL.LU R104, [R1+0x270] ;  /* 0x0002700001687983 */ /* 0x000f220000300800 */
[----:B------:R-:W-:Y:S01]  /*1f320*/  IMAD.MOV.U32 R199, RZ, RZ, R106 ;  /* 0x000000ffffc77224 */ /* 0x000fe200078e006a */
[----:B------:R-:W-:Y:S02]  /*1f330*/  MOV R240, R107 ;  /* 0x0000006b00f07202 */ /* 0x000fe40000000f00 */
[----:B------:R-:W4:Y:S04]  /*1f340*/  LDL.LU R105, [R1+0x274] ;  /* 0x0002740001697983 */ /* 0x000f280000300800 */
[----:B------:R-:W4:Y:S04]  /*1f350*/  LDL.LU R106, [R1+0x278] ;  /* 0x00027800016a7983 */ /* 0x000f280000300800 */
[----:B------:R-:W4:Y:S01]  /*1f360*/  LDL.LU R107, [R1+0x27c] ;  /* 0x00027c00016b7983 */ /* 0x000f220000300800 */
[----:B--2---:R-:W-:-:S03]  /*1f370*/  IMAD.MOV.U32 R239, RZ, RZ, R156 ;  /* 0x000000ffffef7224 */ /* 0x004fc600078e009c */
[----:B------:R-:W2:Y:S01]  /*1f380*/  LDL.LU R156, [R1+0x230] ;  /* 0x00023000019c7983 */ /* 0x000ea20000300800 */
[----:B---3--:R-:W-:Y:S01]  /*1f390*/  MOV R237, R158 ;  /* 0x0000009e00ed7202 */ /* 0x008fe20000000f00 */
[----:B----4-:R-:W-:Y:S02]  /*1f3a0*/  IMAD.MOV.U32 R236, RZ, RZ, R159 ;  /* 0x000000ffffec7224 */ /* 0x010fe400078e009f */
[----:B------:R-:W-:Y:S02]  /*1f3b0*/  IMAD.MOV.U32 R238, RZ, RZ, R157 ;  /* 0x000000ffffee7224 */ /* 0x000fe400078e009d */
        /* <DEDUP_REMOVED lines=11> */
[----:B-1----:R-:W-:Y:S03]  /*1f470*/  HMMA.1688.F32.TF32 R68, R96, R36, R68 ;  /* 0x000000246044723c */ /* 0x002fe60000081044 */
[----:B------:R-:W2:Y:S01]  /*1f480*/  LDL.LU R200, [R1+0x180] ;  /* 0x0001800001c87983 */ /* 0x000ea20000300800 */
[----:B------:R-:W-:-:S03]  /*1f490*/  MOV R244, R152 ;  /* 0x0000009800f47202 */ /* 0x000fc60000000f00 */
[----:B------:R-:W2:Y:S01]  /*1f4a0*/  LDL.LU R201, [R1+0x184] ;  /* 0x0001840001c97983 */ /* 0x000ea20000300800 */
[----:B------:R-:W-:Y:S01]  /*1f4b0*/  HMMA.1688.F32.TF32 R72, R96, R40, R72 ;  /* 0x000000286048723c */ /* 0x000fe20000081048 */
[----:B------:R-:W-:Y:S02]  /*1f4c0*/  IMAD.MOV.U32 R245, RZ, RZ, R153 ;  /* 0x000000fffff57224 */ /* 0x000fe400078e0099 */
[----:B------:R-:W2:Y:S01]  /*1f4d0*/  LDL.LU R202, [R1+0x188] ;  /* 0x0001880001ca7983 */ /* 0x000ea20000300800 */
[----:B------:R-:W-:-:S03]  /*1f4e0*/  IMAD.MOV.U32 R246, RZ, RZ, R154 ;  /* 0x000000fffff67224 */ /* 0x000fc600078e009a */
[----:B------:R-:W2:Y:S01]  /*1f4f0*/  LDL.LU R203, [R1+0x18c] ;  /* 0x00018c0001cb7983 */ /* 0x000ea20000300800 */
[C---:B------:R-:W-:Y:S01]  /*1f500*/  HMMA.1688.F32.TF32 R76, R96.reuse, R44, R76 ;  /* 0x0000002c604c723c */ /* 0x040fe2000008104c */
[----:B------:R-:W-:Y:S02]  /*1f510*/  MOV R247, R155 ;  /* 0x0000009b00f77202 */ /* 0x000fe40000000f00 */
[----:B------:R-:W2:Y:S04]  /*1f520*/  LDL.LU R152, [R1+0xdc4] ;  /* 0x000dc40001987983 */ /* 0x000ea80000300800 */
[----:B------:R-:W2:Y:S01]  /*1f530*/  LDL.LU R153, [R1+0xdc0] ;  /* 0x000dc00001997983 */ /* 0x000ea20000300800 */
[C---:B------:R-:W-:Y:S03]  /*1f540*/  HMMA.1688.F32.TF32 R80, R96.reuse, R48, R80 ;  /* 0x000000306050723c */ /* 0x040fe60000081050 */
[----:B------:R-:W2:Y:S04]  /*1f550*/  LDL.LU R154, [R1+0xdbc] ;  /* 0x000dbc00019a7983 */ /* 0x000ea80000300800 */
[----:B------:R-:W2:Y:S01]  /*1f560*/  LDL.LU R155, [R1+0xdb8] ;  /* 0x000db800019b7983 */ /* 0x000ea20000300800 */
[-C--:B------:R-:W-:Y:S08]  /*1f570*/  HMMA.1688.F32.TF32 R84, R96, R52.reuse, R84 ;  /* 0x000000346054723c */ /* 0x080ff00000081054 */
[----:B------:R-:W-:Y:S08]  /*1f580*/  HMMA.1688.F32.TF32 R8, R212, R52, R248 ;  /* 0x00000034d408723c */ /* 0x000ff000000810f8 */
[C---:B------:R-:W-:Y:S08]  /*1f590*/  HMMA.1688.F32.TF32 R88, R96.reuse, R56, R88 ;  /* 0x000000386058723c */ /* 0x040ff00000081058 */
[C---:B------:R-:W-:Y:S08]  /*1f5a0*/  HMMA.1688.F32.TF32 R92, R96.reuse, R60, R92 ;  /* 0x0000003c605c723c */ /* 0x040ff0000008105c */
[----:B------:R-:W-:Y:S03]  /*1f5b0*/  HMMA.1688.F32.TF32 R96, R96, R64, R216 ;  /* 0x000000406060723c */ /* 0x000fe600000810d8 */
[----:B------:R1:W-:Y:S04]  /*1f5c0*/  STL [R1+0xcf4], R88 ;  /* 0x000cf45801007387 */ /* 0x0003e80000100800 */
[----:B------:R1:W-:Y:S04]  /*1f5d0*/  STL [R1+0xcf0], R89 ;  /* 0x000cf05901007387 */ /* 0x0003e80000100800 */
[----:B------:R1:W-:Y:S04]  /*1f5e0*/  STL [R1+0xcec], R90 ;  /* 0x000cec5a01007387 */ /* 0x0003e80000100800 */
[----:B------:R1:W-:Y:S01]  /*1f5f0*/  STL [R1+0xce8], R91 ;  /* 0x000ce85b01007387 */ /* 0x0003e20000100800 */
[C---:B------:R-:W-:Y:S03]  /*1f600*/  HMMA.1688.F32.TF32 R164, R192.reuse, R36, R164 ;  /* 0x00000024c0a4723c */ /* 0x040fe600000810a4 */
[----:B------:R-:W-:Y:S04]  /*1f610*/  STL [R1+0xcd4], R98 ;  /* 0x000cd46201007387 */ /* 0x000fe80000100800 */
[----:B------:R-:W-:Y:S01]  /*1f620*/  STL [R1+0xcd0], R99 ;  /* 0x000cd06301007387 */ /* 0x000fe20000100800 */
[C---:B------:R-:W-:Y:S03]  /*1f630*/  HMMA.1688.F32.TF32 R172, R192.reuse, R44, R172 ;  /* 0x0000002cc0ac723c */ /* 0x040fe600000810ac */
[----:B------:R-:W-:Y:S04]  /*1f640*/  STL.64 [R1], R8 ;  /* 0x0000000801007387 */ /* 0x000fe80000100a00 */
[----:B------:R1:W-:Y:S01]  /*1f650*/  STL.64 [R1+0x8], R10 ;  /* 0x0000080a01007387 */ /* 0x0003e20000100a00 */
[C---:B------:R-:W-:Y:S03]  /*1f660*/  HMMA.1688.F32.TF32 R176, R192.reuse, R48, R176 ;  /* 0x00000030c0b0723c */ /* 0x040fe600000810b0 */
[----:B------:R-:W2:Y:S04]  /*1f670*/  LDL.LU R248, [R1+0x130] ;  /* 0x0001300001f87983 */ /* 0x000ea80000300800 */
[----:B------:R-:W2:Y:S01]  /*1f680*/  LDL.LU R249, [R1+0x134] ;  /* 0x0001340001f97983 */ /* 0x000ea20000300800 */
[C---:B------:R-:W-:Y:S03]  /*1f690*/  HMMA.1688.F32.TF32 R180, R192.reuse, R52, R180 ;  /* 0x00000034c0b4723c */ /* 0x040fe600000810b4 */
[----:B------:R-:W2:Y:S04]  /*1f6a0*/  LDL.LU R250, [R1+0x138] ;  /* 0x0001380001fa7983 */ /* 0x000ea80000300800 */
[----:B------:R-:W2:Y:S01]  /*1f6b0*/  LDL.LU R251, [R1+0x13c] ;  /* 0x00013c0001fb7983 */ /* 0x000ea20000300800 */
[C---:B------:R-:W-:Y:S08]  /*1f6c0*/  HMMA.1688.F32.TF32 R188, R192.reuse, R60, R188 ;  /* 0x0000003cc0bc723c */ /* 0x040ff000000810bc */
[C---:B---3--:R-:W-:Y:S08]  /*1f6d0*/  HMMA.1688.F32.TF32 R168, R192.reuse, R40, R168 ;  /* 0x00000028c0a8723c */ /* 0x048ff000000810a8 */
[C---:B----4-:R-:W-:Y:S08]  /*1f6e0*/  HMMA.1688.F32.TF32 R184, R192.reuse, R56, R184 ;  /* 0x00000038c0b8723c */ /* 0x050ff000000810b8 */
[----:B------:R-:W-:Y:S01]  /*1f6f0*/  HMMA.1688.F32.TF32 R192, R192, R64, R240 ;  /* 0x00000040c0c0723c */ /* 0x000fe200000810f0 */
[----:B------:R-:W-:Y:S01]  /*1f700*/  MOV R240, R224 ;  /* 0x000000e000f07202 */ /* 0x000fe20000000f00 */
[----:B------:R-:W-:Y:S01]  /*1f710*/  IMAD.MOV.U32 R241, RZ, RZ, R225 ;  /* 0x000000fffff17224 */ /* 0x000fe200078e00e1 */
[----:B------:R-:W3:Y:S01]  /*1f720*/  LDL.LU R224, [R1+0xdb4] ;  /* 0x000db40001e07983 */ /* 0x000ee20000300800 */
[----:B------:R-:W-:Y:S01]  /*1f730*/  IMAD.MOV.U32 R242, RZ, RZ, R226 ;  /* 0x000000fffff27224 */ /* 0x000fe200078e00e2 */
[----:B------:R-:W-:-:S02]  /*1f740*/  MOV R243, R227 ;  /* 0x000000e300f37202 */ /* 0x000fc40000000f00 */
[----:B------:R-:W4:Y:S04]  /*1f750*/  LDL.LU R225, [R1+0xdb0] ;  /* 0x000db00001e17983 */ /* 0x000f280000300800 */
[----:B------:R-:W2:Y:S04]  /*1f760*/  LDL.LU R226, [R1+0xdac] ;  /* 0x000dac0001e27983 */ /* 0x000ea80000300800 */
[----:B------:R-:W2:Y:S04]  /*1f770*/  LDL.LU R227, [R1+0xda8] ;  /* 0x000da80001e37983 */ /* 0x000ea80000300800 */
[----:B------:R-:W2:Y:S04]  /*1f780*/  LDL.LU R232, [R1+0x2c0] ;  /* 0x0002c00001e87983 */ /* 0x000ea80000300800 */
[----:B------:R-:W2:Y:S04]  /*1f790*/  LDL.LU R233, [R1+0x2c4] ;  /* 0x0002c40001e97983 */ /* 0x000ea80000300800 */
[----:B------:R-:W2:Y:S01]  /*1f7a0*/  LDL.LU R234, [R1+0x2c8] ;  /* 0x0002c80001ea7983 */ /* 0x000ea20000300800 */
[----:B------:R-:W-:Y:S01]  /*1f7b0*/  HMMA.1688.F32.TF32 R4, R212, R56, R244 ;  /* 0x00000038d404723c */ /* 0x000fe200000810f4 */
[----:B---3--:R-:W-:-:S02]  /*1f7c0*/  IMAD.MOV.U32 R235, RZ, RZ, R224 ;  /* 0x000000ffffeb7224 */ /* 0x008fc400078e00e0 */
[----:B------:R-:W3:Y:S01]  /*1f7d0*/  LDL.LU R224, [R1+0xda4] ;  /* 0x000da40001e07983 */ /* 0x000ee20000300800 */
[----:B----4-:R-:W-:-:S03]  /*1f7e0*/  IMAD.MOV.U32 R231, RZ, RZ, R225 ;  /* 0x000000ffffe77224 */ /* 0x010fc600078e00e1 */
[----:B------:R-:W4:Y:S01]  /*1f7f0*/  LDL.LU R228, [R1+0x2d0] ;  /* 0x0002d00001e47983 */ /* 0x000f220000300800 */
[----:B--2---:R-:W-:Y:S01]  /*1f800*/  MOV R230, R226 ;  /* 0x000000e200e67202 */ /* 0x004fe20000000f00 */
[----:B------:R-:W-:Y:S02]  /*1f810*/  IMAD.MOV.U32 R229, RZ, RZ, R227 ;  /* 0x000000ffffe57224 */ /* 0x000fe400078e00e3 */
[----:B------:R-:W2:Y:S04]  /*1f820*/  LDL.LU R227, [R1+0xda0] ;  /* 0x000da00001e37983 */ /* 0x000ea80000300800 */
[----:B------:R-:W4:Y:S04]  /*1f830*/  LDL.LU R226, [R1+0xd9c] ;  /* 0x000d9c0001e27983 */ /* 0x000f280000300800 */
[----:B------:R-:W4:Y:S01]  /*1f840*/  LDL.LU R225, [R1+0xd98] ;  /* 0x000d980001e17983 */ /* 0x000f220000300800 */
[----:B------:R-:W-:Y:S01]  /*1f850*/  IMAD.MOV.U32 R62, RZ, RZ, R4 ;  /* 0x000000ffff3e7224 */ /* 0x000fe200078e0004 */
[----:B------:R-:W-:Y:S01]  /*1f860*/  MOV R58, R6 ;  /* 0x00000006003a7202 */ /* 0x000fe20000000f00 */
[----:B------:R-:W-:-:S02]  /*1f870*/  IMAD.MOV.U32 R63, RZ, RZ, R5 ;  /* 0x000000ffff3f7224 */ /* 0x000fc400078e0005 */
[----:B------:R-:W-:Y:S02]  /*1f880*/  IMAD.MOV.U32 R59, RZ, RZ, R7 ;  /* 0x000000ffff3b7224 */ /* 0x000fe400078e0007 */
[----:B------:R-:W-:Y:S01]  /*1f890*/  HMMA.1688.F32.TF32 R4, R212, R60, R220 ;  /* 0x0000003cd404723c */ /* 0x000fe200000810dc */
[----:B------:R-:W-:Y:S04]  /*1f8a0*/  LDS R220, [R3+UR7+0x6180] ;  /* 0x0061800703dc7984 */ /* 0x000fe80008000800 */
[----:B------:R-:W-:-:S14]  /*1f8b0*/  LDS R222, [R3+UR7+0x6980] ;  /* 0x0069800703de7984 */ /* 0x000fdc0008000800 */
[----:B-1----:R-:W-:Y:S01]  /*1f8c0*/  IMAD.MOV.U32 R88, RZ, RZ, R4 ;  /* 0x000000ffff587224 */ /* 0x002fe200078e0004 */
[----:B------:R-:W-:Y:S01]  /*1f8d0*/  MOV R89, R5 ;  /* 0x0000000500597202 */ /* 0x000fe20000000f00 */
[----:B------:R-:W4:Y:S01]  /*1f8e0*/  LDL.LU R4, [R1+0x2e0] ;  /* 0x0002e00001047983 */ /* 0x000f220000300800 */
[----:B------:R-:W-:Y:S02]  /*1f8f0*/  IMAD.MOV.U32 R90, RZ, RZ, R6 ;  /* 0x000000ffff5a7224 */ /* 0x000fe400078e0006 */
[----:B------:R-:W-:Y:S01]  /*1f900*/  IMAD.MOV.U32 R91, RZ, RZ, R7 ;  /* 0x000000ffff5b7224 */ /* 0x000fe200078e0007 */
[----:B------:R-:W4:Y:S04]  /*1f910*/  LDL.LU R5, [R1+0x2e4] ;  /* 0x0002e40001057983 */ /* 0x000f280000300800 */
[----:B------:R-:W4:Y:S01]  /*1f920*/  LDL.LU R6, [R1+0x2e8] ;  /* 0x0002e80001067983 */ /* 0x000f220000300800 */
        /* <DEDUP_REMOVED lines=8> */
[----:B---3--:R-:W-:-:S02]  /*1f9b0*/  IMAD.MOV.U32 R7, RZ, RZ, R224 ;  /* 0x000000ffff077224 */ /* 0x008fc400078e00e0 */
[----:B------:R-:W3:Y:S04]  /*1f9c0*/  LDL.LU R224, [R1+0xd94] ;  /* 0x000d940001e07983 */ /* 0x000ee80000300800 */
[----:B------:R-:W3:Y:S04]  /*1f9d0*/  LDL.LU R12, [R1+0x300] ;  /* 0x00030000010c7983 */ /* 0x000ee80000300800 */
[----:B------:R-:W3:Y:S04]  /*1f9e0*/  LDL.LU R13, [R1+0x304] ;  /* 0x00030400010d7983 */ /* 0x000ee80000300800 */
[----:B------:R-:W3:Y:S01]  /*1f9f0*/  LDL.LU R14, [R1+0x308] ;  /* 0x00030800010e7983 */ /* 0x000ee20000300800 */
[----:B--2---:R-:W-:-:S02]  /*1fa00*/  IMAD.MOV.U32 R10, RZ, RZ, R227 ;  /* 0x000000ffff0a7224 */ /* 0x004fc400078e00e3 */
[----:B----4-:R-:W-:Y:S01]  /*1fa10*/  IMAD.MOV.U32 R9, RZ, RZ, R226 ;  /* 0x000000ffff097224 */ /* 0x010fe200078e00e2 */
[----:B------:R-:W2:Y:S01]  /*1fa20*/  LDL.LU R15, [R1+0x30c] ;  /* 0x00030c00010f7983 */ /* 0x000ea20000300800 */
[----:B------:R-:W-:-:S03]  /*1fa30*/  MOV R8, R225 ;  /* 0x000000e100087202 */ /* 0x000fc60000000f00 */
[----:B------:R-:W3:Y:S04]  /*1fa40*/  LDL.LU R225, [R1+0xd90] ;  /* 0x000d900001e17983 */ /* 0x000ee80000300800 */
[----:B------:R-:W3:Y:S04]  /*1fa50*/  LDL.LU R226, [R1+0xd8c] ;  /* 0x000d8c0001e27983 */ /* 0x000ee80000300800 */
[----:B------:R-:W3:Y:S04]  /*1fa60*/  LDL.LU R227, [R1+0xd88] ;  /* 0x000d880001e37983 */ /* 0x000ee80000300800 */
[----:B------:R-:W4:Y:S04]  /*1fa70*/  LDL.LU R11, [R1+0x2fc] ;  /* 0x0002fc00010b7983 */ /* 0x000f280000300800 */
[----:B------:R-:W2:Y:S04]  /*1fa80*/  LDL.LU R236, [R1+0x2b0] ;  /* 0x0002b00001ec7983 */ /* 0x000ea80000300800 */
[----:B------:R-:W2:Y:S04]  /*1fa90*/  LDL.LU R237, [R1+0x2b4] ;  /* 0x0002b40001ed7983 */ /* 0x000ea80000300800 */
[----:B------:R-:W2:Y:S04]  /*1faa0*/  LDL.LU R238, [R1+0x2b8] ;  /* 0x0002b80001ee7983 */ /* 0x000ea80000300800 */
[----:B------:R-:W2:Y:S01]  /*1fab0*/  LDL.LU R239, [R1+0x2bc] ;  /* 0x0002bc0001ef7983 */ /* 0x000ea20000300800 */
[C---:B------:R-:W-:Y:S08]  /*1fac0*/  HMMA.1688.F32.TF32 R196, R212.reuse, R36, R196 ;  /* 0x00000024d4c4723c */ /* 0x040ff000000810c4 */
[C---:B------:R-:W-:Y:S08]  /*1fad0*/  HMMA.1688.F32.TF32 R200, R212.reuse, R40, R200 ;  /* 0x00000028d4c8723c */ /* 0x040ff000000810c8 */
[C---:B------:R-:W-:Y:S08]  /*1fae0*/  HMMA.1688.F32.TF32 R204, R212.reuse, R44, R204 ;  /* 0x0000002cd4cc723c */ /* 0x040ff000000810cc */
[C---:B------:R-:W-:Y:S01]  /*1faf0*/  HMMA.1688.F32.TF32 R208, R212.reuse, R48, R208 ;  /* 0x00000030d4d0723c */ /* 0x040fe200000810d0 */
[----:B------:R-:W-:Y:S01]  /*1fb00*/  LOP3.LUT R223, R3, 0x20, RZ, 0x3c, !PT ;  /* 0x0000002003df7812 */ /* 0x000fe200078e3cff */
[----:B------:R-:W2:Y:S04]  /*1fb10*/  LDL.LU R244, [R1+0x30] ;  /* 0x0000300001f47983 */ /* 0x000ea80000300800 */
[----:B------:R-:W2:Y:S04]  /*1fb20*/  LDL.LU R245, [R1+0x34] ;  /* 0x0000340001f57983 */ /* 0x000ea80000300800 */
[----:B------:R-:W2:Y:S04]  /*1fb30*/  LDL.LU R246, [R1+0x38] ;  /* 0x0000380001f67983 */ /* 0x000ea80000300800 */
[----:B------:R-:W2:Y:S04]  /*1fb40*/  LDL.LU R247, [R1+0x3c] ;  /* 0x00003c0001f77983 */ /* 0x000ea80000300800 */
[----:B------:R-:W-:Y:S01]  /*1fb50*/  LDS R221, [R223+UR7+0x6180] ;  /* 0x00618007dfdd7984 */ /* 0x000fe20008000800 */
[----:B---3--:R-:W-:-:S15]  /*1fb60*/  HMMA.1688.F32.TF32 R212, R212, R64, R224 ;  /* 0x00000040d4d4723c */ /* 0x008fde00000810e0 */
[----:B------:R-:W-:-:S04]  /*1fb70*/  NOP ;  /* 0x0000000000007918 */ /* 0x000fc80000000000 */
[----:B------:R-:W-:Y:S01]  /*1fb80*/  MOV R98, R212 ;  /* 0x000000d400627202 */ /* 0x000fe20000000f00 */
[----:B------:R-:W-:Y:S01]  /*1fb90*/  IMAD.MOV.U32 R99, RZ, RZ, R213 ;  /* 0x000000ffff637224 */ /* 0x000fe200078e00d5 */
[----:B------:R-:W-:Y:S01]  /*1fba0*/  MOV R67, R215 ;  /* 0x000000d700437202 */ /* 0x000fe20000000f00 */
[----:B------:R-:W-:Y:S01]  /*1fbb0*/  IMAD.MOV.U32 R66, RZ, RZ, R214 ;  /* 0x000000ffff427224 */ /* 0x000fe200078e00d6 */
[----:B------:R-:W-:Y:S04]  /*1fbc0*/  LDS R212, [R3+UR7+0x6100] ;  /* 0x0061000703d47984 */ /* 0x000fe80008000800 */
[----:B------:R-:W-:Y:S04]  /*1fbd0*/  LDS R214, [R3+UR7+0x6900] ;  /* 0x0069000703d67984 */ /* 0x000fe80008000800 */
[----:B------:R-:W-:Y:S04]  /*1fbe0*/  LDS R213, [R223+UR7+0x6100] ;  /* 0x00610007dfd57984 */ /* 0x000fe80008000800 */
[----:B------:R-:W2:Y:S01]  /*1fbf0*/  LDS R215, [R223+UR7+0x6900] ;  /* 0x00690007dfd77984 */ /* 0x000ea20008000800 */
[----:B------:R-:W-:-:S02]  /*1fc00*/  LOP3.LUT R226, R3, 0x40, RZ, 0x3c, !PT ;  /* 0x0000004003e27812 */ /* 0x000fc400078e3cff */
[----:B------:R-:W-:Y:S01]  /*1fc10*/  LOP3.LUT R227, R3, 0x60, RZ, 0x3c, !PT ;  /* 0x0000006003e37812 */ /* 0x000fe200078e3cff */
[----:B------:R-:W-:Y:S04]  /*1fc20*/  LDS R223, [R223+UR7+0x6980] ;  /* 0x00698007dfdf7984 */ /* 0x000fe80008000800 */
[----:B------:R-:W-:Y:S04]  /*1fc30*/  LDS R216, [R226+UR7+0x6100] ;  /* 0x00610007e2d87984 */ /* 0x000fe80008000800 */
[----:B------:R-:W-:Y:S04]  /*1fc40*/  LDS R218, [R226+UR7+0x6900] ;  /* 0x00690007e2da7984 */ /* 0x000fe80008000800 */
[----:B------:R-:W-:Y:S04]  /*1fc50*/  LDS R217, [R227+UR7+0x6100] ;  /* 0x00610007e3d97984 */ /* 0x000fe80008000800 */
[----:B------:R-:W1:Y:S04]  /*1fc60*/  LDS R219, [R227+UR7+0x6900] ;  /* 0x00690007e3db7984 */ /* 0x000e680008000800 */
[----:B------:R-:W-:Y:S04]  /*1fc70*/  LDS R224, [R226+UR7+0x6180] ;  /* 0x00618007e2e07984 */ /* 0x000fe80008000800 */
[----:B------:R-:W-:Y:S04]  /*1fc80*/  LDS R225, [R227+UR7+0x6180] ;  /* 0x00618007e3e17984 */ /* 0x000fe80008000800 */
[----:B------:R-:W-:Y:S04]  /*1fc90*/  LDS R226, [R226+UR7+0x6980] ;  /* 0x00698007e2e27984 */ /* 0x000fe80008000800 */
[----:B------:R-:W3:Y:S01]  /*1fca0*/  LDS R227, [R227+UR7+0x6980] ;  /* 0x00698007e3e37984 */ /* 0x000ee20008000800 */
[C---:B--2---:R-:W-:Y:S08]  /*1fcb0*/  HMMA.1688.F32.TF32 R12, R212.reuse, R36, R12 ;  /* 0x00000024d40c723c */ /* 0x044ff0000008100c */
[C---:B----4-:R-:W-:Y:S08]  /*1fcc0*/  HMMA.1688.F32.TF32 R8, R212.reuse, R40, R8 ;  /* 0x00000028d408723c */ /* 0x050ff00000081008 */
[C---:B------:R-:W-:Y:S08]  /*1fcd0*/  HMMA.1688.F32.TF32 R4, R212.reuse, R44, R4 ;  /* 0x0000002cd404723c */ /* 0x040ff00000081004 */
[C---:B------:R-:W-:Y:S01]  /*1fce0*/  HMMA.1688.F32.TF32 R228, R212.reuse, R48, R228 ;  /* 0x00000030d4e4723c */ /* 0x040fe200000810e4 */
[----:B------:R-:W-:Y:S07]  /*1fcf0*/  STL.64 [R1+0x70], R12 ;  /* 0x0000700c01007387 */ /* 0x000fee0000100a00 */
[C---:B------:R-:W-:Y:S01]  /*1fd00*/  HMMA.1688.F32.TF32 R232, R212.reuse, R52, R232 ;  /* 0x00000034d4e8723c */ /* 0x040fe200000810e8 */
[----:B------:R2:W-:Y:S07]  /*1fd10*/  STL.64 [R1+0x78], R14 ;  /* 0x0000780e01007387 */ /* 0x0005ee0000100a00 */
[C---:B------:R-:W-:Y:S01]  /*1fd20*/  HMMA.1688.F32.TF32 R236, R212.reuse, R56, R236 ;  /* 0x00000038d4ec723c */ /* 0x040fe200000810ec */
[----:B--2---:R-:W2:Y:S04]  /*1fd30*/  LDL.LU.64 R14, [R1+0xd80] ;  /* 0x000d8000010e7983 */ /* 0x004ea80000300a00 */
[----:B------:R-:W2:Y:S03]  /*1fd40*/  LDL.LU.64 R12, [R1+0xd78] ;  /* 0x000d7800010c7983 */ /* 0x000ea60000300a00 */
[C---:B------:R-:W-:Y:S01]  /*1fd50*/  HMMA.1688.F32.TF32 R240, R212.reuse, R60, R240 ;  /* 0x0000003cd4f0723c */ /* 0x040fe200000810f0 */
[----:B------:R-:W-:Y:S04]  /*1fd60*/  STL.64 [R1+0x80], R8 ;  /* 0x0000800801007387 */ /* 0x000fe80000100a00 */
[----:B------:R4:W-:Y:S03]  /*1fd70*/  STL.64 [R1+0x88], R10 ;  /* 0x0000880a01007387 */ /* 0x0009e60000100a00 */
[----:B------:R-:W-:Y:S01]  /*1fd80*/  HMMA.1688.F32.TF32 R248, R212, R64, R248 ;  /* 0x00000040d4f8723c */ /* 0x000fe200000810f8 */
[----:B----4-:R-:W4:Y:S04]  /*1fd90*/  LDL.LU.64 R10, [R1+0xd70] ;  /* 0x000d7000010a7983 */ /* 0x010f280000300a00 */
[----:B------:R-:W4:Y:S04]  /*1fda0*/  LDL.LU.64 R8, [R1+0xd68] ;  /* 0x000d680001087983 */ /* 0x000f280000300a00 */
[----:B------:R-:W-:Y:S04]  /*1fdb0*/  STL.64 [R1+0x90], R4 ;  /* 0x0000900401007387 */ /* 0x000fe80000100a00 */
[----:B------:R1:W-:Y:S04]  /*1fdc0*/  STL.64 [R1+0x98], R6 ;  /* 0x0000980601007387 */ /* 0x0003e80000100a00 */
[----:B-1----:R-:W2:Y:S04]  /*1fdd0*/  LDL.LU.64 R6, [R1+0xd60] ;  /* 0x000d600001067983 */ /* 0x002ea80000300a00 */
[----:B------:R-:W2:Y:S04]  /*1fde0*/  LDL.LU.64 R4, [R1+0xd58] ;  /* 0x000d580001047983 */ /* 0x000ea80000300a00 */
[----:B------:R-:W-:Y:S04]  /*1fdf0*/  STL.64 [R1+0xa0], R228 ;  /* 0x0000a0e401007387 */ /* 0x000fe80000100a00 */
[----:B------:R1:W-:Y:S01]  /*1fe00*/  STL.64 [R1+0xa8], R230 ;  /* 0x0000a8e601007387 */ /* 0x0003e20000100a00 */
[----:B------:R-:W-:-:S03]  /*1fe10*/  IMAD.MOV.U32 R212, RZ, RZ, R251 ;  /* 0x000000ffffd47224 */ /* 0x000fc600078e00fb */
[----:B-1----:R-:W2:Y:S04]  /*1fe20*/  LDL.LU.64 R230, [R1+0xd50] ;  /* 0x000d500001e67983 */ /* 0x002ea80000300a00 */
[----:B------:R-:W2:Y:S04]  /*1fe30*/  LDL.LU.64 R228, [R1+0xd48] ;  /* 0x000d480001e47983 */ /* 0x000ea80000300a00 */
[----:B------:R-:W-:Y:S04]  /*1fe40*/  STL.64 [R1+0xe0], R232 ;  /* 0x0000e0e801007387 */ /* 0x000fe80000100a00 */
[----:B------:R1:W-:Y:S01]  /*1fe50*/  STL.64 [R1+0xe8], R234 ;  /* 0x0000e8ea01007387 */ /* 0x0003e20000100a00 */
[----:B------:R-:W-:Y:S01]  /*1fe60*/  IMAD.MOV.U32 R214, RZ, RZ, R249 ;  /* 0x000000ffffd67224 */ /* 0x000fe200078e00f9 */
[----:B------:R-:W-:Y:S01]  /*1fe70*/  MOV R213, R250 ;  /* 0x000000fa00d57202 */ /* 0x000fe20000000f00 */
[----:B------:R-:W-:Y:S01]  /*1fe80*/  IMAD.MOV.U32 R215, RZ, RZ, R248 ;  /* 0x000000ffffd77224 */ /* 0x000fe200078e00f8 */
[----:B-1----:R-:W2:Y:S04]  /*1fe90*/  LDL.LU.64 R234, [R1+0xd40] ;  /* 0x000d400001ea7983 */ /* 0x002ea80000300a00 */
[----:B------:R-:W2:Y:S04]  /*1fea0*/  LDL.LU.64 R232, [R1+0xd38] ;  /* 0x000d380001e87983 */ /* 0x000ea80000300a00 */
[----:B------:R-:W-:Y:S04]  /*1feb0*/  STL.64 [R1+0x170], R236 ;  /* 0x000170ec01007387 */ /* 0x000fe80000100a00 */
[----:B------:R1:W-:Y:S04]  /*1fec0*/  STL.64 [R1+0x178], R238 ;  /* 0x000178ee01007387 */ /* 0x0003e80000100a00 */
[----:B-1----:R-:W2:Y:S04]  /*1fed0*/  LDL.LU.64 R238, [R1+0xd30] ;  /* 0x000d300001ee7983 */ /* 0x002ea80000300a00 */
[----:B------:R-:W2:Y:S04]  /*1fee0*/  LDL.LU.64 R236, [R1+0xd28] ;  /* 0x000d280001ec7983 */ /* 0x000ea80000300a00 */
[----:B------:R-:W-:Y:S04]  /*1fef0*/  STL.64 [R1+0x180], R240 ;  /* 0x000180f001007387 */ /* 0x000fe80000100a00 */
[----:B------:R1:W-:Y:S04]  /*1ff00*/  STL.64 [R1+0x188], R242 ;  /* 0x000188f201007387 */ /* 0x0003e80000100a00 */
[----:B-1----:R-:W2:Y:S04]  /*1ff10*/  LDL.LU.64 R242, [R1+0xd20] ;  /* 0x000d200001f27983 */ /* 0x002ea80000300a00 */
[----:B------:R-:W2:Y:S04]  /*1ff20*/  LDL.LU.64 R240, [R1+0xd18] ;  /* 0x000d180001f07983 */ /* 0x000ea80000300a00 */
[----:B------:R-:W2:Y:S04]  /*1ff30*/  LDL.LU.64 R250, [R1+0xd10] ;  /* 0x000d100001fa7983 */ /* 0x000ea80000300a00 */
[----:B------:R-:W2:Y:S04]  /*1ff40*/  LDL.LU.64 R248, [R1+0xd08] ;  /* 0x000d080001f87983 */ /* 0x000ea80000300a00 */
[----:B------:R1:W-:Y:S04]  /*1ff50*/  STL [R1+0xc68], R212 ;  /* 0x000c68d401007387 */ /* 0x0003e80000100800 */
[----:B------:R1:W-:Y:S04]  /*1ff60*/  STL [R1+0xc64], R214 ;  /* 0x000c64d601007387 */ /* 0x0003e80000100800 */
[----:B------:R3:W-:Y:S04]  /*1ff70*/  STL [R1+0xc60], R215 ;  /* 0x000c60d701007387 */ /* 0x0007e80000100800 */
[----:B------:R3:W-:Y:S04]  /*1ff80*/  STL [R1+0xc5c], R213 ;  /* 0x000c5cd501007387 */ /* 0x0007e80000100800 */
[----:B-1----:R-:W2:Y:S01]  /*1ff90*/  LDL.LU R212, [R1+0x40] ;  /* 0x0000400001d47983 */ /* 0x002ea20000300800 */
[----:B------:R-:W-:Y:S01]  /*1ffa0*/  MOV R214, R2 ;  /* 0x0000000200d67202 */ /* 0x000fe20000000f00 */
[----:B---3--:R-:W-:-:S02]  /*1ffb0*/  IMAD.MOV.U32 R215, RZ, RZ, R0 ;  /* 0x000000ffffd77224 */ /* 0x008fc400078e0000 */
[----:B------:R-:W-:Y:S01]  /*1ffc0*/  IMAD.MOV.U32 R213, RZ, RZ, R252 ;  /* 0x000000ffffd57224 */ /* 0x000fe200078e00fc */
[C---:B------:R-:W-:Y:S08]  /*1ffd0*/  HMMA.1688.F32.TF32 R244, R216.reuse, R40, R244 ;  /* 0x00000028d8f4723c */ /* 0x040ff000000810f4 */
[----:B--2---:R-:W-:-:S15]  /*1ffe0*/  HMMA.1688.F32.TF32 R212, R216, R36, R212 ;  /* 0x00000024d8d4723c */ /* 0x004fde00000810d4 */
[----:B------:R-:W-:-:S04]  /*1fff0*/  NOP ;  /* 0x0000000000007918 */ /* 0x000fc80000000000 */
[----:B------:R1:W-:Y:S04]  /*20000*/  STL.64 [R1+0x150], R212 ;  /* 0x000150d401007387 */ /* 0x0003e80000100a00 */
[----:B------:R2:W-:Y:S01]  /*20010*/  STL.64 [R1+0x158], R214 ;  /* 0x000158d601007387 */ /* 0x0005e20000100a00 */
[----:B-1----:R-:W-:Y:S02]  /*20020*/  IMAD.MOV.U32 R213, RZ, RZ, R247 ;  /* 0x000000ffffd57224 */ /* 0x002fe400078e00f7 */
[----:B------:R-:W-:Y:S02]  /*20030*/  IMAD.MOV.U32 R212, RZ, RZ, R244 ;  /* 0x000000ffffd47224 */ /* 0x000fe400078e00f4 */
[----:B--2---:R-:W-:Y:S01]  /*20040*/  IMAD.MOV.U32 R215, RZ, RZ, R246 ;  /* 0x000000ffffd77224 */ /* 0x004fe200078e00f6 */
[----:B------:R-:W-:Y:S01]  /*20050*/  MOV R214, R245 ;  /* 0x000000f500d67202 */ /* 0x000fe20000000f00 */
[----:B------:R-:W2:Y:S04]  /*20060*/  LDL.LU.64 R246, [R1+0xd00] ;  /* 0x000d000001f67983 */ /* 0x000ea80000300a00 */
[----:B------:R-:W2:Y:S04]  /*20070*/  LDL.LU.64 R244, [R1+0xcf8] ;  /* 0x000cf80001f47983 */ /* 0x000ea80000300a00 */
[----:B------:R-:W-:Y:S04]  /*20080*/  STL [R1+0xc78], R212 ;  /* 0x000c78d401007387 */ /* 0x000fe80000100800 */
[----:B------:R-:W-:Y:S04]  /*20090*/  STL [R1+0xc74], R214 ;  /* 0x000c74d601007387 */ /* 0x000fe80000100800 */
[----:B------:R-:W-:Y:S04]  /*200a0*/  STL [R1+0xc70], R215 ;  /* 0x000c70d701007387 */ /* 0x000fe80000100800 */
[----:B------:R2:W-:Y:S01]  /*200b0*/  STL [R1+0xc6c], R213 ;  /* 0x000c6cd501007387 */ /* 0x0005e20000100800 */
[C---:B------:R-:W-:Y:S08]  /*200c0*/  HMMA.1688.F32.TF32 R240, R216.reuse, R52, R240 ;  /* 0x00000034d8f0723c */ /* 0x040ff000000810f0 */
[C---:B------:R-:W-:Y:S08]  /*200d0*/  HMMA.1688.F32.TF32 R236, R216.reuse, R56, R236 ;  /* 0x00000038d8ec723c */ /* 0x040ff000000810ec */
[----:B------:R-:W-:Y:S08]  /*200e0*/  HMMA.1688.F32.TF32 R228, R216, R64, R228 ;  /* 0x00000040d8e4723c */ /* 0x000ff000000810e4 */
[C---:B------:R-:W-:Y:S08]  /*200f0*/  HMMA.1688.F32.TF32 R4, R220.reuse, R36, R4 ;  /* 0x00000024dc04723c */ /* 0x040ff00000081004 */
[----:B----4-:R-:W-:Y:S08]  /*20100*/  HMMA.1688.F32.TF32 R8, R220, R40, R8 ;  /* 0x00000028dc08723c */ /* 0x010ff00000081008 */
[C---:B------:R-:W-:Y:S08]  /*20110*/  HMMA.1688.F32.TF32 R232, R216.reuse, R60, R232 ;  /* 0x0000003cd8e8723c */ /* 0x040ff000000810e8 */
[C---:B--2---:R-:W-:Y:S08]  /*20120*/  HMMA.1688.F32.TF32 R212, R216.reuse, R44, R244 ;  /* 0x0000002cd8d4723c */ /* 0x044ff000000810f4 */
[----:B------:R-:W-:Y:S11]  /*20130*/  HMMA.1688.F32.TF32 R244, R216, R48, R248 ;  /* 0x00000030d8f4723c */ /* 0x000ff600000810f8 */
[----:B------:R1:W-:Y:S04]  /*20140*/  STL.64 [R1+0x130], R212 ;  /* 0x000130d401007387 */ /* 0x0003e80000100a00 */
[----:B------:R2:W-:Y:S04]  /*20150*/  STL.64 [R1+0x138], R214 ;  /* 0x000138d601007387 */ /* 0x0005e80000100a00 */
[----:B------:R3:W-:Y:S01]  /*20160*/  STL.64 [R1+0x128], R246 ;  /* 0x000128f601007387 */ /* 0x0007e20000100a00 */
[----:B-1----:R-:W-:Y:S01]  /*20170*/  IMAD.MOV.U32 R213, RZ, RZ, R245 ;  /* 0x000000ffffd57224 */ /* 0x002fe200078e00f5 */
[----:B--2---:R-:W-:Y:S01]  /*20180*/  MOV R215, R244 ;  /* 0x000000f400d77202 */ /* 0x004fe20000000f00 */
[----:B------:R-:W-:Y:S01]  /*20190*/  IMAD.MOV.U32 R244, RZ, RZ, R243 ;  /* 0x000000fffff47224 */ /* 0x000fe200078e00f3 */
[----:B------:R-:W-:Y:S01]  /*201a0*/  MOV R245, R242 ;  /* 0x000000f200f57202 */ /* 0x000fe20000000f00 */
[----:B---3--:R-:W-:-:S02]  /*201b0*/  IMAD.MOV.U32 R246, RZ, RZ, R241 ;  /* 0x000000fffff67224 */ /* 0x008fc400078e00f1 */
[----:B------:R-:W-:Y:S01]  /*201c0*/  STL [R1+0xc80], R215 ;  /* 0x000c80d701007387 */ /* 0x000fe20000100800 */
[----:B------:R-:W-:Y:S01]  /*201d0*/  MOV R214, R239 ;  /* 0x000000ef00d67202 */ /* 0x000fe20000000f00 */
[----:B------:R-:W-:Y:S02]  /*201e0*/  IMAD.MOV.U32 R212, RZ, RZ, R238 ;  /* 0x000000ffffd47224 */ /* 0x000fe400078e00ee */
[----:B------:R-:W-:Y:S04]  /*201f0*/  STL [R1+0xc7c], R213 ;  /* 0x000c7cd501007387 */ /* 0x000fe80000100800 */
[----:B------:R-:W-:Y:S04]  /*20200*/  STL [R1+0x110], R240 ;  /* 0x000110f001007387 */ /* 0x000fe80000100800 */
[----:B------:R1:W-:Y:S04]  /*20210*/  STL [R1+0xc8c], R244 ;  /* 0x000c8cf401007387 */ /* 0x0003e80000100800 */
[----:B------:R-:W-:Y:S01]  /*20220*/  STL [R1+0xc88], R245 ;  /* 0x000c88f501007387 */ /* 0x000fe20000100800 */
[----:B------:R-:W-:-:S03]  /*20230*/  IMAD.MOV.U32 R219, RZ, RZ, R228 ;  /* 0x000000ffffdb7224 */ /* 0x000fc600078e00e4 */
[----:B------:R-:W-:Y:S01]  /*20240*/  STL [R1+0xc84], R246 ;  /* 0x000c84f601007387 */ /* 0x000fe20000100800 */
[----:B------:R-:W-:-:S03]  /*20250*/  MOV R228, R7 ;  /* 0x0000000700e47202 */ /* 0x000fc60000000f00 */
[----:B------:R-:W-:Y:S01]  /*20260*/  STL.64 [R1+0x100], R236 ;  /* 0x000100ec01007387 */ /* 0x000fe20000100a00 */
[----:B-1----:R-:W-:-:S03]  /*20270*/  IMAD.MOV.U32 R244, RZ, RZ, R6 ;  /* 0x000000fffff47224 */ /* 0x002fc600078e0006 */
[----:B------:R1:W-:Y:S01]  /*20280*/  STL [R1+0xc94], R214 ;  /* 0x000c94d601007387 */ /* 0x0003e20000100800 */
[----:B------:R-:W-:-:S03]  /*20290*/  IMAD.MOV.U32 R7, RZ, RZ, R10 ;  /* 0x000000ffff077224 */ /* 0x000fc600078e000a */
[----:B------:R2:W-:Y:S01]  /*202a0*/  STL [R1+0xc90], R212 ;  /* 0x000c90d401007387 */ /* 0x0005e20000100800 */
[----:B------:R-:W-:Y:S01]  /*202b0*/  IMAD.MOV.U32 R6, RZ, RZ, R11 ;  /* 0x000000ffff067224 */ /* 0x000fe200078e000b */
[----:B-1----:R-:W-:Y:S01]  /*202c0*/  MOV R214, R4 ;  /* 0x0000000400d67202 */ /* 0x002fe20000000f00 */
[----:B------:R-:W-:Y:S02]  /*202d0*/  IMAD.MOV.U32 R4, RZ, RZ, R9 ;  /* 0x000000ffff047224 */ /* 0x000fe400078e0009 */
[----:B--2---:R-:W-:Y:S01]  /*202e0*/  IMAD.MOV.U32 R212, RZ, RZ, R5 ;  /* 0x000000ffffd47224 */ /* 0x004fe200078e0005 */
[----:B------:R-:W-:Y:S02]  /*202f0*/  MOV R5, R8 ;  /* 0x0000000800057202 */ /* 0x000fe40000000f00 */
[----:B------:R-:W-:Y:S01]  /*20300*/  HMMA.1688.F32.TF32 R8, R220, R44, R12 ;  /* 0x0000002cdc08723c */ /* 0x000fe2000008100c */
[----:B------:R-:W-:Y:S01]  /*20310*/  IMAD.MOV.U32 R213, RZ, RZ, R235 ;  /* 0x000000ffffd57224 */ /* 0x000fe200078e00eb */
[----:B------:R-:W-:Y:S01]  /*20320*/  MOV R215, R234 ;  /* 0x000000ea00d77202 */ /* 0x000fe20000000f00 */
[----:B------:R-:W-:-:S02]  /*20330*/  IMAD.MOV.U32 R246, RZ, RZ, R233 ;  /* 0x000000fffff67224 */ /* 0x000fc400078e00e9 */
[----:B------:R-:W-:Y:S01]  /*20340*/  IMAD.MOV.U32 R245, RZ, RZ, R232 ;  /* 0x000000fffff57224 */ /* 0x000fe200078e00e8 */
[----:B------:R1:W-:Y:S01]  /*20350*/  STL [R1+0xca4], R213 ;  /* 0x000ca4d501007387 */ /* 0x0003e20000100800 */
[----:B------:R-:W-:Y:S02]  /*20360*/  MOV R218, R229 ;  /* 0x000000e500da7202 */ /* 0x000fe40000000f00 */
[----:B------:R-:W-:Y:S01]  /*20370*/  LOP3.LUT R229, R3, 0x20, RZ, 0x3c, !PT ;  /* 0x0000002003e57812 */ /* 0x000fe200078e3cff */
        /* <DEDUP_REMOVED lines=8> */
[----:B------:R-:W-:Y:S04]  /*20400*/  LDS R16, [R3+UR7+0x7000] ;  /* 0x0070000703107984 */ /* 0x000fe80008000800 */
[----:B------:R-:W-:Y:S04]  /*20410*/  LDS R18, [R3+UR7+0x7800] ;  /* 0x0078000703127984 */ /* 0x000fe80008000800 */
[----:B------:R-:W-:Y:S04]  /*20420*/  LDS R17, [R229+UR7+0x7000] ;  /* 0x00700007e5117984 */ /* 0x000fe80008000800 */
[----:B------:R-:W1:Y:S01]  /*20430*/  LDS R19, [R229+UR7+0x7800] ;  /* 0x00780007e5137984 */ /* 0x000e620008000800 */
[----:B------:R-:W-:-:S02]  /*20440*/  IMAD.MOV.U32 R216, RZ, RZ, R231 ;  /* 0x000000ffffd87224 */ /* 0x000fc400078e00e7 */
[----:B------:R-:W-:Y:S01]  /*20450*/  IMAD.MOV.U32 R217, RZ, RZ, R230 ;  /* 0x000000ffffd97224 */ /* 0x000fe200078e00e6 */
[C---:B------:R-:W-:Y:S02]  /*20460*/  HMMA.1688.F32.TF32 R248, R220.reuse, R56, R24 ;  /* 0x00000038dcf8723c */ /* 0x040fe40000081018 */
[----:B------:R2:W-:Y:S04]  /*20470*/  STL [R1+0xcb4], R216 ;  /* 0x000cb4d801007387 */ /* 0x0005e80000100800 */
[----:B------:R3:W-:Y:S02]  /*20480*/  STL [R1+0xcb0], R217 ;  /* 0x000cb0d901007387 */ /* 0x0007e40000100800 */
[----:B------:R-:W-:Y:S02]  /*20490*/  HMMA.1688.F32.TF32 R240, R220, R60, R28 ;  /* 0x0000003cdcf0723c */ /* 0x000fe4000008101c */
[----:B------:R4:W-:Y:S01]  /*204a0*/  STL [R1+0xcac], R218 ;  /* 0x000cacda01007387 */ /* 0x0009e20000100800 */
[----:B--2---:R-:W-:-:S03]  /*204b0*/  MOV R216, R8 ;  /* 0x0000000800d87202 */ /* 0x004fc60000000f00 */
[----:B------:R2:W-:Y:S02]  /*204c0*/  STL [R1+0xca8], R219 ;  /* 0x000ca8db01007387 */ /* 0x0005e40000100800 */
[----:B------:R-:W-:Y:S01]  /*204d0*/  HMMA.1688.F32.TF32 R236, R220, R64, R32 ;  /* 0x00000040dcec723c */ /* 0x000fe20000081020 */
[----:B---3--:R-:W-:Y:S02]  /*204e0*/  IMAD.MOV.U32 R217, RZ, RZ, R9 ;  /* 0x000000ffffd97224 */ /* 0x008fe400078e0009 */
[----:B----4-:R-:W-:Y:S01]  /*204f0*/  IMAD.MOV.U32 R218, RZ, RZ, R10 ;  /* 0x000000ffffda7224 */ /* 0x010fe200078e000a */
[----:B--2---:R-:W-:-:S04]  /*20500*/  MOV R219, R11 ;  /* 0x0000000b00db7202 */ /* 0x004fc80000000f00 */
[C---:B------:R-:W-:Y:S01]  /*20510*/  HMMA.1688.F32.TF32 R232, R224.reuse, R36, R148 ;  /* 0x00000024e0e8723c */ /* 0x040fe20000081094 */
[----:B------:R-:W-:Y:S07]  /*20520*/  STL [R1+0xcc4], R228 ;  /* 0x000cc4e401007387 */ /* 0x000fee0000100800 */
[----:B------:R-:W-:Y:S08]  /*20530*/  HMMA.1688.F32.TF32 R136, R224, R48, R136 ;  /* 0x00000030e088723c */ /* 0x000ff00000081088 */
[----:B------:R-:W-:Y:S01]  /*20540*/  HMMA.1688.F32.TF32 R8, R220, R52, R20 ;  /* 0x00000034dc08723c */ /* 0x000fe20000081014 */
[C---:B------:R-:W-:Y:S01]  /*20550*/  LOP3.LUT R230, R3.reuse, 0x40, RZ, 0x3c, !PT ;  /* 0x0000004003e67812 */ /* 0x040fe200078e3cff */
[----:B------:R-:W2:Y:S06]  /*20560*/  LDC R36, c[0x0][0x3a0] ;  /* 0x0000e800ff247b82 */ /* 0x000eac0000000800 */
[----:B------:R-:W-:Y:S01]  /*20570*/  HMMA.1688.F32.TF32 R220, R224, R40, R144 ;  /* 0x00000028e0dc723c */ /* 0x000fe20000081090 */
[----:B------:R-:W-:Y:S07]  /*20580*/  STL [R1+0xcc0], R244 ;  /* 0x000cc0f401007387 */ /* 0x000fee0000100800 */
[C---:B-1----:R-:W-:Y:S01]  /*20590*/  HMMA.1688.F32.TF32 R28, R16.reuse, R38, R68 ;  /* 0x00000026101c723c */ /* 0x042fe20000081044 */
[----:B------:R-:W-:Y:S07]  /*205a0*/  STL [R1+0xcbc], R212 ;  /* 0x000cbcd401007387 */ /* 0x000fee0000100800 */
[C---:B------:R-:W-:Y:S01]  /*205b0*/  HMMA.1688.F32.TF32 R24, R16.reuse, R42, R72 ;  /* 0x0000002a1018723c */ /* 0x040fe20000081048 */
[----:B------:R-:W-:Y:S04]  /*205c0*/  STL [R1+0xcb8], R214 ;  /* 0x000cb8d601007387 */ /* 0x000fe80000100800 */
[----:B------:R-:W-:Y:S04]  /*205d0*/  STL.64 [R1+0xc08], R250 ;  /* 0x000c08fa01007387 */ /* 0x000fe80000100a00 */
[----:B------:R-:W-:Y:S04]  /*205e0*/  STL.64 [R1+0xc00], R248 ;  /* 0x000c00f801007387 */ /* 0x000fe80000100a00 */
[----:B------:R-:W-:Y:S04]  /*205f0*/  STL.64 [R1+0xc18], R242 ;  /* 0x000c18f201007387 */ /* 0x000fe80000100a00 */
[----:B------:R-:W-:Y:S04]  /*20600*/  STL.64 [R1+0xc10], R240 ;  /* 0x000c10f001007387 */ /* 0x000fe80000100a00 */
[----:B------:R-:W-:Y:S04]  /*20610*/  STL.64 [R1+0xc28], R238 ;  /* 0x000c28ee01007387 */ /* 0x000fe80000100a00 */
[----:B------:R-:W-:Y:S04]  /*20620*/  STL.64 [R1+0xc20], R236 ;  /* 0x000c20ec01007387 */ /* 0x000fe80000100a00 */
[----:B------:R-:W-:Y:S01]  /*20630*/  STL.64 [R1+0xc38], R234 ;  /* 0x000c38ea01007387 */ /* 0x000fe20000100a00 */
[C---:B------:R-:W-:Y:S03]  /*20640*/  HMMA.1688.F32.TF32 R32, R16.reuse, R46, R76 ;  /* 0x0000002e1020723c */ /* 0x040fe6000008104c */
[----:B------:R-:W-:Y:S04]  /*20650*/  STL.64 [R1+0xc30], R232 ;  /* 0x000c30e801007387 */ /* 0x000fe80000100a00 */
[----:B------:R-:W-:Y:S04]  /*20660*/  STL.64 [R1+0xc48], R222 ;  /* 0x000c48de01007387 */ /* 0x000fe80000100a00 */
[----:B------:R-:W-:Y:S04]  /*20670*/  STL.64 [R1+0xc40], R220 ;  /* 0x000c40dc01007387 */ /* 0x000fe80000100a00 */
[----:B------:R-:W-:Y:S04]  /*20680*/  STL.64 [R1+0x1b0], R28 ;  /* 0x0001b01c01007387 */ /* 0x000fe80000100a00 */
[----:B------:R1:W-:Y:S04]  /*20690*/  STL.64 [R1+0x1b8], R30 ;  /* 0x0001b81e01007387 */ /* 0x0003e80000100a00 */
[----:B------:R-:W-:Y:S04]  /*206a0*/  STL.64 [R1+0x210], R24 ;  /* 0x0002101801007387 */ /* 0x000fe80000100a00 */
[----:B------:R3:W-:Y:S01]  /*206b0*/  STL.64 [R1+0x218], R26 ;  /* 0x0002181a01007387 */ /* 0x0007e20000100a00 */
[C---:B-1----:R-:W-:Y:S01]  /*206c0*/  HMMA.1688.F32.TF32 R28, R16.reuse, R50, R80 ;  /* 0x00000032101c723c */ /* 0x042fe20000081050 */
[----:B------:R-:W-:Y:S01]  /*206d0*/  IMAD.MOV.U32 R228, RZ, RZ, R8 ;  /* 0x000000ffffe47224 */ /* 0x000fe200078e0008 */
[----:B------:R-:W-:Y:S01]  /*206e0*/  LOP3.LUT R231, R3, 0x60, RZ, 0x3c, !PT ;  /* 0x0000006003e77812 */ /* 0x000fe200078e3cff */
[----:B------:R-:W-:Y:S01]  /*206f0*/  IMAD.MOV.U32 R22, RZ, RZ, R7 ;  /* 0x000000ffff167224 */ /* 0x000fe200078e0007 */
[----:B------:R-:W-:Y:S01]  /*20700*/  MOV R23, R6 ;  /* 0x0000000600177202 */ /* 0x000fe20000000f00 */
[----:B------:R-:W-:Y:S01]  /*20710*/  IMAD.MOV.U32 R20, RZ, RZ, R5 ;  /* 0x000000ffff147224 */ /* 0x000fe200078e0005 */
[----:B------:R-:W-:Y:S02]  /*20720*/  LDS R12, [R230+UR7+0x7000] ;  /* 0x00700007e60c7984 */ /* 0x000fe40008000800 */
[----:B---3--:R-:W-:Y:S02]  /*20730*/  HMMA.1688.F32.TF32 R24, R16, R54, R84 ;  /* 0x000000361018723c */ /* 0x008fe40000081054 */
[----:B------:R-:W-:Y:S01]  /*20740*/  STL.64 [R1+0x200], R32 ;  /* 0x0002002001007387 */ /* 0x000fe20000100a00 */
[----:B------:R-:W-:-:S03]  /*20750*/  MOV R248, R88 ;  /* 0x0000005800f87202 */ /* 0x000fc60000000f00 */
[----:B------:R-:W-:Y:S01]  /*20760*/  STL.64 [R1+0x208], R34 ;  /* 0x0002082201007387 */ /* 0x000fe20000100a00 */
[----:B------:R-:W-:Y:S01]  /*20770*/  IMAD.MOV.U32 R249, RZ, RZ, R89 ;  /* 0x000000fffff97224 */ /* 0x000fe200078e0059 */
[----:B------:R-:W-:Y:S01]  /*20780*/  MOV R251, R91 ;  /* 0x0000005b00fb7202 */ /* 0x000fe20000000f00 */
[----:B------:R-:W-:Y:S01]  /*20790*/  IMAD.MOV.U32 R250, RZ, RZ, R90 ;  /* 0x000000fffffa7224 */ /* 0x000fe200078e005a */
[----:B------:R-:W-:Y:S01]  /*207a0*/  MOV R212, R10 ;  /* 0x0000000a00d47202 */ /* 0x000fe20000000f00 */
[----:B------:R1:W-:Y:S04]  /*207b0*/  STL.64 [R1+0x1f0], R28 ;  /* 0x0001f01c01007387 */ /* 0x0003e80000100a00 */
[----:B------:R3:W-:Y:S04]  /*207c0*/  STL.64 [R1+0x1f8], R30 ;  /* 0x0001f81e01007387 */ /* 0x0007e80000100a00 */
[----:B------:R-:W4:Y:S04]  /*207d0*/  LDL.LU R88, [R1+0xcf4] ;  /* 0x000cf40001587983 */ /* 0x000f280000300800 */
[----:B------:R2:W-:Y:S01]  /*207e0*/  STL.64 [R1+0x1e0], R24 ;  /* 0x0001e01801007387 */ /* 0x0005e20000100a00 */
[----:B-1----:R-:W-:-:S03]  /*207f0*/  IMAD.MOV.U32 R28, RZ, RZ, R62 ;  /* 0x000000ffff1c7224 */ /* 0x002fc600078e003e */
[----:B------:R1:W-:Y:S01]  /*20800*/  STL.64 [R1+0x1e8], R26 ;  /* 0x0001e81a01007387 */ /* 0x0003e20000100a00 */
[----:B------:R-:W-:-:S03]  /*20810*/  IMAD.MOV.U32 R29, RZ, RZ, R63 ;  /* 0x000000ffff1d7224 */ /* 0x000fc600078e003f */
[----:B------:R-:W4:Y:S01]  /*20820*/  LDL.LU R89, [R1+0xcf0] ;  /* 0x000cf00001597983 */ /* 0x000f220000300800 */
[----:B---3--:R-:W-:-:S03]  /*20830*/  MOV R30, R58 ;  /* 0x0000003a001e7202 */ /* 0x008fc60000000f00 */
[----:B------:R-:W4:Y:S01]  /*20840*/  LDL.LU R90, [R1+0xcec] ;  /* 0x000cec00015a7983 */ /* 0x000f220000300800 */
[----:B------:R-:W-:-:S03]  /*20850*/  IMAD.MOV.U32 R31, RZ, RZ, R59 ;  /* 0x000000ffff1f7224 */ /* 0x000fc600078e003b */
[----:B------:R-:W4:Y:S04]  /*20860*/  LDL.LU R91, [R1+0xce8] ;  /* 0x000ce800015b7983 */ /* 0x000f280000300800 */
[----:B------:R-:W3:Y:S04]  /*20870*/  LDL.LU R62, [R1+0xce4] ;  /* 0x000ce400013e7983 */ /* 0x000ee80000300800 */
[----:B------:R-:W3:Y:S04]  /*20880*/  LDL.LU R63, [R1+0xce0] ;  /* 0x000ce000013f7983 */ /* 0x000ee80000300800 */
[----:B------:R-:W4:Y:S04]  /*20890*/  LDL.LU R58, [R1+0xcdc] ;  /* 0x000cdc00013a7983 */ /* 0x000f280000300800 */
[----:B------:R-:W4:Y:S01]  /*208a0*/  LDL.LU R59, [R1+0xcd8] ;  /* 0x000cd800013b7983 */ /* 0x000f220000300800 */
[----:B--2---:R-:W-:-:S03]  /*208b0*/  IMAD.MOV.U32 R24, RZ, RZ, R98 ;  /* 0x000000ffff187224 */ /* 0x004fc600078e0062 */
[----:B------:R-:W2:Y:S01]  /*208c0*/  LDL.LU R240, [R1] ;  /* 0x0000000001f07983 */ /* 0x000ea20000300800 */
[----:B------:R-:W-:-:S03]  /*208d0*/  MOV R25, R99 ;  /* 0x0000006300197202 */ /* 0x000fc60000000f00 */
[----:B------:R-:W2:Y:S01]  /*208e0*/  LDL.LU R241, [R1+0x4] ;  /* 0x0000040001f17983 */ /* 0x000ea20000300800 */
[----:B-1----:R-:W-:-:S03]  /*208f0*/  IMAD.MOV.U32 R26, RZ, RZ, R66 ;  /* 0x000000ffff1a7224 */ /* 0x002fc600078e0042 */
[----:B------:R-:W2:Y:S01]  /*20900*/  LDL.LU R242, [R1+0x8] ;  /* 0x0000080001f27983 */ /* 0x000ea20000300800 */
[----:B------:R-:W-:-:S03]  /*20910*/  IMAD.MOV.U32 R27, RZ, RZ, R67 ;  /* 0x000000ffff1b7224 */ /* 0x000fc600078e0043 */
[----:B------:R-:W2:Y:S04]  /*20920*/  LDL.LU R243, [R1+0xc] ;  /* 0x00000c0001f37983 */ /* 0x000ea80000300800 */
[----:B------:R-:W2:Y:S04]  /*20930*/  LDL.LU R98, [R1+0xcd4] ;  /* 0x000cd40001627983 */ /* 0x000ea80000300800 */
[----:B------:R-:W2:Y:S04]  /*20940*/  LDL.LU R99, [R1+0xcd0] ;  /* 0x000cd00001637983 */ /* 0x000ea80000300800 */
[----:B------:R-:W2:Y:S04]  /*20950*/  LDL.LU R66, [R1+0xccc] ;  /* 0x000ccc0001427983 */ /* 0x000ea80000300800 */
[----:B------:R-:W2:Y:S01]  /*20960*/  LDL.LU R67, [R1+0xcc8] ;  /* 0x000cc80001437983 */ /* 0x000ea20000300800 */
[----:B------:R-:W-:-:S02]  /*20970*/  IMAD.MOV.U32 R244, RZ, RZ, R9 ;  /* 0x000000fffff47224 */ /* 0x000fc400078e0009 */
[----:B------:R-:W-:Y:S01]  /*20980*/  IMAD.MOV.U32 R214, RZ, RZ, R11 ;  /* 0x000000ffffd67224 */ /* 0x000fe200078e000b */
[----:B------:R-:W-:Y:S01]  /*20990*/  LDS R6, [R230+UR7+0x7880] ;  /* 0x00788007e6067984 */ /* 0x000fe20008000800 */
[C---:B------:R-:W-:Y:S01]  /*209a0*/  HMMA.1688.F32.TF32 R8, R224.reuse, R52, R132 ;  /* 0x00000034e008723c */ /* 0x040fe20000081084 */
[----:B------:R-:W-:Y:S02]  /*209b0*/  IMAD.MOV.U32 R21, RZ, RZ, R4 ;  /* 0x000000ffff157224 */ /* 0x000fe400078e0004 */
[----:B------:R-:W-:Y:S04]  /*209c0*/  LDS R4, [R230+UR7+0x7080] ;  /* 0x00708007e6047984 */ /* 0x000fe80008000800 */
[----:B------:R-:W-:Y:S01]  /*209d0*/  LDS R5, [R231+UR7+0x7080] ;  /* 0x00708007e7057984 */ /* 0x000fe20008000800 */
[----:B------:R-:W-:Y:S03]  /*209e0*/  HMMA.1688.F32.TF32 R128, R224, R56, R128 ;  /* 0x00000038e080723c */ /* 0x000fe60000081080 */
[----:B------:R-:W1:Y:S01]  /*209f0*/  LDS R7, [R231+UR7+0x7880] ;  /* 0x00788007e7077984 */ /* 0x000e620008000800 */
[----:B------:R-:W-:Y:S01]  /*20a00*/  IMAD.MOV.U32 R236, RZ, RZ, R213 ;  /* 0x000000ffffec7224 */ /* 0x000fe200078e00d5 */
[----:B------:R-:W-:Y:S01]  /*20a10*/  MOV R237, R215 ;  /* 0x000000d700ed7202 */ /* 0x000fe20000000f00 */
[----:B------:R-:W-:Y:S01]  /*20a20*/  IMAD.MOV.U32 R238, RZ, RZ, R246 ;  /* 0x000000ffffee7224 */ /* 0x000fe200078e00f6 */
[----:B------:R-:W-:Y:S04]  /*20a30*/  LDS R14, [R230+UR7+0x7800] ;  /* 0x00780007e60e7984 */ /* 0x000fe80008000800 */
[----:B------:R-:W-:Y:S01]  /*20a40*/  IMAD.MOV.U32 R0, RZ, RZ, R8 ;  /* 0x000000ffff007224 */ /* 0x000fe200078e0008 */
[----:B------:R-:W-:Y:S01]  /*20a50*/  MOV R2, R9 ;  /* 0x0000000900027202 */ /* 0x000fe20000000f00 */
[----:B------:R-:W-:Y:S01]  /*20a60*/  IMAD.MOV.U32 R252, RZ, RZ, R10 ;  /* 0x000000fffffc7224 */ /* 0x000fe200078e000a */
[----:B------:R-:W-:Y:S01]  /*20a70*/  LDS R13, [R231+UR7+0x7000] ;  /* 0x00700007e70d7984 */ /* 0x000fe20008000800 */
[----:B------:R-:W-:-:S02]  /*20a80*/  IMAD.MOV.U32 R49, RZ, RZ, R11 ;  /* 0x000000ffff317224 */ /* 0x000fc400078e000b */
[C---:B------:R-:W-:Y:S01]  /*20a90*/  HMMA.1688.F32.TF32 R8, R224.reuse, R60, R124 ;  /* 0x0000003ce008723c */ /* 0x040fe2000008107c */
[----:B------:R-:W-:Y:S01]  /*20aa0*/  IMAD.MOV.U32 R239, RZ, RZ, R245 ;  /* 0x000000ffffef7224 */ /* 0x000fe200078e00f5 */
[----:B------:R-:W-:Y:S04]  /*20ab0*/  LDS R15, [R231+UR7+0x7800] ;  /* 0x00780007e70f7984 */ /* 0x000fe80008000800 */
[----:B------:R-:W-:Y:S02]  /*20ac0*/  LDS R144, [R3+UR7+0x7100] ;  /* 0x0071000703907984 */ /* 0x000fe40008000800 */
[----:B------:R-:W-:Y:S02]  /*20ad0*/  HMMA.1688.F32.TF32 R140, R224, R44, R140 ;  /* 0x0000002ce08c723c */ /* 0x000fe4000008108c */
[----:B------:R-:W-:Y:S04]  /*20ae0*/  LDS R146, [R3+UR7+0x7900] ;  /* 0x0079000703927984 */ /* 0x000fe80008000800 */
[----:B------:R-:W-:Y:S04]  /*20af0*/  LDS R145, [R229+UR7+0x7100] ;  /* 0x00710007e5917984 */ /* 0x000fe80008000800 */
[----:B------:R-:W-:Y:S01]  /*20b00*/  LDS R147, [R229+UR7+0x7900] ;  /* 0x00790007e5937984 */ /* 0x000fe20008000800 */
[----:B------:R-:W-:Y:S01]  /*20b10*/  MOV R247, R8 ;  /* 0x0000000800f77202 */ /* 0x000fe20000000f00 */
[----:B------:R-:W-:Y:S01]  /*20b20*/  IMAD.MOV.U32 R53, RZ, RZ, R9 ;  /* 0x000000ffff357224 */ /* 0x000fe200078e0009 */
[----:B------:R-:W-:Y:S01]  /*20b30*/  MOV R48, R11 ;  /* 0x0000000b00307202 */ /* 0x000fe20000000f00 */
[----:B------:R-:W-:-:S02]  /*20b40*/  IMAD.MOV.U32 R52, RZ, RZ, R10 ;  /* 0x000000ffff347224 */ /* 0x000fc400078e000a */
[----:B------:R-:W-:Y:S08]  /*20b50*/  HMMA.1688.F32.TF32 R8, R224, R64, R120 ;  /* 0x00000040e008723c */ /* 0x000ff00000081078 */
[----:B---3--:R-:W-:Y:S11]  /*20b60*/  HMMA.1688.F32.TF32 R32, R16, R62, R92 ;  /* 0x0000003e1020723c */ /* 0x008ff6000008105c */
[----:B------:R-:W-:Y:S01]  /*20b70*/  IMAD.MOV.U32 R64, RZ, RZ, R8 ;  /* 0x000000ffff407224 */ /* 0x000fe200078e0008 */
[----:B------:R-:W-:Y:S01]  /*20b80*/  MOV R60, R10 ;  /* 0x0000000a003c7202 */ /* 0x000fe20000000f00 */
[----:B------:R-:W-:Y:S01]  /*20b90*/  IMAD.MOV.U32 R61, RZ, RZ, R9 ;  /* 0x000000ffff3d7224 */ /* 0x000fe200078e0009 */
[----:B------:R-:W-:Y:S01]  /*20ba0*/  LDS R8, [R3+UR7+0x7080] ;  /* 0x0070800703087984 */ /* 0x000fe20008000800 */
[----:B------:R-:W-:-:S03]  /*20bb0*/  IMAD.MOV.U32 R57, RZ, RZ, R11 ;  /* 0x000000ffff397224 */ /* 0x000fc600078e000b */
[----:B------:R-:W-:Y:S04]  /*20bc0*/  LDS R10, [R3+UR7+0x7880] ;  /* 0x00788007030a7984 */ /* 0x000fe80008000800 */
[----:B------:R-:W-:Y:S04]  /*20bd0*/  LDS R9, [R229+UR7+0x7080] ;  /* 0x00708007e5097984 */ /* 0x000fe80008000800 */
[----:B------:R-:W3:Y:S01]  /*20be0*/  LDS R11, [R229+UR7+0x7880] ;  /* 0x00788007e50b7984 */ /* 0x000ee20008000800 */
[C---:B----4-:R-:W-:Y:S08]  /*20bf0*/  HMMA.1688.F32.TF32 R68, R16.reuse, R58, R88 ;  /* 0x0000003a1044723c */ /* 0x050ff00000081058 */
[----:B--2---:R-:W-:Y:S11]  /*20c00*/  HMMA.1688.F32.TF32 R96, R16, R66, R96 ;  /* 0x000000421060723c */ /* 0x004ff60000081060 */
[----:B------:R2:W-:Y:S04]  /*20c10*/  STL.64 [R1+0x1d0], R68 ;  /* 0x0001d04401007387 */ /* 0x0005e80000100a00 */
[----:B------:R4:W-:Y:S01]  /*20c20*/  STL.64 [R1+0x1d8], R70 ;  /* 0x0001d84601007387 */ /* 0x0009e20000100a00 */
[----:B-1----:R-:W-:Y:S03]  /*20c30*/  HMMA.1688.F32.TF32 R16, R4, R62, R248 ;  /* 0x0000003e0410723c */ /* 0x002fe600000810f8 */
[----:B------:R1:W-:Y:S01]  /*20c40*/  STL.64 [R1+0x1c0], R32 ;  /* 0x0001c02001007387 */ /* 0x0003e20000100a00 */
[----:B------:R-:W-:Y:S01]  /*20c50*/  MOV R248, R228 ;  /* 0x000000e400f87202 */ /* 0x000fe20000000f00 */
[----:B------:R-:W-:-:S02]  /*20c60*/  IMAD.MOV.U32 R249, RZ, RZ, R244 ;  /* 0x000000fffff97224 */ /* 0x000fc400078e00f4 */
[----:B------:R1:W-:Y:S01]  /*20c70*/  STL.64 [R1+0x1c8], R34 ;  /* 0x0001c82201007387 */ /* 0x0003e20000100a00 */
[----:B------:R-:W-:Y:S01]  /*20c80*/  IMAD.MOV.U32 R250, RZ, RZ, R212 ;  /* 0x000000fffffa7224 */ /* 0x000fe200078e00d4 */
[----:B------:R-:W-:Y:S01]  /*20c90*/  MOV R251, R214 ;  /* 0x000000d600fb7202 */ /* 0x000fe20000000f00 */
[C---:B---3--:R-:W-:Y:S01]  /*20ca0*/  HMMA.1688.F32.TF32 R164, R8.reuse, R38, R164 ;  /* 0x0000002608a4723c */ /* 0x048fe200000810a4 */
[----:B------:R-:W3:Y:S04]  /*20cb0*/  LDL.LU R228, [R1+0xcc4] ;  /* 0x000cc40001e47983 */ /* 0x000ee80000300800 */
[----:B------:R-:W2:Y:S03]  /*20cc0*/  LDL.LU R244, [R1+0xcc0] ;  /* 0x000cc00001f47983 */ /* 0x000ea60000300800 */
[C---:B------:R-:W-:Y:S01]  /*20cd0*/  HMMA.1688.F32.TF32 R168, R8.reuse, R42, R168 ;  /* 0x0000002a08a8723c */ /* 0x040fe200000810a8 */
[----:B------:R-:W3:Y:S04]  /*20ce0*/  LDL.LU R212, [R1+0xcbc] ;  /* 0x000cbc0001d47983 */ /* 0x000ee80000300800 */
[----:B------:R-:W4:Y:S03]  /*20cf0*/  LDL.LU R214, [R1+0xcb8] ;  /* 0x000cb80001d67983 */ /* 0x000f260000300800 */
[C---:B------:R-:W-:Y:S01]  /*20d00*/  HMMA.1688.F32.TF32 R172, R8.reuse, R46, R172 ;  /* 0x0000002e08ac723c */ /* 0x040fe200000810ac */
[----:B------:R-:W-:Y:S01]  /*20d10*/  MOV R132, R20 ;  /* 0x0000001400847202 */ /* 0x000fe20000000f00 */
[----:B------:R-:W-:Y:S01]  /*20d20*/  IMAD.MOV.U32 R133, RZ, RZ, R21 ;  /* 0x000000ffff857224 */ /* 0x000fe200078e0015 */
[----:B------:R-:W-:Y:S01]  /*20d30*/  MOV R135, R23 ;  /* 0x0000001700877202 */ /* 0x000fe20000000f00 */
[----:B------:R-:W-:Y:S01]  /*20d40*/  IMAD.MOV.U32 R134, RZ, RZ, R22 ;  /* 0x000000ffff867224 */ /* 0x000fe200078e0016 */
[----:B------:R-:W-:Y:S03]  /*20d50*/  LDS R225, [R229+UR7+0x7180] ;  /* 0x00718007e5e17984 */ /* 0x000fe60008000800 */
[C---:B------:R-:W-:Y:S01]  /*20d60*/  HMMA.1688.F32.TF32 R176, R8.reuse, R50, R176 ;  /* 0x0000003208b0723c */ /* 0x040fe200000810b0 */
[----:B------:R-:W-:Y:S04]  /*20d70*/  LDS R227, [R229+UR7+0x7980] ;  /* 0x00798007e5e37984 */ /* 0x000fe80008000800 */
[----:B------:R-:W-:Y:S03]  /*20d80*/  LDS R224, [R3+UR7+0x7180] ;  /* 0x0071800703e07984 */ /* 0x000fe60008000800 */
[C---:B------:R-:W-:Y:S01]  /*20d90*/  HMMA.1688.F32.TF32 R180, R8.reuse, R54, R180 ;  /* 0x0000003608b4723c */ /* 0x040fe200000810b4 */
[----:B------:R-:W1:Y:S04]  /*20da0*/  LDS R226, [R3+UR7+0x7980] ;  /* 0x0079800703e27984 */ /* 0x000e680008000800 */
[----:B------:R-:W-:Y:S03]  /*20db0*/  LDS R120, [R230+UR7+0x7100] ;  /* 0x00710007e6787984 */ /* 0x000fe60008000800 */
[C---:B------:R-:W-:Y:S01]  /*20dc0*/  HMMA.1688.F32.TF32 R184, R8.reuse, R58, R184 ;  /* 0x0000003a08b8723c */ /* 0x040fe200000810b8 */
[----:B------:R-:W-:Y:S04]  /*20dd0*/  LDS R122, [R230+UR7+0x7900] ;  /* 0x00790007e67a7984 */ /* 0x000fe80008000800 */
[----:B------:R-:W-:Y:S03]  /*20de0*/  LDS R121, [R231+UR7+0x7100] ;  /* 0x00710007e7797984 */ /* 0x000fe60008000800 */
[C---:B------:R-:W-:Y:S01]  /*20df0*/  HMMA.1688.F32.TF32 R188, R8.reuse, R62, R188 ;  /* 0x0000003e08bc723c */ /* 0x040fe200000810bc */
[----:B------:R-:W1:Y:S04]  /*20e00*/  LDS R123, [R231+UR7+0x7900] ;  /* 0x00790007e77b7984 */ /* 0x000e680008000800 */
[----:B------:R-:W-:Y:S03]  /*20e10*/  LDS R229, [R231+UR7+0x7180] ;  /* 0x00718007e7e57984 */ /* 0x000fe60008000800 */
[----:B------:R-:W-:Y:S01]  /*20e20*/  HMMA.1688.F32.TF32 R192, R8, R66, R192 ;  /* 0x0000004208c0723c */ /* 0x000fe200000810c0 */
[----:B------:R-:W-:Y:S07]  /*20e30*/  LDS R231, [R231+UR7+0x7980] ;  /* 0x00798007e7e77984 */ /* 0x000fee0008000800 */
[----:B------:R-:W-:Y:S01]  /*20e40*/  HMMA.1688.F32.TF32 R8, R4, R54, R240 ;  /* 0x000000360408723c */ /* 0x000fe200000810f0 */
[----:B------:R-:W-:Y:S01]  /*20e50*/  IMAD.MOV.U32 R240, RZ, RZ, R216 ;  /* 0x000000fffff07224 */ /* 0x000fe200078e00d8 */
[----:B------:R-:W-:Y:S01]  /*20e60*/  MOV R242, R218 ;  /* 0x000000da00f27202 */ /* 0x000fe20000000f00 */
[----:B------:R-:W4:Y:S01]  /*20e70*/  LDL.LU R216, [R1+0xcb4] ;  /* 0x000cb40001d87983 */ /* 0x000f220000300800 */
[----:B------:R-:W-:-:S02]  /*20e80*/  IMAD.MOV.U32 R241, RZ, RZ, R217 ;  /* 0x000000fffff17224 */ /* 0x000fc400078e00d9 */
[----:B------:R-:W-:Y:S01]  /*20e90*/  IMAD.MOV.U32 R243, RZ, RZ, R219 ;  /* 0x000000fffff37224 */ /* 0x000fe200078e00db */
[----:B------:R-:W4:Y:S04]  /*20ea0*/  LDL.LU R217, [R1+0xcb0] ;  /* 0x000cb00001d97983 */ /* 0x000f280000300800 */
[----:B------:R-:W4:Y:S04]  /*20eb0*/  LDL.LU R218, [R1+0xcac] ;  /* 0x000cac0001da7983 */ /* 0x000f280000300800 */
[----:B------:R-:W4:Y:S04]  /*20ec0*/  LDL.LU R219, [R1+0xca8] ;  /* 0x000ca80001db7983 */ /* 0x000f280000300800 */
[----:B------:R-:W4:Y:S04]  /*20ed0*/  LDL.LU R213, [R1+0xca4] ;  /* 0x000ca40001d57983 */ /* 0x000f280000300800 */
[----:B------:R-:W4:Y:S04]  /*20ee0*/  LDL.LU R215, [R1+0xca0] ;  /* 0x000ca00001d77983 */ /* 0x000f280000300800 */
[----:B------:R-:W4:Y:S04]  /*20ef0*/  LDL.LU R246, [R1+0xc9c] ;  /* 0x000c9c0001f67983 */ /* 0x000f280000300800 */
[----:B------:R-:W4:Y:S01]  /*20f00*/  LDL.LU R245, [R1+0xc98] ;  /* 0x000c980001f57983 */ /* 0x000f220000300800 */
[----:B--2---:R-:W-:Y:S01]  /*20f10*/  MOV R126, R244 ;  /* 0x000000f4007e7202 */ /* 0x004fe20000000f00 */
[----:B---3--:R-:W-:-:S02]  /*20f20*/  IMAD.MOV.U32 R125, RZ, RZ, R212 ;  /* 0x000000ffff7d7224 */ /* 0x008fc400078e00d4 */
[----:B----4-:R-:W-:Y:S02]  /*20f30*/  IMAD.MOV.U32 R124, RZ, RZ, R214 ;  /* 0x000000ffff7c7224 */ /* 0x010fe400078e00d6 */
[----:B------:R-:W2:Y:S04]  /*20f40*/  LDL.LU R214, [R1+0xc94] ;  /* 0x000c940001d67983 */ /* 0x000ea80000300800 */
[----:B------:R-:W3:Y:S04]  /*20f50*/  LDL.LU R212, [R1+0xc90] ;  /* 0x000c900001d47983 */ /* 0x000ee80000300800 */
[----:B------:R-:W4:Y:S01]  /*20f60*/  LDL.LU R244, [R1+0xc8c] ;  /* 0x000c8c0001f47983 */ /* 0x000f220000300800 */
[----:B------:R-:W-:Y:S01]  /*20f70*/  MOV R95, R213 ;  /* 0x000000d5005f7202 */ /* 0x000fe20000000f00 */
[----:B------:R-:W-:-:S02]  /*20f80*/  IMAD.MOV.U32 R94, RZ, RZ, R215 ;  /* 0x000000ffff5e7224 */ /* 0x000fc400078e00d7 */
[----:B------:R-:W-:Y:S01]  /*20f90*/  IMAD.MOV.U32 R93, RZ, RZ, R246 ;  /* 0x000000ffff5d7224 */ /* 0x000fe200078e00f6 */
[----:B------:R-:W-:Y:S02]  /*20fa0*/  MOV R92, R245 ;  /* 0x000000f5005c7202 */ /* 0x000fe40000000f00 */
[----:B------:R-:W4:Y:S04]  /*20fb0*/  LDL.LU R245, [R1+0xc88] ;  /* 0x000c880001f57983 */ /* 0x000f280000300800 */
[----:B------:R-:W4:Y:S04]  /*20fc0*/  LDL.LU R246, [R1+0xc84] ;  /* 0x000c840001f67983 */ /* 0x000f280000300800 */
[----:B------:R-:W4:Y:S04]  /*20fd0*/  LDL.LU R215, [R1+0xc80] ;  /* 0x000c800001d77983 */ /* 0x000f280000300800 */
[----:B------:R-:W4:Y:S04]  /*20fe0*/  LDL.LU R213, [R1+0xc7c] ;  /* 0x000c7c0001d57983 */ /* 0x000f280000300800 */
[----:B------:R-:W4:Y:S04]  /*20ff0*/  LDL.LU R88, [R1+0x100] ;  /* 0x0001000001587983 */ /* 0x000f280000300800 */
[----:B------:R-:W4:Y:S01]  /*21000*/  LDL.LU R89, [R1+0x104] ;  /* 0x0001040001597983 */ /* 0x000f220000300800 */
[----:B--2---:R-:W-:-:S02]  /*21010*/  IMAD.MOV.U32 R91, RZ, RZ, R214 ;  /* 0x000000ffff5b7224 */ /* 0x004fc400078e00d6 */
[----:B---3--:R-:W-:Y:S02]  /*21020*/  IMAD.MOV.U32 R90, RZ, RZ, R212 ;  /* 0x000000ffff5a7224 */ /* 0x008fe400078e00d4 */
[----:B------:R-:W2:Y:S04]  /*21030*/  LDL.LU R212, [R1+0xc78] ;  /* 0x000c780001d47983 */ /* 0x000ea80000300800 */
[----:B------:R-:W3:Y:S01]  /*21040*/  LDL.LU R214, [R1+0xc74] ;  /* 0x000c740001d67983 */ /* 0x000ee20000300800 */
[----:B----4-:R-:W-:-:S03]  /*21050*/  MOV R80, R215 ;  /* 0x000000d700507202 */ /* 0x010fc60000000f00 */
[----:B------:R-:W4:Y:S01]  /*21060*/  LDL.LU R215, [R1+0xc70] ;  /* 0x000c700001d77983 */ /* 0x000f220000300800 */
[----:B------:R-:W-:-:S03]  /*21070*/  IMAD.MOV.U32 R81, RZ, RZ, R213 ;  /* 0x000000ffff517224 */ /* 0x000fc600078e00d5 */
[----:B------:R-:W4:Y:S04]  /*21080*/  LDL.LU R213, [R1+0xc6c] ;  /* 0x000c6c0001d57983 */ /* 0x000f280000300800 */
[----:B------:R-:W4:Y:S04]  /*21090*/  LDL.LU R82, [R1+0x128] ;  /* 0x0001280001527983 */ /* 0x000f280000300800 */
[----:B------:R-:W4:Y:S01]  /*210a0*/  LDL.LU R83, [R1+0x12c] ;  /* 0x00012c0001537983 */ /* 0x000f220000300800 */
[----:B--2---:R-:W-:-:S03]  /*210b0*/  IMAD.MOV.U32 R72, RZ, RZ, R212 ;  /* 0x000000ffff487224 */ /* 0x004fc600078e00d4 */
[----:B------:R-:W2:Y:S01]  /*210c0*/  LDL.LU R212, [R1+0xc68] ;  /* 0x000c680001d47983 */ /* 0x000ea20000300800 */
[----:B---3--:R-:W-:-:S03]  /*210d0*/  MOV R73, R214 ;  /* 0x000000d600497202 */ /* 0x008fc60000000f00 */
[----:B------:R-:W3:Y:S01]  /*210e0*/  LDL.LU R214, [R1+0xc64] ;  /* 0x000c640001d67983 */ /* 0x000ee20000300800 */
[----:B----4-:R-:W-:-:S03]  /*210f0*/  IMAD.MOV.U32 R74, RZ, RZ, R215 ;  /* 0x000000ffff4a7224 */ /* 0x010fc600078e00d7 */
[----:B------:R-:W4:Y:S01]  /*21100*/  LDL.LU R215, [R1+0xc60] ;  /* 0x000c600001d77983 */ /* 0x000f220000300800 */
[----:B------:R-:W-:-:S03]  /*21110*/  IMAD.MOV.U32 R75, RZ, RZ, R213 ;  /* 0x000000ffff4b7224 */ /* 0x000fc600078e00d5 */
        /* <DEDUP_REMOVED lines=12> */
[C---:B------:R-:W-:Y:S08]  /*211e0*/  HMMA.1688.F32.TF32 R112, R12.reuse, R50, R112 ;  /* 0x000000320c70723c */ /* 0x040ff00000081070 */
[C---:B------:R-:W-:Y:S08]  /*211f0*/  HMMA.1688.F32.TF32 R116, R12.reuse, R54, R116 ;  /* 0x000000360c74723c */ /* 0x040ff00000081074 */
        /* <DEDUP_REMOVED lines=19> */
[----:B------:R-:W-:-:S02]  /*21330*/  IMAD.MOV.U32 R234, RZ, RZ, R217 ;  /* 0x000000ffffea7224 */ /* 0x000fc400078e00d9 */
[----:B------:R-:W-:Y:S01]  /*21340*/  IMAD.MOV.U32 R232, RZ, RZ, R219 ;  /* 0x000000ffffe87224 */ /* 0x000fe200078e00db */
[----:B--2---:R-:W-:Y:S02]  /*21350*/  MOV R223, R212 ;  /* 0x000000d400df7202 */ /* 0x004fe40000000f00 */
[----:B------:R-:W2:Y:S01]  /*21360*/  LDL.LU R212, [R1+0x80] ;  /* 0x0000800001d47983 */ /* 0x000ea20000300800 */
[----:B---3--:R-:W-:Y:S01]  /*21370*/  IMAD.MOV.U32 R221, RZ, RZ, R214 ;  /* 0x000000ffffdd7224 */ /* 0x008fe200078e00d6 */
[----:B----4-:R-:W-:Y:S01]  /*21380*/  MOV R220, R215 ;  /* 0x000000d700dc7202 */ /* 0x010fe20000000f00 */
        /* <DEDUP_REMOVED lines=12> */
[----:B-1----:R-:W4:Y:S04]  /*21450*/  LDL.LU R32, [R1+0x180] ;  /* 0x0001800001207983 */ /* 0x002f280000300800 */
        /* <DEDUP_REMOVED lines=8> */
[C---:B------:R-:W-:Y:S01]  /*214e0*/  HMMA.1688.F32.TF32 R236, R224.reuse, R46, R236 ;  /* 0x0000002ee0ec723c */ /* 0x040fe200000810ec */
[----:B------:R-:W-:Y:S01]  /*214f0*/  IMAD.MOV.U32 R85, RZ, RZ, R246 ;  /* 0x000000ffff557224 */ /* 0x000fe200078e00f6 */
[----:B------:R-:W-:Y:S01]  /*21500*/  MOV R87, R244 ;  /* 0x000000f400577202 */ /* 0x000fe20000000f00 */
[----:B------:R-:W-:Y:S01]  /*21510*/  IMAD.MOV.U32 R86, RZ, RZ, R245 ;  /* 0x000000ffff567224 */ /* 0x000fe200078e00f5 */
[----:B------:R-:W5:Y:S04]  /*21520*/  LDL.LU R246, [R1+0xc58] ;  /* 0x000c580001f67983 */ /* 0x000f680000300800 */
[C---:B------:R-:W-:Y:S01]  /*21530*/  HMMA.1688.F32.TF32 R240, R224.reuse, R50, R240 ;  /* 0x00000032e0f0723c */ /* 0x040fe200000810f0 */
[----:B------:R-:W4:Y:S04]  /*21540*/  LDL.LU R245, [R1+0xc54] ;  /* 0x000c540001f57983 */ /* 0x000f280000300800 */
[----:B------:R-:W4:Y:S03]  /*21550*/  LDL.LU R244, [R1+0xc50] ;  /* 0x000c500001f47983 */ /* 0x000f260000300800 */
[----:B------:R-:W-:Y:S08]  /*21560*/  HMMA.1688.F32.TF32 R248, R224, R54, R248 ;  /* 0x00000036e0f8723c */ /* 0x000ff000000810f8 */
[----:B------:R-:W-:Y:S08]  /*21570*/  HMMA.1688.F32.TF32 R148, R144, R58, R148 ;  /* 0x0000003a9094723c */ /* 0x000ff00000081094 */
[C---:B------:R-:W-:Y:S08]  /*21580*/  HMMA.1688.F32.TF32 R68, R120.reuse, R38, R68 ;  /* 0x000000267844723c */ /* 0x040ff00000081044 */
[----:B------:R-:W-:Y:S08]  /*21590*/  HMMA.1688.F32.TF32 R72, R120, R42, R72 ;  /* 0x0000002a7848723c */ /* 0x000ff00000081048 */
[----:B------:R-:W-:Y:S08]  /*215a0*/  HMMA.1688.F32.TF32 R24, R144, R54, R24 ;  /* 0x000000369018723c */ /* 0x000ff00000081018 */
[-C--:B------:R-:W-:Y:S08]  /*215b0*/  HMMA.1688.F32.TF32 R80, R120, R50.reuse, R80 ;  /* 0x000000327850723c */ /* 0x080ff00000081050 */
[----:B------:R-:W-:Y:S08]  /*215c0*/  HMMA.1688.F32.TF32 R28, R144, R50, R28 ;  /* 0x00000032901c723c */ /* 0x000ff0000008101c */
[C---:B------:R-:W-:Y:S08]  /*215d0*/  HMMA.1688.F32.TF32 R88, R120.reuse, R58, R88 ;  /* 0x0000003a7858723c */ /* 0x040ff00000081058 */
[----:B------:R-:W-:Y:S08]  /*215e0*/  HMMA.1688.F32.TF32 R92, R120, R62, R92 ;  /* 0x0000003e785c723c */ /* 0x000ff0000008105c */
[C---:B--2---:R-:W-:Y:S08]  /*215f0*/  HMMA.1688.F32.TF32 R212, R144.reuse, R42, R212 ;  /* 0x0000002a90d4723c */ /* 0x044ff000000810d4 */
[C---:B---3--:R-:W-:Y:S08]  /*21600*/  HMMA.1688.F32.TF32 R216, R144.reuse, R38, R216 ;  /* 0x0000002690d8723c */ /* 0x048ff000000810d8 */
[C---:B----4-:R-:W-:Y:S08]  /*21610*/  HMMA.1688.F32.TF32 R20, R144.reuse, R46, R20 ;  /* 0x0000002e9014723c */ /* 0x050ff00000081014 */
[C---:B------:R-:W-:Y:S08]  /*21620*/  HMMA.1688.F32.TF32 R32, R144.reuse, R62, R32 ;  /* 0x0000003e9020723c */ /* 0x040ff00000081020 */
[----:B------:R-:W-:Y:S01]  /*21630*/  HMMA.1688.F32.TF32 R144, R144, R66, R220 ;  /* 0x000000429090723c */ /* 0x000fe200000810dc */
[----:B------:R-:W2:Y:S04]  /*21640*/  LDL.LU.64 R222, [R1+0xc48] ;  /* 0x000c480001de7983 */ /* 0x000ea80000300a00 */
[----:B------:R-:W2:Y:S03]  /*21650*/  LDL.LU.64 R220, [R1+0xc40] ;  /* 0x000c400001dc7983 */ /* 0x000ea60000300a00 */
[C---:B------:R-:W-:Y:S01]  /*21660*/  HMMA.1688.F32.TF32 R76, R120.reuse, R46, R76 ;  /* 0x0000002e784c723c */ /* 0x040fe2000008104c */
[----:B------:R-:W3:Y:S04]  /*21670*/  LDL.LU R44, [R1+0x3c4] ;  /* 0x0003c400012c7983 */ /* 0x000ee80000300800 */
[----:B------:R-:W4:Y:S03]  /*21680*/  LDL R45, [R1+0xbd8] ;  /* 0x000bd800012d7983 */ /* 0x000f260000100800 */
[C---:B------:R-:W-:Y:S08]  /*21690*/  HMMA.1688.F32.TF32 R84, R120.reuse, R54, R84 ;  /* 0x000000367854723c */ /* 0x040ff00000081054 */
[----:B------:R-:W-:Y:S01]  /*216a0*/  HMMA.1688.F32.TF32 R120, R120, R66, R232 ;  /* 0x000000427878723c */ /* 0x000fe200000810e8 */
[----:B------:R-:W3:Y:S04]  /*216b0*/  LDL.LU.64 R234, [R1+0xc38] ;  /* 0x000c380001ea7983 */ /* 0x000ee80000300a00 */
[----:B------:R-:W3:Y:S04]  /*216c0*/  LDL.LU.64 R232, [R1+0xc30] ;  /* 0x000c300001e87983 */ /* 0x000ee80000300a00 */
[----:B------:R-:W-:Y:S04]  /*216d0*/  STL.64 [R1+0x30], R236 ;  /* 0x000030ec01007387 */ /* 0x000fe80000100a00 */
[----:B------:R1:W-:Y:S04]  /*216e0*/  STL.64 [R1+0x38], R238 ;  /* 0x000038ee01007387 */ /* 0x0003e80000100a00 */
[----:B-1----:R-:W3:Y:S04]  /*216f0*/  LDL.LU.64 R238, [R1+0xc28] ;  /* 0x000c280001ee7983 */ /* 0x002ee80000300a00 */
[----:B------:R-:W3:Y:S04]  /*21700*/  LDL.LU.64 R236, [R1+0xc20] ;  /* 0x000c200001ec7983 */ /* 0x000ee80000300a00 */
[----:B------:R-:W-:Y:S04]  /*21710*/  STL.64 [R1+0xd0], R240 ;  /* 0x0000d0f001007387 */ /* 0x000fe80000100a00 */
[----:B------:R1:W-:Y:S04]  /*21720*/  STL.64 [R1+0xd8], R242 ;  /* 0x0000d8f201007387 */ /* 0x0003e80000100a00 */
[----:B-1----:R-:W3:Y:S04]  /*21730*/  LDL.LU.64 R242, [R1+0xc18] ;  /* 0x000c180001f27983 */ /* 0x002ee80000300a00 */
[----:B------:R-:W3:Y:S04]  /*21740*/  LDL.LU.64 R240, [R1+0xc10] ;  /* 0x000c100001f07983 */ /* 0x000ee80000300a00 */
[----:B------:R-:W-:Y:S04]  /*21750*/  STL.64 [R1+0xb0], R248 ;  /* 0x0000b0f801007387 */ /* 0x000fe80000100a00 */
[----:B------:R1:W-:Y:S04]  /*21760*/  STL.64 [R1+0xb8], R250 ;  /* 0x0000b8fa01007387 */ /* 0x0003e80000100a00 */
[----:B-1----:R-:W4:Y:S04]  /*21770*/  LDL.LU.64 R250, [R1+0xc08] ;  /* 0x000c080001fa7983 */ /* 0x002f280000300a00 */
[----:B------:R-:W4:Y:S01]  /*21780*/  LDL.LU.64 R248, [R1+0xc00] ;  /* 0x000c000001f87983 */ /* 0x000f220000300a00 */
[----:B------:R-:W-:-:S03]  /*21790*/  IMAD.MOV.U32 R127, RZ, RZ, R228 ;  /* 0x000000ffff7f7224 */ /* 0x000fc600078e00e4 */
[----:B------:R-:W-:Y:S04]  /*217a0*/  LDS R228, [R230+UR7+0x7180] ;  /* 0x00718007e6e47984 */ /* 0x000fe80008000800 */
[----:B------:R-:W2:Y:S01]  /*217b0*/  LDS R230, [R230+UR7+0x7980] ;  /* 0x00798007e6e67984 */ /* 0x000ea20008000800 */
[C---:B------:R-:W-:Y:S08]  /*217c0*/  HMMA.1688.F32.TF32 R124, R224.reuse, R38, R124 ;  /* 0x00000026e07c723c */ /* 0x040ff0000008107c */
[-C--:B------:R-:W-:Y:S08]  /*217d0*/  HMMA.1688.F32.TF32 R132, R224, R42.reuse, R132 ;  /* 0x0000002ae084723c */ /* 0x080ff00000081084 */
[----:B--2---:R-:W-:Y:S08]  /*217e0*/  HMMA.1688.F32.TF32 R220, R228, R42, R220 ;  /* 0x0000002ae4dc723c */ /* 0x004ff000000810dc */
[C---:B---3--:R-:W-:Y:S08]  /*217f0*/  HMMA.1688.F32.TF32 R240, R224.reuse, R62, R240 ;  /* 0x0000003ee0f0723c */ /* 0x048ff000000810f0 */
[C---:B----4-:R-:W-:Y:S08]  /*21800*/  HMMA.1688.F32.TF32 R248, R224.reuse, R58, R248 ;  /* 0x0000003ae0f8723c */ /* 0x050ff000000810f8 */
[----:B------:R-:W-:Y:S11]  /*21810*/  HMMA.1688.F32.TF32 R224, R224, R66, R236 ;  /* 0x00000042e0e0723c */ /* 0x000ff600000810ec */
[----:B------:R-:W-:Y:S04]  /*21820*/  STL.64 [R1+0xa0], R248 ;  /* 0x0000a0f801007387 */ /* 0x000fe80000100a00 */
[----:B------:R-:W-:Y:S04]  /*21830*/  STL.64 [R1+0xa8], R250 ;  /* 0x0000a8fa01007387 */ /* 0x000fe80000100a00 */
[----:B------:R-:W2:Y:S04]  /*21840*/  LDL.LU R65, [R1+0xba0] ;  /* 0x000ba00001417983 */ /* 0x000ea80000300800 */
[----:B------:R-:W-:Y:S04]  /*21850*/  STL.64 [R1+0x90], R240 ;  /* 0x000090f001007387 */ /* 0x000fe80000100a00 */
[----:B------:R-:W-:Y:S04]  /*21860*/  STL.64 [R1+0x98], R242 ;  /* 0x000098f201007387 */ /* 0x000fe80000100a00 */
[----:B------:R-:W-:Y:S04]  /*21870*/  STL.64 [R1+0x80], R224 ;  /* 0x000080e001007387 */ /* 0x000fe80000100a00 */
[----:B------:R1:W-:Y:S04]  /*21880*/  STL.64 [R1+0x88], R226 ;  /* 0x000088e201007387 */ /* 0x0003e80000100a00 */
[----:B------:R-:W3:Y:S01]  /*21890*/  LDL.LU R41, [R1+0xba4] ;  /* 0x000ba40001297983 */ /* 0x000ee20000300800 */
[----:B-1----:R-:W-:-:S15]  /*218a0*/  HMMA.1688.F32.TF32 R224, R228, R38, R232 ;  /* 0x00000026e4e0723c */ /* 0x002fde00000810e8 */
[----:B------:R-:W-:-:S04]  /*218b0*/  NOP ;  /* 0x0000000000007918 */ /* 0x000fc80000000000 */
[----:B------:R1:W-:Y:S04]  /*218c0*/  STL.64 [R1+0x70], R224 ;  /* 0x000070e001007387 */ /* 0x0003e80000100a00 */
[----:B------:R-:W-:Y:S04]  /*218d0*/  STL.64 [R1+0x78], R226 ;  /* 0x000078e201007387 */ /* 0x000fe80000100a00 */
[----:B-1----:R-:W4:Y:S04]  /*218e0*/  LDL.LU R224, [R1+0xba8] ;  /* 0x000ba80001e07983 */ /* 0x002f280000300800 */
[----:B------:R-:W-:Y:S04]  /*218f0*/  STL.64 [R1+0x40], R220 ;  /* 0x000040dc01007387 */ /* 0x000fe80000100a00 */
[----:B------:R1:W-:Y:S04]  /*21900*/  STL.64 [R1+0x48], R222 ;  /* 0x000048de01007387 */ /* 0x0003e80000100a00 */
[----:B-1----:R-:W4:Y:S04]  /*21910*/  LDL.LU R223, [R1+0xbac] ;  /* 0x000bac0001df7983 */ /* 0x002f280000300800 */
[----:B------:R-:W4:Y:S04]  /*21920*/  LDL.LU R43, [R1+0x3d8] ;  /* 0x0003d800012b7983 */ /* 0x000f280000300800 */
[----:B------:R-:W4:Y:S01]  /*21930*/  LDL.LU R40, [R1+0x3dc] ;  /* 0x0003dc0001287983 */ /* 0x000f220000300800 */
[----:B------:R-:W1:Y:S01]  /*21940*/  S2R R56, SR_TID.X ;  /* 0x0000000000387919 */ /* 0x000e620000002100 */
[----:B------:R-:W-:Y:S01]  /*21950*/  HMMA.1688.F32.TF32 R140, R228, R46, R140 ;  /* 0x0000002ee48c723c */ /* 0x000fe2000008108c */
[----:B------:R-:W-:Y:S01]  /*21960*/  VIADD R36, R36, 0xffffff80 ;  /* 0xffffff8024247836 */ /* 0x000fe20000000000 */
[----:B------:R-:W-:Y:S01]  /*21970*/  UIADD3 UR5, UPT, UPT, UR5, 0x1, URZ ;  /* 0x0000000105057890 */ /* 0x000fe2000fffe0ff */
[----:B------:R-:W4:Y:S02]  /*21980*/  LDL.LU R222, [R1+0x3e0] ;  /* 0x0003e00001de7983 */ /* 0x000f240000300800 */
[----:B------:R-:W-:-:S02]  /*21990*/  IMAD R37, R44, -0x40, R36 ;  /* 0xffffffc02c257824 */ /* 0x000fc400078e0224 */
[----:B------:R-:W-:Y:S01]  /*219a0*/  VIADD R36, R45, 0xfffffffe ;  /* 0xfffffffe2d247836 */ /* 0x000fe20000000000 */
[----:B------:R-:W4:Y:S02]  /*219b0*/  LDL.LU R221, [R1+0x3e4] ;  /* 0x0003e40001dd7983 */ /* 0x000f240000300800 */
[----:B------:R-:W-:Y:S02]  /*219c0*/  ISETP.GT.AND P0, PT, R37, RZ, PT ;  /* 0x000000ff2500720c */ /* 0x000fe40003f04270 */
[----:B------:R-:W-:Y:S02]  /*219d0*/  ISETP.GE.AND P5, PT, R44, R36, PT ;  /* 0x000000242c00720c */ /* 0x000fe40003fa6270 */
[----:B------:R-:W-:Y:S01]  /*219e0*/  SEL R36, RZ, 0x4, !P0 ;  /* 0x00000004ff247807 */ /* 0x000fe20004000000 */
[----:B------:R-:W-:-:S04]  /*219f0*/  UISETP.GT.AND UP0, UPT, UR5, 0x1, UPT ;  /* 0x000000010500788c */ /* 0x000fc8000bf04270 */
[----:B------:R-:W-:Y:S01]  /*21a00*/  STL.64 [R1+0x20], R140 ;  /* 0x0000208c01007387 */ /* 0x000fe20000100a00 */
[----:B------:R-:W-:-:S03]  /*21a10*/  SEL R36, R36, RZ, !P5 ;  /* 0x000000ff24247207 */ /* 0x000fc60006800000 */
[----:B------:R-:W-:Y:S01]  /*21a20*/  STL.64 [R1+0x28], R142 ;  /* 0x0000288e01007387 */ /* 0x000fe20000100a00 */
[----:B------:R-:W-:Y:S01]  /*21a30*/  USEL UR5, UR5, URZ, !UP0 ;  /* 0x000000ff05057287 */ /* 0x000fe2000c000000 */
[----:B------:R-:W-:-:S03]  /*21a40*/  ISETP.NE.U32.AND P1, PT, R36, RZ, PT ;  /* 0x000000ff2400720c */ /* 0x000fc60003f25070 */
[----:B------:R-:W-:Y:S01]  /*21a50*/  ULEA UR7, UR5, UR4, 0xf ;  /* 0x0000000405077291 */ /* 0x000fe2000f8e78ff */
[----:B-1----:R-:W-:-:S04]  /*21a60*/  LOP3.LUT R56, R56, 0x3f, RZ, 0xc0, !PT ;  /* 0x0000003f38387812 */ /* 0x002fc800078ec0ff */
[----:B------:R-:W-:-:S05]  /*21a70*/  SHF.L.U32 R56, R56, 0x2, RZ ;  /* 0x0000000238387819 */ /* 0x000fca00000006ff */
[----:B------:R-:W-:Y:S01]  /*21a80*/  VIADD R36, R56, UR7 ;  /* 0x0000000738247c36 */ /* 0x000fe20008000000 */
[----:B---3--:R-:W-:-:S05]  /*21a90*/  IADD3 R41, P0, PT, R41, R245, RZ ;  /* 0x000000f529297210 */ /* 0x008fca0007f1e0ff */
[----:B------:R1:W-:Y:S04]  /*21aa0*/  STL [R1+0xba4], R41 ;  /* 0x000ba42901007387 */ /* 0x0003e80000100800 */
[----:B------:R-:W3:Y:S04]  /*21ab0*/  LDL.LU R220, [R1+0x418] ;  /* 0x0004180001dc7983 */ /* 0x000ee80000300800 */
[----:B------:R-:W3:Y:S01]  /*21ac0*/  LDL.LU R42, [R1+0x41c] ;  /* 0x00041c00012a7983 */ /* 0x000ee20000300800 */
[----:B--2---:R-:W-:Y:S01]  /*21ad0*/  IMAD.X R65, R65, 0x1, R244, P0 ;  /* 0x0000000141417824 */ /* 0x004fe200000e06f4 */
[----:B------:R-:W-:-:S04]  /*21ae0*/  MOV R38, R41 ;  /* 0x0000002900267202 */ /* 0x000fc80000000f00 */
[----:B------:R2:W-:Y:S01]  /*21af0*/  STL [R1+0xba0], R65 ;  /* 0x000ba04101007387 */ /* 0x0005e20000100800 */
[----:B------:R-:W-:Y:S01]  /*21b00*/  IMAD.MOV.U32 R39, RZ, RZ, R65 ;  /* 0x000000ffff277224 */ /* 0x000fe200078e0041 */
[----:B------:R-:W-:Y:S01]  /*21b10*/  BAR.SYNC.DEFER_BLOCKING 0x0 ;  /* 0x0000000000007b1d */ /* 0x000fe20000010000 */
[----:B------:R-:W-:-:S05]  /*21b20*/  ISETP.GT.AND P0, PT, R37, 0x4, PT ;  /* 0x000000042500780c */ /* 0x000fca0003f04270 */
[----:B------:R-:W3:Y:S04]  /*21b30*/  LDL.LU R47, [R1+0x420] ;  /* 0x00042000012f7983 */ /* 0x000ee80000300800 */
[----:B-1----:R-:W3:Y:S04]  /*21b40*/  LDL.LU R41, [R1+0x424] ;  /* 0x0004240001297983 */ /* 0x002ee80000300800 */
[----:B--2---:R-:W2:Y:S04]  /*21b50*/  LDL.LU R65, [R1+0x45c] ;  /* 0x00045c0001417983 */ /* 0x004ea80000300800 */
[----:B------:R-:W-:Y:S01]  /*21b60*/  @!PT LDS RZ, [RZ] ;  /* 0x00000000fffff984 */ /* 0x000fe20000000800 */
[----:B------:R-:W-:Y:S01]  /*21b70*/  @!PT LDS RZ, [RZ] ;  /* 0x00000000fffff984 */ /* 0x000fe20000000800 */
[----:B------:R-:W-:Y:S01]  /*21b80*/  @!PT LDS RZ, [RZ] ;  /* 0x00000000fffff984 */ /* 0x000fe20000000800 */
[----:B------:R1:W-:Y:S01]  /*21b90*/  LDGSTS.E [R36], desc[UR28][R38.64], P1 ;  /* 0x0000000026247fae */ /* 0x0003e200089a101c */
[----:B----4-:R-:W-:-:S02]  /*21ba0*/  IADD3 R223, P2, PT, R223, R245, RZ ;  /* 0x000000f5dfdf7210 */ /* 0x010fc40007f5e0ff */
[----:B-1----:R-:W-:-:S03]  /*21bb0*/  SEL R38, RZ, 0x4, !P0 ;  /* 0x00000004ff267807 */ /* 0x002fc60004000000 */
[--C-:B------:R-:W-:Y:S01]  /*21bc0*/  IMAD.X R224, R224, 0x1, R244.reuse, P2 ;  /* 0x00000001e0e07824 */ /* 0x100fe200010e06f4 */
[----:B------:R-:W-:Y:S02]  /*21bd0*/  IADD3 R40, P2, PT, R40, R245, RZ ;  /* 0x000000f528287210 */ /* 0x000fe40007f5e0ff */
[----:B------:R-:W-:Y:S01]  /*21be0*/  SEL R38, R38, RZ, !P5 ;  /* 0x000000ff26267207 */ /* 0x000fe20006800000 */
[----:B------:R-:W-:Y:S02]  /*21bf0*/  STL [R1+0xbac], R223 ;  /* 0x000bacdf01007387 */ /* 0x000fe40000100800 */
[----:B------:R-:W-:Y:S01]  /*21c00*/  IMAD.X R43, R43, 0x1, R244, P2 ;  /* 0x000000012b2b7824 */ /* 0x000fe200010e06f4 */
[----:B------:R-:W-:Y:S01]  /*21c10*/  ISETP.NE.U32.AND P0, PT, R38, RZ, PT ;  /* 0x000000ff2600720c */ /* 0x000fe20003f05070 */
[----:B------:R-:W-:Y:S01]  /*21c20*/  STL [R1+0xba8], R224 ;  /* 0x000ba8e001007387 */ /* 0x000fe20000100800 */
[----:B------:R-:W-:Y:S01]  /*21c30*/  MOV R38, R223 ;  /* 0x000000df00267202 */ /* 0x000fe20000000f00 */
[----:B------:R-:W-:-:S02]  /*21c40*/  IMAD.MOV.U32 R39, RZ, RZ, R224 ;  /* 0x000000ffff277224 */ /* 0x000fc400078e00e0 */
[----:B------:R-:W-:Y:S04]  /*21c50*/  STL [R1+0x3dc], R40 ;  /* 0x0003dc2801007387 */ /* 0x000fe80000100800 */
[----:B------:R1:W-:Y:S04]  /*21c60*/  STL [R1+0x3d8], R43 ;  /* 0x0003d82b01007387 */ /* 0x0003e80000100800 */
[----:B------:R-:W4:Y:S04]  /*21c70*/  LDL.LU R142, [R1+0x458] ;  /* 0x00045800018e7983 */ /* 0x000f280000300800 */
[----:B------:R1:W-:Y:S04]  /*21c80*/  LDGSTS.E [R36+0x100], desc[UR28][R38.64], P1 ;  /* 0x0010000026247fae */ /* 0x0003e800089a101c */
[----:B------:R-:W4:Y:S01]  /*21c90*/  LDL.LU R46, [R1+0x460] ;  /* 0x00046000012e7983 */ /* 0x000f220000300800 */
[----:B-1----:R-:W-:-:S03]  /*21ca0*/  IMAD.MOV.U32 R39, RZ, RZ, R43 ;  /* 0x000000ffff277224 */ /* 0x002fc600078e002b */
[----:B------:R-:W4:Y:S01]  /*21cb0*/  LDL.LU R43, [R1+0x464] ;  /* 0x00046400012b7983 */ /* 0x000f220000300800 */
[----:B------:R-:W-:-:S03]  /*21cc0*/  MOV R38, R40 ;  /* 0x0000002800267202 */ /* 0x000fc60000000f00 */
[----:B------:R-:W4:Y:S01]  /*21cd0*/  LDL.LU R40, [R1+0x49c] ;  /* 0x00049c0001287983 */ /* 0x000f220000300800 */
[----:B------:R-:W-:-:S03]  /*21ce0*/  ISETP.GT.AND P1, PT, R37, 0x8, PT ;  /* 0x000000082500780c */ /* 0x000fc60003f24270 */
[----:B------:R1:W-:Y:S01]  /*21cf0*/  LDGSTS.E [R36+0x800], desc[UR28][R38.64], P0 ;  /* 0x0080000026247fae */ /* 0x0003e200081a101c */
[----:B------:R-:W-:-:S05]  /*21d00*/  IADD3 R221, P2, PT, R221, R245, RZ ;  /* 0x000000f5dddd7210 */ /* 0x000fca0007f5e0ff */
[----:B------:R-:W-:Y:S01]  /*21d10*/  IMAD.X R222, R222, 0x1, R244, P2 ;  /* 0x00000001dede7824 */ /* 0x000fe200010e06f4 */
[----:B-1----:R-:W-:-:S04]  /*21d20*/  SEL R38, RZ, 0x4, !P1 ;  /* 0x00000004ff267807 */ /* 0x002fc80004800000 */
[----:B------:R-:W-:Y:S01]  /*21d30*/  SEL R38, R38, RZ, !P5 ;  /* 0x000000ff26267207 */ /* 0x000fe20006800000 */
[----:B------:R-:W-:-:S03]  /*21d40*/  IMAD.MOV.U32 R39, RZ, RZ, R222 ;  /* 0x000000ffff277224 */ /* 0x000fc600078e00de */
[----:B------:R-:W-:Y:S02]  /*21d50*/  ISETP.NE.U32.AND P1, PT, R38, RZ, PT ;  /* 0x000000ff2600720c */ /* 0x000fe40003f25070 */
[----:B------:R-:W-:Y:S01]  /*21d60*/  MOV R38, R221 ;  /* 0x000000dd00267202 */ /* 0x000fe20000000f00 */
[----:B------:R-:W-:Y:S04]  /*21d70*/  STL [R1+0x3e4], R221 ;  /* 0x0003e4dd01007387 */ /* 0x000fe80000100800 */
[----:B------:R-:W-:Y:S04]  /*21d80*/  STL [R1+0x3e0], R222 ;  /* 0x0003e0de01007387 */ /* 0x000fe80000100800 */
[----:B------:R1:W-:Y:S01]  /*21d90*/  LDGSTS.E [R36+0x900], desc[UR28][R38.64], P0 ;  /* 0x0090000026247fae */ /* 0x0003e200081a101c */
[----:B------:R-:W-:-:S02]  /*21da0*/  ISETP.GT.AND P0, PT, R37, 0xc, PT ;  /* 0x0000000c2500780c */ /* 0x000fc40003f04270 */
[----:B---3--:R-:W-:-:S05]  /*21db0*/  IADD3 R42, P2, PT, R42, R245, RZ ;  /* 0x000000f52a2a7210 */ /* 0x008fca0007f5e0ff */
[----:B------:R-:W-:Y:S01]  /*21dc0*/  IMAD.X R220, R220, 0x1, R244, P2 ;  /* 0x00000001dcdc7824 */ /* 0x000fe200010e06f4 */
[----:B------:R3:W-:Y:S01]  /*21dd0*/  STL [R1+0x41c], R42 ;  /* 0x00041c2a01007387 */ /* 0x0007e20000100800 */
[----:B-1----:R-:W-:Y:S02]  /*21de0*/  MOV R38, R42 ;  /* 0x0000002a00267202 */ /* 0x002fe40000000f00 */
[----:B------:R-:W-:Y:S01]  /*21df0*/  IMAD.MOV.U32 R39, RZ, RZ, R220 ;  /* 0x000000ffff277224 */ /* 0x000fe200078e00dc */
[----:B------:R-:W-:Y:S04]  /*21e00*/  STL [R1+0x418], R220 ;  /* 0x000418dc01007387 */ /* 0x000fe80000100800 */
[----:B------:R1:W-:Y:S04]  /*21e10*/  LDGSTS.E [R36+0x1000], desc[UR28][R38.64], P1 ;  /* 0x0100000026247fae */ /* 0x0003e800089a101c */
[----:B---3--:R-:W3:Y:S01]  /*21e20*/  LDL.LU R42, [R1+0x498] ;  /* 0x00049800012a7983 */ /* 0x008ee20000300800 */
[----:B------:R-:W-:-:S03]  /*21e30*/  IADD3 R41, P2, PT, R41, R245, RZ ;  /* 0x000000f529297210 */ /* 0x000fc60007f5e0ff */
[----:B------:R-:W3:Y:S01]  /*21e40*/  LDL.LU R140, [R1+0x4a4] ;  /* 0x0004a400018c7983 */ /* 0x000ee20000300800 */
[----:B-1----:R-:W-:Y:S01]  /*21e50*/  SEL R38, RZ, 0x4, !P0 ;  /* 0x00000004ff267807 */ /* 0x002fe20004000000 */
[----:B------:R-:W-:Y:S01]  /*21e60*/  IMAD.X R47, R47, 0x1, R244, P2 ;  /* 0x000000012f2f7824 */ /* 0x000fe200010e06f4 */
[----:B--2---:R-:W-:Y:S01]  /*21e70*/  IADD3 R65, P2, PT, R65, R245, RZ ;  /* 0x000000f541417210 */ /* 0x004fe20007f5e0ff */
[----:B------:R-:W-:Y:S01]  /*21e80*/  STL [R1+0x424], R41 ;  /* 0x0004242901007387 */ /* 0x000fe20000100800 */
[----:B------:R-:W-:Y:S01]  /*21e90*/  SEL R38, R38, RZ, !P5 ;  /* 0x000000ff26267207 */ /* 0x000fe20006800000 */
[----:B------:R-:W-:Y:S02]  /*21ea0*/  IMAD.MOV.U32 R39, RZ, RZ, R47 ;  /* 0x000000ffff277224 */ /* 0x000fe400078e002f */
[----:B------:R1:W-:Y:S01]  /*21eb0*/  STL [R1+0x420], R47 ;  /* 0x0004202f01007387 */ /* 0x0003e20000100800 */
[----:B------:R-:W-:-:S03]  /*21ec0*/  ISETP.NE.U32.AND P0, PT, R38, RZ, PT ;  /* 0x000000ff2600720c */ /* 0x000fc60003f05070 */
[----:B------:R-:W2:Y:S01]  /*21ed0*/  LDL.LU R141, [R1+0x4a0] ;  /* 0x0004a000018d7983 */ /* 0x000ea20000300800 */
[----:B------:R-:W-:-:S03]  /*21ee0*/  MOV R38, R41 ;  /* 0x0000002900267202 */ /* 0x000fc60000000f00 */
[----:B-1----:R-:W2:Y:S04]  /*21ef0*/  LDL.LU R47, [R1+0x4d8] ;  /* 0x0004d800012f7983 */ /* 0x002ea80000300800 */
[----:B------:R-:W-:Y:S04]  /*21f00*/  STL [R1+0x45c], R65 ;  /* 0x00045c4101007387 */ /* 0x000fe80000100800 */
[----:B------:R-:W2:Y:S04]  /*21f10*/  LDL.LU R41, [R1+0x4dc] ;  /* 0x0004dc0001297983 */ /* 0x000ea80000300800 */
[----:B------:R1:W-:Y:S01]  /*21f20*/  LDGSTS.E [R36+0x1100], desc[UR28][R38.64], P1 ;  /* 0x0110000026247fae */ /* 0x0003e200089a101c */
[----:B------:R-:W-:-:S02]  /*21f30*/  ISETP.GT.AND P1, PT, R37, 0x10, PT ;  /* 0x000000102500780c */ /* 0x000fc40003f24270 */
[----:B-1----:R-:W-:Y:S01]  /*21f40*/  MOV R38, R65 ;  /* 0x0000004100267202 */ /* 0x002fe20000000f00 */
[----:B----4-:R-:W-:-:S04]  /*21f50*/  IMAD.X R142, R142, 0x1, R244, P2 ;  /* 0x000000018e8e7824 */ /* 0x010fc800010e06f4 */
[----:B------:R-:W-:Y:S01]  /*21f60*/  IMAD.MOV.U32 R39, RZ, RZ, R142 ;  /* 0x000000ffff277224 */ /* 0x000fe200078e008e */
[----:B------:R1:W-:Y:S04]  /*21f70*/  STL [R1+0x458], R142 ;  /* 0x0004588e01007387 */ /* 0x0003e80000100800 */
[----:B------:R4:W-:Y:S04]  /*21f80*/  LDGSTS.E [R36+0x1800], desc[UR28][R38.64], P0 ;  /* 0x0180000026247fae */ /* 0x0009e800081a101c */
[----:B-1----:R-:W2:Y:S01]  /*21f90*/  LDL.LU R142, [R1+0x4e4] ;  /* 0x0004e400018e7983 */ /* 0x002ea20000300800 */
[----:B------:R-:W-:-:S02]  /*21fa0*/  IADD3 R43, P2, PT, R43, R245, RZ ;  /* 0x000000f52b2b7210 */ /* 0x000fc40007f5e0ff */
[----:B----4-:R-:W-:-:S03]  /*21fb0*/  SEL R38, RZ, 0x4, !P1 ;  /* 0x00000004ff267807 */ /* 0x010fc60004800000 */
[----:B------:R-:W-:Y:S01]  /*21fc0*/  IMAD.X R46, R46, 0x1, R244, P2 ;  /* 0x000000012e2e7824 */ /* 0x000fe200010e06f4 */
[----:B------:R-:W-:Y:S01]  /*21fd0*/  IADD3 R40, P2, PT, R40, R245, RZ ;  /* 0x000000f528287210 */ /* 0x000fe20007f5e0ff */
[----:B------:R1:W-:Y:S01]  /*21fe0*/  STL [R1+0x464], R43 ;  /* 0x0004642b01007387 */ /* 0x0003e20000100800 */
[----:B------:R-:W-:-:S03]  /*21ff0*/  SEL R38, R38, RZ, !P5 ;  /* 0x000000ff26267207 */ /* 0x000fc60006800000 */
[----:B------:R4:W-:Y:S01]  /*22000*/  STL [R1+0x460], R46 ;  /* 0x0004602e01007387 */ /* 0x0009e20000100800 */
[----:B------:R-:W-:-:S03]  /*22010*/  ISETP.NE.U32.AND P1, PT, R38, RZ, PT ;  /* 0x000000ff2600720c */ /* 0x000fc60003f25070 */
[----:B------:R-:W2:Y:S01]  /*22020*/  LDL.LU R143, [R1+0x4e0] ;  /* 0x0004e000018f7983 */ /* 0x000ea20000300800 */
[----:B------:R-:W-:-:S03]  /*22030*/  MOV R38, R43 ;  /* 0x0000002b00267202 */ /* 0x000fc60000000f00 */
[----:B------:R-:W2:Y:S04]  /*22040*/  LDL.LU R65, [R1+0x518] ;  /* 0x0005180001417983 */ /* 0x000ea80000300800 */
[----:B------:R3:W-:Y:S04]  /*22050*/  STL [R1+0x49c], R40 ;  /* 0x00049c2801007387 */ /* 0x0007e80000100800 */
[----:B-1----:R-:W2:Y:S01]  /*22060*/  LDL.LU R43, [R1+0x51c] ;  /* 0x00051c00012b7983 */ /* 0x002ea20000300800 */
[----:B------:R-:W-:-:S05]  /*22070*/  IMAD.MOV.U32 R39, RZ, RZ, R46 ;  /* 0x000000ffff277224 */ /* 0x000fca00078e002e */
[----:B------:R1:W-:Y:S01]  /*22080*/  LDGSTS.E [R36+0x1900], desc[UR28][R38.64], P0 ;  /* 0x0190000026247fae */ /* 0x0003e200081a101c */
[----:B------:R-:W-:Y:S02]  /*22090*/  ISETP.GT.AND P0, PT, R37, 0x14, PT ;  /* 0x000000142500780c */ /* 0x000fe40003f04270 */
[----:B-1----:R-:W-:Y:S01]  /*220a0*/  MOV R38, R40 ;  /* 0x0000002800267202 */ /* 0x002fe20000000f00 */
[----:B---3--:R-:W-:-:S04]  /*220b0*/  IMAD.X R42, R42, 0x1, R244, P2 ;  /* 0x000000012a2a7824 */ /* 0x008fc800010e06f4 */
[----:B------:R-:W-:Y:S01]  /*220c0*/  IMAD.MOV.U32 R39, RZ, RZ, R42 ;  /* 0x000000ffff277224 */ /* 0x000fe200078e002a */
[----:B------:R-:W-:Y:S01]  /*220d0*/  IADD3 R140, P2, PT, R140, R245, RZ ;  /* 0x000000f58c8c7210 */ /* 0x000fe20007f5e0ff */
[----:B------:R1:W-:Y:S04]  /*220e0*/  STL [R1+0x498], R42 ;  /* 0x0004982a01007387 */ /* 0x0003e80000100800 */
[----:B------:R3:W-:Y:S04]  /*220f0*/  LDGSTS.E [R36+0x2000], desc[UR28][R38.64], P1 ;  /* 0x0200000026247fae */ /* 0x0007e800089a101c */
[----:B----4-:R-:W4:Y:S04]  /*22100*/  LDL.LU R46, [R1+0x520] ;  /* 0x00052000012e7983 */ /* 0x010f280000300800 */
[----:B------:R-:W4:Y:S01]  /*22110*/  LDL.LU R40, [R1+0x524] ;  /* 0x0005240001287983 */ /* 0x000f220000300800 */
[----:B--2---:R-:W-:Y:S01]  /*22120*/  IMAD.X R141, R141, 0x1, R244, P2 ;  /* 0x000000018d8d7824 */ /* 0x004fe200010e06f4 */
[----:B---3--:R-:W-:-:S02]  /*22130*/  SEL R38, RZ, 0x4, !P0 ;  /* 0x00000004ff267807 */ /* 0x008fc40004000000 */
[----:B-1----:R-:W2:Y:S02]  /*22140*/  LDL.LU R42, [R1+0x55c] ;  /* 0x00055c00012a7983 */ /* 0x002ea40000300800 */
[----:B------:R-:W-:Y:S01]  /*22150*/  SEL R38, R38, RZ, !P5 ;  /* 0x000000ff26267207 */ /* 0x000fe20006800000 */
[----:B------:R-:W-:Y:S01]  /*22160*/  IMAD.MOV.U32 R39, RZ, RZ, R141 ;  /* 0x000000ffff277224 */ /* 0x000fe200078e008d */
[----:B------:R-:W-:Y:S02]  /*22170*/  IADD3 R41, P2, PT, R41, R245, RZ ;  /* 0x000000f529297210 */ /* 0x000fe40007f5e0ff */
[----:B------:R-:W-:Y:S01]  /*22180*/  ISETP.NE.U32.AND P0, PT, R38, RZ, PT ;  /* 0x000000ff2600720c */ /* 0x000fe20003f05070 */
[----:B------:R-:W-:Y:S01]  /*22190*/  STL [R1+0x4a4], R140 ;  /* 0x0004a48c01007387 */ /* 0x000fe20000100800 */
[----:B------:R-:W-:Y:S01]  /*221a0*/  MOV R38, R140 ;  /* 0x0000008c00267202 */ /* 0x000fe20000000f00 */
[----:B------:R-:W-:Y:S02]  /*221b0*/  IMAD.X R47, R47, 0x1, R244, P2 ;  /* 0x000000012f2f7824 */ /* 0x000fe400010e06f4 */
[----:B------:R1:W-:Y:S04]  /*221c0*/  STL [R1+0x4a0], R141 ;  /* 0x0004a08d01007387 */ /* 0x0003e80000100800 */
[----:B------:R3:W-:Y:S04]  /*221d0*/  STL [R1+0x4dc], R41 ;  /* 0x0004dc2901007387 */ /* 0x0007e80000100800 */
[----:B------:R3:W-:Y:S04]  /*221e0*/  STL [R1+0x4d8], R47 ;  /* 0x0004d82f01007387 */ /* 0x0007e80000100800 */
[----:B------:R3:W-:Y:S01]  /*221f0*/  LDGSTS.E [R36+0x2100], desc[UR28][R38.64], P1 ;  /* 0x0210000026247fae */ /* 0x0007e200089a101c */
[----:B------:R-:W-:-:S03]  /*22200*/  ISETP.GT.AND P1, PT, R37, 0x18, PT ;  /* 0x000000182500780c */ /* 0x000fc60003f24270 */
[----:B-1----:R-:W2:Y:S04]  /*22210*/  LDL.LU R141, [R1+0x558] ;  /* 0x00055800018d7983 */ /* 0x002ea80000300800 */
[----:B------:R-:W2:Y:S01]  /*22220*/  LDL.LU R140, [R1+0x560] ;  /* 0x00056000018c7983 */ /* 0x000ea20000300800 */
[----:B---3--:R-:W-:Y:S01]  /*22230*/  MOV R38, R41 ;  /* 0x0000002900267202 */ /* 0x008fe20000000f00 */
[----:B------:R-:W-:Y:S02]  /*22240*/  IMAD.MOV.U32 R39, RZ, RZ, R47 ;  /* 0x000000ffff277224 */ /* 0x000fe400078e002f */
[----:B------:R-:W3:Y:S04]  /*22250*/  LDL.LU R41, [R1+0x564] ;  /* 0x0005640001297983 */ /* 0x000ee80000300800 */
[----:B------:R1:W-:Y:S01]  /*22260*/  LDGSTS.E [R36+0x2800], desc[UR28][R38.64], P0 ;  /* 0x0280000026247fae */ /* 0x0003e200081a101c */
[----:B------:R-:W-:-:S03]  /*22270*/  IADD3 R142, P2, PT, R142, R245, RZ ;  /* 0x000000f58e8e7210 */ /* 0x000fc60007f5e0ff */
[----:B------:R-:W3:Y:S01]  /*22280*/  LDL.LU R47, [R1+0x59c] ;  /* 0x00059c00012f7983 */ /* 0x000ee20000300800 */
[----:B-1----:R-:W-:-:S04]  /*22290*/  SEL R38, RZ, 0x4, !P1 ;  /* 0x00000004ff267807 */ /* 0x002fc80004800000 */
[----:B------:R-:W-:Y:S01]  /*222a0*/  SEL R38, R38, RZ, !P5 ;  /* 0x000000ff26267207 */ /* 0x000fe20006800000 */
[----:B------:R-:W-:-:S03]  /*222b0*/  IMAD.X R143, R143, 0x1, R244, P2 ;  /* 0x000000018f8f7824 */ /* 0x000fc600010e06f4 */
[----:B------:R-:W-:Y:S02]  /*222c0*/  ISETP.NE.U32.AND P1, PT, R38, RZ, PT ;  /* 0x000000ff2600720c */ /* 0x000fe40003f25070 */
[----:B------:R-:W-:Y:S01]  /*222d0*/  MOV R38, R142 ;  /* 0x0000008e00267202 */ /* 0x000fe20000000f00 */
[----:B------:R-:W-:Y:S01]  /*222e0*/  IMAD.MOV.U32 R39, RZ, RZ, R143 ;  /* 0x000000ffff277224 */ /* 0x000fe200078e008f */
[----:B------:R-:W-:Y:S01]  /*222f0*/  STL [R1+0x4e4], R142 ;  /* 0x0004e48e01007387 */ /* 0x000fe20000100800 */
[----:B------:R-:W-:-:S03]  /*22300*/  IADD3 R43, P2, PT, R43, R245, RZ ;  /* 0x000000f52b2b7210 */ /* 0x000fc60007f5e0ff */
[----:B------:R-:W-:Y:S02]  /*22310*/  STL [R1+0x4e0], R143 ;  /* 0x0004e08f01007387 */ /* 0x000fe40000100800 */
[----:B------:R-:W-:Y:S02]  /*22320*/  IMAD.X R65, R65, 0x1, R244, P2 ;  /* 0x0000000141417824 */ /* 0x000fe400010e06f4 */
[----:B------:R1:W-:Y:S04]  /*22330*/  LDGSTS.E [R36+0x2900], desc[UR28][R38.64], P0 ;  /* 0x0290000026247fae */ /* 0x0003e800081a101c */
[----:B------:R-:W-:Y:S04]  /*22340*/  STL [R1+0x51c], R43 ;  /* 0x00051c2b01007387 */ /* 0x000fe80000100800 */
[----:B------:R1:W-:Y:S02]  /*22350*/  STL [R1+0x518], R65 ;  /* 0x0005184101007387 */ /* 0x0003e40000100800 */
[----:B-1----:R-:W-:-:S02]  /*22360*/  IMAD.MOV.U32 R39, RZ, RZ, R65 ;  /* 0x000000ffff277224 */ /* 0x002fc400078e0041 */
[----:B------:R-:W3:Y:S01]  /*22370*/  LDL.LU R65, [R1+0x598] ;  /* 0x0005980001417983 */ /* 0x000ee20000300800 */
[----:B------:R-:W-:Y:S02]  /*22380*/  MOV R38, R43 ;  /* 0x0000002b00267202 */ /* 0x000fe40000000f00 */
[----:B------:R-:W-:Y:S01]  /*22390*/  ISETP.GT.AND P0, PT, R37, 0x1c, PT ;  /* 0x0000001c2500780c */ /* 0x000fe20003f04270 */
[----:B------:R-:W3:Y:S04]  /*223a0*/  LDL.LU R43, [R1+0x5a4] ;  /* 0x0005a400012b7983 */ /* 0x000ee80000300800 */
[----:B------:R1:W-:Y:S02]  /*223b0*/  LDGSTS.E [R36+0x3000], desc[UR28][R38.64], P1 ;  /* 0x0300000026247fae */ /* 0x0003e400089a101c */
[----:B-1----:R-:W-:-:S04]  /*223c0*/  SEL R38, RZ, 0x4, !P0 ;  /* 0x00000004ff267807 */ /* 0x002fc80004000000 */
[----:B------:R-:W-:-:S04]  /*223d0*/  SEL R38, R38, RZ, !P5 ;  /* 0x000000ff26267207 */ /* 0x000fc80006800000 */
[----:B------:R-:W-:Y:S02]  /*223e0*/  ISETP.NE.U32.AND P0, PT, R38, RZ, PT ;  /* 0x000000ff2600720c */ /* 0x000fe40003f05070 */
[----:B----4-:R-:W-:-:S05]  /*223f0*/  IADD3 R40, P2, PT, R40, R245, RZ ;  /* 0x000000f528287210 */ /* 0x010fca0007f5e0ff */
[----:B------:R-:W-:Y:S01]  /*22400*/  IMAD.X R46, R46, 0x1, R244, P2 ;  /* 0x000000012e2e7824 */ /* 0x000fe200010e06f4 */
[----:B--2---:R-:W-:Y:S01]  /*22410*/  IADD3 R42, P2, PT, R42, R245, RZ ;  /* 0x000000f52a2a7210 */ /* 0x004fe20007f5e0ff */
[----:B------:R-:W-:Y:S01]  /*22420*/  STL [R1+0x524], R40 ;  /* 0x0005242801007387 */ /* 0x000fe20000100800 */
[----:B------:R-:W-:Y:S01]  /*22430*/  MOV R38, R40 ;  /* 0x0000002800267202 */ /* 0x000fe20000000f00 */
[----:B------:R-:W-:Y:S02]  /*22440*/  IMAD.MOV.U32 R39, RZ, RZ, R46 ;  /* 0x000000ffff277224 */ /* 0x000fe400078e002e */
[----:B------:R1:W-:Y:S04]  /*22450*/  STL [R1+0x520], R46 ;  /* 0x0005202e01007387 */ /* 0x0003e80000100800 */
[----:B------:R2:W-:Y:S04]  /*22460*/  LDGSTS.E [R36+0x3100], desc[UR28][R38.64], P1 ;  /* 0x0310000026247fae */ /* 0x0005e800089a101c */
[----:B-1----:R-:W4:Y:S04]  /*22470*/  LDL.LU R46, [R1+0x5a0] ;  /* 0x0005a000012e7983 */ /* 0x002f280000300800 */
[----:B------:R-:W4:Y:S01]  /*22480*/  LDL.LU R40, [R1+0x5dc] ;  /* 0x0005dc0001287983 */ /* 0x000f220000300800 */
[----:B--2---:R-:W-:-:S03]  /*22490*/  MOV R38, R42 ;  /* 0x0000002a00267202 */ /* 0x004fc60000000f00 */
[----:B------:R1:W-:Y:S01]  /*224a0*/  STL [R1+0x55c], R42 ;  /* 0x00055c2a01007387 */ /* 0x0003e20000100800 */
[----:B------:R-:W-:-:S05]  /*224b0*/  IMAD.X R141, R141, 0x1, R244, P2 ;  /* 0x000000018d8d7824 */ /* 0x000fca00010e06f4 */
[----:B------:R-:W-:Y:S01]  /*224c0*/  STL [R1+0x558], R141 ;  /* 0x0005588d01007387 */ /* 0x000fe20000100800 */
[----:B------:R-:W-:-:S03]  /*224d0*/  IMAD.MOV.U32 R39, RZ, RZ, R141 ;  /* 0x000000ffff277224 */ /* 0x000fc600078e008d */
[----:B-1----:R-:W2:Y:S01]  /*224e0*/  LDL.LU R42, [R1+0x5d8] ;  /* 0x0005d800012a7983 */ /* 0x002ea20000300800 */
[-C--:B---3--:R-:W-:Y:S02]  /*224f0*/  IADD3 R41, P2, PT, R41, R245.reuse, RZ ;  /* 0x000000f529297210 */ /* 0x088fe40007f5e0ff */
[----:B------:R-:W-:Y:S01]  /*22500*/  ISETP.GT.AND P1, PT, R37, 0x20, PT ;  /* 0x000000202500780c */ /* 0x000fe20003f24270 */
[----:B------:R1:W-:Y:S02]  /*22510*/  LDGSTS.E [R36+0x3800], desc[UR28][R38.64], P0 ;  /* 0x0380000026247fae */ /* 0x0003e400081a101c */
[----:B------:R-:W-:Y:S02]  /*22520*/  IMAD.X R140, R140, 0x1, R244, P2 ;  /* 0x000000018c8c7824 */ /* 0x000fe400010e06f4 */
[----:B------:R3:W-:Y:S01]  /*22530*/  STL [R1+0x564], R41 ;  /* 0x0005642901007387 */ /* 0x0007e20000100800 */
[----:B------:R-:W-:-:S03]  /*22540*/  IADD3 R47, P2, PT, R47, R245, RZ ;  /* 0x000000f52f2f7210 */ /* 0x000fc60007f5e0ff */
[----:B------:R-:W-:Y:S01]  /*22550*/  STL [R1+0x560], R140 ;  /* 0x0005608c01007387 */ /* 0x000fe20000100800 */
[----:B-1----:R-:W-:-:S03]  /*22560*/  SEL R38, RZ, 0x4, !P1 ;  /* 0x00000004ff267807 */ /* 0x002fc60004800000 */
[----:B------:R-:W2:Y:S01]  /*22570*/  LDL.LU R221, [R1+0x5e0] ;  /* 0x0005e00001dd7983 */ /* 0x000ea20000300800 */
[----:B------:R-:W-:-:S03]  /*22580*/  SEL R38, R38, RZ, !P5 ;  /* 0x000000ff26267207 */ /* 0x000fc60006800000 */
[----:B------:R-:W2:Y:S01]  /*22590*/  LDL.LU R220, [R1+0x5e4] ;  /* 0x0005e40001dc7983 */ /* 0x000ea20000300800 */
[----:B------:R-:W-:-:S03]  /*225a0*/  ISETP.NE.U32.AND P1, PT, R38, RZ, PT ;  /* 0x000000ff2600720c */ /* 0x000fc60003f25070 */
[----:B------:R-:W-:Y:S01]  /*225b0*/  STL [R1+0x59c], R47 ;  /* 0x00059c2f01007387 */ /* 0x000fe20000100800 */
[----:B------:R-:W-:-:S03]  /*225c0*/  MOV R38, R41 ;  /* 0x0000002900267202 */ /* 0x000fc60000000f00 */
[----:B---3--:R-:W3:Y:S01]  /*225d0*/  LDL.LU R41, [R1+0x61c] ;  /* 0x00061c0001297983 */ /* 0x008ee20000300800 */
[----:B------:R-:W-:-:S05]  /*225e0*/  IMAD.X R65, R65, 0x1, R244, P2 ;  /* 0x0000000141417824 */ /* 0x000fca00010e06f4 */
[----:B------:R1:W-:Y:S04]  /*225f0*/  STL [R1+0x598], R65 ;  /* 0x0005984101007387 */ /* 0x0003e80000100800 */
[----:B------:R-:W3:Y:S01]  /*22600*/  LDL.LU R143, [R1+0x618] ;  /* 0x00061800018f7983 */ /* 0x000ee20000300800 */
[----:B------:R-:W-:Y:S01]  /*22610*/  IMAD.MOV.U32 R39, RZ, RZ, R140 ;  /* 0x000000ffff277224 */ /* 0x000fe200078e008c */
[----:B------:R-:W-:Y:S02]  /*22620*/  IADD3 R43, P2, PT, R43, R245, RZ ;  /* 0x000000f52b2b7210 */ /* 0x000fe40007f5e0ff */
[----:B------:R-:W3:Y:S04]  /*22630*/  LDL.LU R142, [R1+0x620] ;  /* 0x00062000018e7983 */ /* 0x000ee80000300800 */
[----:B------:R1:W-:Y:S01]  /*22640*/  LDGSTS.E [R36+0x3900], desc[UR28][R38.64], P0 ;  /* 0x0390000026247fae */ /* 0x0003e200081a101c */
[----:B------:R-:W-:-:S03]  /*22650*/  ISETP.GT.AND P0, PT, R37, 0x24, PT ;  /* 0x000000242500780c */ /* 0x000fc60003f04270 */
[----:B------:R-:W3:Y:S01]  /*22660*/  LDL.LU R141, [R1+0x624] ;  /* 0x00062400018d7983 */ /* 0x000ee20000300800 */
[----:B-1----:R-:W-:Y:S01]  /*22670*/  MOV R38, R47 ;  /* 0x0000002f00267202 */ /* 0x002fe20000000f00 */
[----:B------:R-:W-:Y:S02]  /*22680*/  IMAD.MOV.U32 R39, RZ, RZ, R65 ;  /* 0x000000ffff277224 */ /* 0x000fe400078e0041 */
[----:B------:R-:W3:Y:S04]  /*22690*/  LDL.LU R65, [R1+0x65c] ;  /* 0x00065c0001417983 */ /* 0x000ee80000300800 */
[----:B------:R1:W-:Y:S04]  /*226a0*/  LDGSTS.E [R36+0x4000], desc[UR28][R38.64], P1 ;  /* 0x0400000026247fae */ /* 0x0003e800089a101c */
[----:B------:R-:W-:Y:S01]  /*226b0*/  STL [R1+0x5a4], R43 ;  /* 0x0005a42b01007387 */ /* 0x000fe20000100800 */
[----:B-1----:R-:W-:-:S04]  /*226c0*/  SEL R38, RZ, 0x4, !P0 ;  /* 0x00000004ff267807 */ /* 0x002fc80004000000 */
[----:B------:R-:W-:-:S04]  /*226d0*/  SEL R38, R38, RZ, !P5 ;  /* 0x000000ff26267207 */ /* 0x000fc80006800000 */
[----:B------:R-:W-:Y:S02]  /*226e0*/  ISETP.NE.U32.AND P0, PT, R38, RZ, PT ;  /* 0x000000ff2600720c */ /* 0x000fe40003f05070 */
[----:B------:R-:W-:Y:S01]  /*226f0*/  MOV R38, R43 ;  /* 0x0000002b00267202 */ /* 0x000fe20000000f00 */
[----:B----4-:R-:W-:Y:S01]  /*22700*/  IMAD.X R46, R46, 0x1, R244, P2 ;  /* 0x000000012e2e7824 */ /* 0x010fe200010e06f4 */
[----:B------:R-:W-:-:S04]  /*22710*/  IADD3 R40, P2, PT, R40, R245, RZ ;  /* 0x000000f528287210 */ /* 0x000fc80007f5e0ff */
[----:B------:R1:W-:Y:S01]  /*22720*/  STL [R1+0x5a0], R46 ;  /* 0x0005a02e01007387 */ /* 0x0003e20000100800 */
[----:B------:R-:W-:-:S03]  /*22730*/  IMAD.MOV.U32 R39, RZ, RZ, R46 ;  /* 0x000000ffff277224 */ /* 0x000fc600078e002e */
[----:B------:R-:W4:Y:S04]  /*22740*/  LDL.LU R140, [R1+0x658] ;  /* 0x00065800018c7983 */ /* 0x000f280000300800 */
[----:B------:R-:W-:Y:S04]  /*22750*/  STL [R1+0x5dc], R40 ;  /* 0x0005dc2801007387 */ /* 0x000fe80000100800 */
[----:B------:R1:W-:Y:S01]  /*22760*/  LDGSTS.E [R36+0x4100], desc[UR28][R38.64], P1 ;  /* 0x0410000026247fae */ /* 0x0003e200089a101c */
[----:B--2---:R-:W-:Y:S01]  /*22770*/  IMAD.X R42, R42, 0x1, R244, P2 ;  /* 0x000000012a2a7824 */ /* 0x004fe200010e06f4 */
[----:B------:R-:W-:-:S02]  /*22780*/  ISETP.GT.AND P1, PT, R37, 0x28, PT ;  /* 0x000000282500780c */ /* 0x000fc40003f24270 */
[----:B-1----:R-:W-:Y:S02]  /*22790*/  MOV R38, R40 ;  /* 0x0000002800267202 */ /* 0x002fe40000000f00 */
[----:B------:R1:W-:Y:S01]  /*227a0*/  STL [R1+0x5d8], R42 ;  /* 0x0005d82a01007387 */ /* 0x0003e20000100800 */
[----:B------:R-:W-:-:S03]  /*227b0*/  IMAD.MOV.U32 R39, RZ, RZ, R42 ;  /* 0x000000ffff277224 */ /* 0x000fc600078e002a */
[----:B------:R-:W2:Y:S04]  /*227c0*/  LDL.LU R47, [R1+0x660] ;  /* 0x00066000012f7983 */ /* 0x000ea80000300800 */
[----:B------:R-:W2:Y:S04]  /*227d0*/  LDL.LU R46, [R1+0x664] ;  /* 0x00066400012e7983 */ /* 0x000ea80000300800 */
[----:B------:R-:W2:Y:S04]  /*227e0*/  LDL.LU R43, [R1+0x698] ;  /* 0x00069800012b7983 */ /* 0x000ea80000300800 */
[----:B------:R3:W-:Y:S01]  /*227f0*/  LDGSTS.E [R36+0x4800], desc[UR28][R38.64], P0 ;  /* 0x0480000026247fae */ /* 0x0007e200081a101c */
[----:B------:R-:W-:-:S03]  /*22800*/  IADD3 R220, P2, PT, R220, R245, RZ ;  /* 0x000000f5dcdc7210 */ /* 0x000fc60007f5e0ff */
[----:B-1----:R-:W2:Y:S02]  /*22810*/  LDL.LU R42, [R1+0x69c] ;  /* 0x00069c00012a7983 */ /* 0x002ea40000300800 */
[----:B------:R-:W-:Y:S01]  /*22820*/  IMAD.X R221, R221, 0x1, R244, P2 ;  /* 0x00000001dddd7824 */ /* 0x000fe200010e06f4 */
[----:B---3--:R-:W-:Y:S01]  /*22830*/  SEL R38, RZ, 0x4, !P1 ;  /* 0x00000004ff267807 */ /* 0x008fe20004800000 */
[----:B------:R-:W3:Y:S01]  /*22840*/  LDL.LU R40, [R1+0x6a4] ;  /* 0x0006a40001287983 */ /* 0x000ee20000300800 */
[----:B------:R-:W-:Y:S02]  /*22850*/  IADD3 R41, P2, PT, R41, R245, RZ ;  /* 0x000000f529297210 */ /* 0x000fe40007f5e0ff */
[----:B------:R-:W-:Y:S01]  /*22860*/  SEL R38, R38, RZ, !P5 ;  /* 0x000000ff26267207 */ /* 0x000fe20006800000 */
[----:B------:R-:W-:-:S03]  /*22870*/  IMAD.MOV.U32 R39, RZ, RZ, R221 ;  /* 0x000000ffff277224 */ /* 0x000fc600078e00dd */
[----:B------:R-:W-:Y:S02]  /*22880*/  ISETP.NE.U32.AND P1, PT, R38, RZ, PT ;  /* 0x000000ff2600720c */ /* 0x000fe40003f25070 */
[----:B------:R-:W-:Y:S01]  /*22890*/  MOV R38, R220 ;  /* 0x000000dc00267202 */ /* 0x000fe20000000f00 */
[----:B------:R-:W-:Y:S04]  /*228a0*/  STL [R1+0x5e4], R220 ;  /* 0x0005e4dc01007387 */ /* 0x000fe80000100800 */
[----:B------:R-:W-:Y:S04]  /*228b0*/  STL [R1+0x5e0], R221 ;  /* 0x0005e0dd01007387 */ /* 0x000fe80000100800 */
[----:B------:R1:W-:Y:S04]  /*228c0*/  LDGSTS.E [R36+0x4900], desc[UR28][R38.64], P0 ;  /* 0x0490000026247fae */ /* 0x0003e800081a101c */
[----:B------:R1:W-:Y:S01]  /*228d0*/  STL [R1+0x61c], R41 ;  /* 0x00061c2901007387 */ /* 0x0003e20000100800 */
[----:B------:R-:W-:Y:S01]  /*228e0*/  IMAD.X R143, R143, 0x1, R244, P2 ;  /* 0x000000018f8f7824 */ /* 0x000fe200010e06f4 */
[----:B-1----:R-:W-:-:S04]  /*228f0*/  MOV R38, R41 ;  /* 0x0000002900267202 */ /* 0x002fc80000000f00 */
[----:B------:R1:W-:Y:S04]  /*22900*/  STL [R1+0x618], R143 ;  /* 0x0006188f01007387 */ /* 0x0003e80000100800 */
[----:B------:R-:W3:Y:S01]  /*22910*/  LDL.LU R41, [R1+0x6a0] ;  /* 0x0006a00001297983 */ /* 0x000ee20000300800 */
[----:B------:R-:W-:Y:S01]  /*22920*/  IMAD.MOV.U32 R39, RZ, RZ, R143 ;  /* 0x000000ffff277224 */ /* 0x000fe200078e008f */
[----:B------:R-:W-:Y:S02]  /*22930*/  ISETP.GT.AND P0, PT, R37, 0x2c, PT ;  /* 0x0000002c2500780c */ /* 0x000fe40003f04270 */
[----:B------:R-:W-:Y:S02]  /*22940*/  IADD3 R141, P2, PT, R141, R245, RZ ;  /* 0x000000f58d8d7210 */ /* 0x000fe40007f5e0ff */
[----:B------:R1:W-:Y:S03]  /*22950*/  LDGSTS.E [R36+0x5000], desc[UR28][R38.64], P1 ;  /* 0x0500000026247fae */ /* 0x0003e600089a101c */
[----:B------:R-:W-:Y:S01]  /*22960*/  IMAD.X R142, R142, 0x1, R244, P2 ;  /* 0x000000018e8e7824 */ /* 0x000fe200010e06f4 */
[----:B-1----:R-:W-:-:S04]  /*22970*/  SEL R38, RZ, 0x4, !P0 ;  /* 0x00000004ff267807 */ /* 0x002fc80004000000 */
[----:B------:R-:W-:Y:S02]  /*22980*/  SEL R38, R38, RZ, !P5 ;  /* 0x000000ff26267207 */ /* 0x000fe40006800000 */
[----:B------:R-:W-:Y:S02]  /*22990*/  IADD3 R65, P2, PT, R65, R245, RZ ;  /* 0x000000f541417210 */ /* 0x000fe40007f5e0ff */
[----:B------:R-:W-:Y:S01]  /*229a0*/  ISETP.NE.U32.AND P0, PT, R38, RZ, PT ;  /* 0x000000ff2600720c */ /* 0x000fe20003f05070 */
[----:B------:R-:W-:Y:S01]  /*229b0*/  IMAD.MOV.U32 R39, RZ, RZ, R142 ;  /* 0x000000ffff277224 */ /* 0x000fe200078e008e */
[----:B------:R-:W-:-:S05]  /*229c0*/  MOV R38, R141 ;  /* 0x0000008d00267202 */ /* 0x000fca0000000f00 */
[----:B------:R1:W-:Y:S01]  /*229d0*/  LDGSTS.E [R36+0x5100], desc[UR28][R38.64], P1 ;  /* 0x0510000026247fae */ /* 0x0003e200089a101c */
[----:B------:R-:W-:Y:S02]  /*229e0*/  ISETP.GT.AND P1, PT, R37, 0x30, PT ;  /* 0x000000302500780c */ /* 0x000fe40003f24270 */
[----:B-1----:R-:W-:Y:S01]  /*229f0*/  MOV R38, R65 ;  /* 0x0000004100267202 */ /* 0x002fe20000000f00 */
[----:B------:R-:W-:Y:S04]  /*22a00*/  STL [R1+0x624], R141 ;  /* 0x0006248d01007387 */ /* 0x000fe80000100800 */
[----:B------:R-:W-:Y:S04]  /*22a10*/  STL [R1+0x620], R142 ;  /* 0x0006208e01007387 */ /* 0x000fe80000100800 */
[----:B------:R1:W-:Y:S01]  /*22a20*/  STL [R1+0x65c], R65 ;  /* 0x00065c4101007387 */ /* 0x0003e20000100800 */
[----:B----4-:R-:W-:-:S04]  /*22a30*/  IMAD.X R140, R140, 0x1, R244, P2 ;  /* 0x000000018c8c7824 */ /* 0x010fc800010e06f4 */
[----:B------:R-:W-:-:S05]  /*22a40*/  IMAD.MOV.U32 R39, RZ, RZ, R140 ;  /* 0x000000ffff277224 */ /* 0x000fca00078e008c */
[----:B------:R4:W-:Y:S02]  /*22a50*/  LDGSTS.E [R36+0x5800], desc[UR28][R38.64], P0 ;  /* 0x0580000026247fae */ /* 0x0009e400081a101c */
[----:B----4-:R-:W-:Y:S02]  /*22a60*/  SEL R38, RZ, 0x4, !P1 ;  /* 0x00000004ff267807 */ /* 0x010fe40004800000 */
[----:B--2---:R-:W-:Y:S02]  /*22a70*/  IADD3 R46, P2, PT, R46, R245, RZ ;  /* 0x000000f52e2e7210 */ /* 0x004fe40007f5e0ff */
[----:B------:R-:W-:-:S03]  /*22a80*/  SEL R38, R38, RZ, !P5 ;  /* 0x000000ff26267207 */ /* 0x000fc60006800000 */
[--C-:B------:R-:W-:Y:S01]  /*22a90*/  IMAD.X R47, R47, 0x1, R244.reuse, P2 ;  /* 0x000000012f2f7824 */ /* 0x100fe200010e06f4 */
[----:B------:R-:W-:Y:S02]  /*22aa0*/  ISETP.NE.U32.AND P1, PT, R38, RZ, PT ;  /* 0x000000ff2600720c */ /* 0x000fe40003f25070 */
[-C--:B------:R-:W-:Y:S01]  /*22ab0*/  IADD3 R42, P2, PT, R42, R245.reuse, RZ ;  /* 0x000000f52a2a7210 */ /* 0x080fe20007f5e0ff */
[----:B------:R-:W-:Y:S01]  /*22ac0*/  IMAD.MOV.U32 R39, RZ, RZ, R47 ;  /* 0x000000ffff277224 */ /* 0x000fe200078e002f */
[----:B------:R-:W-:Y:S01]  /*22ad0*/  MOV R38, R46 ;  /* 0x0000002e00267202 */ /* 0x000fe20000000f00 */
[----:B------:R-:W-:Y:S02]  /*22ae0*/  STL [R1+0x658], R140 ;  /* 0x0006588c01007387 */ /* 0x000fe40000100800 */
[----:B------:R-:W-:Y:S02]  /*22af0*/  IMAD.X R43, R43, 0x1, R244, P2 ;  /* 0x000000012b2b7824 */ /* 0x000fe400010e06f4 */
[----:B------:R-:W-:Y:S04]  /*22b00*/  STL [R1+0x664], R46 ;  /* 0x0006642e01007387 */ /* 0x000fe80000100800 */
[----:B------:R-:W-:Y:S04]  /*22b10*/  STL [R1+0x660], R47 ;  /* 0x0006602f01007387 */ /* 0x000fe80000100800 */
[----:B------:R-:W-:Y:S04]  /*22b20*/  STL [R1+0x69c], R42 ;  /* 0x00069c2a01007387 */ /* 0x000fe80000100800 */
[----:B------:R2:W-:Y:S01]  /*22b30*/  LDGSTS.E [R36+0x5900], desc[UR28][R38.64], P0 ;  /* 0x0590000026247fae */ /* 0x0005e200081a101c */
[----:B---3--:R-:W-:-:S03]  /*22b40*/  IADD3 R40, P0, PT, R40, R245, RZ ;  /* 0x000000f528287210 */ /* 0x008fc60007f1e0ff */
[----:B------:R3:W-:Y:S04]  /*22b50*/  STL [R1+0x698], R43 ;  /* 0x0006982b01007387 */ /* 0x0007e80000100800 */
[----:B------:R-:W4:Y:S04]  /*22b60*/  LDL.LU R222, [R1+0x6d8] ;  /* 0x0006d80001de7983 */ /* 0x000f280000300800 */
[----:B------:R-:W4:Y:S04]  /*22b70*/  LDL.LU R221, [R1+0x6dc] ;  /* 0x0006dc0001dd7983 */ /* 0x000f280000300800 */
[----:B------:R3:W-:Y:S04]  /*22b80*/  STL [R1+0x6a4], R40 ;  /* 0x0006a42801007387 */ /* 0x0007e80000100800 */
[----:B------:R-:W4:Y:S01]  /*22b90*/  LDL.LU R143, [R1+0x6e4] ;  /* 0x0006e400018f7983 */ /* 0x000f220000300800 */
[----:B--2---:R-:W-:-:S03]  /*22ba0*/  MOV R38, R42 ;  /* 0x0000002a00267202 */ /* 0x004fc60000000f00 */
[----:B-1----:R-:W2:Y:S01]  /*22bb0*/  LDL.LU R65, [R1+0x71c] ;  /* 0x00071c0001417983 */ /* 0x002ea20000300800 */
[----:B------:R-:W-:-:S05]  /*22bc0*/  IMAD.MOV.U32 R39, RZ, RZ, R43 ;  /* 0x000000ffff277224 */ /* 0x000fca00078e002b */
[----:B------:R1:W-:Y:S01]  /*22bd0*/  LDGSTS.E [R36+0x6000], desc[UR28][R38.64], P1 ;  /* 0x0600000026247fae */ /* 0x0003e200089a101c */
[----:B------:R-:W-:-:S05]  /*22be0*/  IMAD.X R41, R41, 0x1, R244, P0 ;  /* 0x0000000129297824 */ /* 0x000fca00000e06f4 */
[----:B------:R3:W-:Y:S04]  /*22bf0*/  STL [R1+0x6a0], R41 ;  /* 0x0006a02901007387 */ /* 0x0007e80000100800 */
[----:B------:R-:W2:Y:S01]  /*22c00*/  LDL.LU R220, [R1+0x6e0] ;  /* 0x0006e00001dc7983 */ /* 0x000ea20000300800 */
[----:B-1----:R-:W-:-:S03]  /*22c10*/  MOV R38, R40 ;  /* 0x0000002800267202 */ /* 0x002fc60000000f00 */
[----:B------:R-:W2:Y:S04]  /*22c20*/  LDL.LU R141, [R1+0x718] ;  /* 0x00071800018d7983 */ /* 0x000ea80000300800 */
[----:B---3--:R-:W3:Y:S04]  /*22c30*/  LDL.LU R43, [R1+0x720] ;  /* 0x00072000012b7983 */ /* 0x008ee80000300800 */
[----:B------:R-:W3:Y:S01]  /*22c40*/  LDL.LU R40, [R1+0x724] ;  /* 0x0007240001287983 */ /* 0x000ee20000300800 */
[----:B------:R-:W-:-:S03]  /*22c50*/  IMAD.MOV.U32 R39, RZ, RZ, R41 ;  /* 0x000000ffff277224 */ /* 0x000fc600078e0029 */
[----:B------:R-:W3:Y:S04]  /*22c60*/  LDL.LU R142, [R1+0x758] ;  /* 0x00075800018e7983 */ /* 0x000ee80000300800 */
[----:B------:R-:W3:Y:S04]  /*22c70*/  LDL.LU R47, [R1+0x75c] ;  /* 0x00075c00012f7983 */ /* 0x000ee80000300800 */
[----:B------:R-:W3:Y:S04]  /*22c80*/  LDL.LU R140, [R1+0x760] ;  /* 0x00076000018c7983 */ /* 0x000ee80000300800 */
[----:B------:R-:W3:Y:S04]  /*22c90*/  LDL.LU R41, [R1+0x764] ;  /* 0x0007640001297983 */ /* 0x000ee80000300800 */
[----:B------:R-:W3:Y:S01]  /*22ca0*/  LDL.LU R42, [R1+0xbb4] ;  /* 0x000bb400012a7983 */ /* 0x000ee20000300800 */
[----:B------:R-:W-:-:S03]  /*22cb0*/  ISETP.GT.AND P0, PT, R37, 0x34, PT ;  /* 0x000000342500780c */ /* 0x000fc60003f04270 */
[----:B------:R1:W-:Y:S02]  /*22cc0*/  LDGSTS.E [R36+0x6100], desc[UR28][R38.64], P1 ;  /* 0x0610000026247fae */ /* 0x0003e400089a101c */
[----:B-1----:R-:W-:Y:S02]  /*22cd0*/  SEL R38, RZ, 0x4, !P0 ;  /* 0x00000004ff267807 */ /* 0x002fe40004000000 */
[----:B------:R-:W-:Y:S02]  /*22ce0*/  ISETP.GT.AND P0, PT, R37, 0x38, PT ;  /* 0x000000382500780c */ /* 0x000fe40003f04270 */
[----:B------:R-:W-:-:S04]  /*22cf0*/  SEL R38, R38, RZ, !P5 ;  /* 0x000000ff26267207 */ /* 0x000fc80006800000 */
[----:B------:R-:W-:Y:S02]  /*22d00*/  ISETP.NE.U32.AND P3, PT, R38, RZ, PT ;  /* 0x000000ff2600720c */ /* 0x000fe40003f65070 */
[----:B------:R-:W-:Y:S02]  /*22d10*/  SEL R38, RZ, 0x4, !P0 ;  /* 0x00000004ff267807 */ /* 0x000fe40004000000 */
[----:B------:R-:W-:Y:S02]  /*22d20*/  ISETP.GT.AND P0, PT, R37, 0x3c, PT ;  /* 0x0000003c2500780c */ /* 0x000fe40003f04270 */
[----:B------:R-:W-:-:S04]  /*22d30*/  SEL R38, R38, RZ, !P5 ;  /* 0x000000ff26267207 */ /* 0x000fc80006800000 */
[----:B------:R-:W-:Y:S02]  /*22d40*/  ISETP.NE.U32.AND P2, PT, R38, RZ, PT ;  /* 0x000000ff2600720c */ /* 0x000fe40003f45070 */
[----:B------:R-:W-:Y:S02]  /*22d50*/  SEL R38, RZ, 0x4, !P0 ;  /* 0x00000004ff267807 */ /* 0x000fe40004000000 */
[----:B------:R-:W-:Y:S02]  /*22d60*/  ISETP.GT.AND P0, PT, R37, 0x1, PT ;  /* 0x000000012500780c */ /* 0x000fe40003f04270 */
[----:B------:R-:W-:Y:S01]  /*22d70*/  SEL R38, R38, RZ, !P5 ;  /* 0x000000ff26267207 */ /* 0x000fe20006800000 */
[----:B------:R-:W-:Y:S03]  /*22d80*/  HMMA.1688.F32.TF32 R136, R228, R50, R136 ;  /* 0x00000032e488723c */ /* 0x000fe60000081088 */
[----:B------:R-:W-:-:S02]  /*22d90*/  ISETP.NE.U32.AND P1, PT, R38, RZ, PT ;  /* 0x000000ff2600720c */ /* 0x000fc40003f25070 */
[----:B------:R-:W-:-:S04]  /*22da0*/  SEL R38, RZ, 0x4, !P0 ;  /* 0x00000004ff267807 */ /* 0x000fc80004000000 */
[----:B------:R-:W-:-:S04]  /*22db0*/  SEL R38, R38, RZ, !P5 ;  /* 0x000000ff26267207 */ /* 0x000fc80006800000 */
[----:B------:R-:W-:Y:S02]  /*22dc0*/  ISETP.NE.U32.AND P0, PT, R38, RZ, PT ;  /* 0x000000ff2600720c */ /* 0x000fe40003f05070 */
[----:B----4-:R-:W-:-:S05]  /*22dd0*/  IADD3 R221, P4, PT, R221, R245, RZ ;  /* 0x000000f5dddd7210 */ /* 0x010fca0007f9e0ff */
[----:B------:R-:W-:Y:S01]  /*22de0*/  IMAD.X R222, R222, 0x1, R244, P4 ;  /* 0x00000001dede7824 */ /* 0x000fe200020e06f4 */
[-C--:B------:R-:W-:Y:S01]  /*22df0*/  IADD3 R143, P6, PT, R143, R245.reuse, RZ ;  /* 0x000000f58f8f7210 */ /* 0x080fe20007fde0ff */
[----:B------:R-:W-:Y:S02]  /*22e00*/  IMAD.MOV.U32 R38, RZ, RZ, R221 ;  /* 0x000000ffff267224 */ /* 0x000fe400078e00dd */
[----:B------:R-:W-:Y:S01]  /*22e10*/  IMAD.MOV.U32 R39, RZ, RZ, R222 ;  /* 0x000000ffff277224 */ /* 0x000fe200078e00de */
[----:B------:R-:W-:Y:S01]  /*22e20*/  STL [R1+0x6dc], R221 ;  /* 0x0006dcdd01007387 */ /* 0x000fe20000100800 */
[----:B--2---:R-:W-:-:S03]  /*22e30*/  IADD3 R65, P4, PT, R65, R245, RZ ;  /* 0x000000f541417210 */ /* 0x004fc60007f9e0ff */
[----:B------:R1:W-:Y:S04]  /*22e40*/  LDGSTS.E [R36+0x6800], desc[UR28][R38.64], P3 ;  /* 0x0680000026247fae */ /* 0x0003e800099a101c */
[----:B------:R-:W2:Y:S01]  /*22e50*/  LDL.LU R46, [R1+0xbb0] ;  /* 0x000bb000012e7983 */ /* 0x000ea20000300800 */
[----:B------:R-:W-:Y:S01]  /*22e60*/  IADD3.X R220, PT, PT, R220, R244, RZ, P6, !PT ;  /* 0x000000f4dcdc7210 */ /* 0x000fe200037fe4ff */
[----:B-1----:R-:W-:Y:S02]  /*22e70*/  IMAD.MOV.U32 R38, RZ, RZ, R143 ;  /* 0x000000ffff267224 */ /* 0x002fe400078e008f */
[----:B------:R-:W-:Y:S02]  /*22e80*/  STL [R1+0x6d8], R222 ;  /* 0x0006d8de01007387 */ /* 0x000fe40000100800 */
[----:B------:R-:W-:-:S02]  /*22e90*/  IMAD.MOV.U32 R39, RZ, RZ, R220 ;  /* 0x000000ffff277224 */ /* 0x000fc400078e00dc */
[----:B------:R-:W-:Y:S01]  /*22ea0*/  STL.64 [R1+0x10], R136 ;  /* 0x0000108801007387 */ /* 0x000fe20000100a00 */
[----:B------:R-:W-:-:S03]  /*22eb0*/  IADD3.X R141, PT, PT, R141, R244, RZ, P4, !PT ;  /* 0x000000f48d8d7210 */ /* 0x000fc600027fe4ff */
[----:B------:R-:W-:Y:S01]  /*22ec0*/  STL.64 [R1+0x18], R138 ;  /* 0x0000188a01007387 */ /* 0x000fe20000100a00 */
[----:B---3--:R-:W-:-:S03]  /*22ed0*/  IADD3 R40, P6, PT, R40, R245, RZ ;  /* 0x000000f528287210 */ /* 0x008fc60007fde0ff */
[----:B------:R1:W-:Y:S01]  /*22ee0*/  LDGSTS.E [R36+0x6900], desc[UR28][R38.64], P3 ;  /* 0x0690000026247fae */ /* 0x0003e200099a101c */
[----:B------:R-:W-:-:S03]  /*22ef0*/  IADD3.X R43, PT, PT, R43, R244, RZ, P6, !PT ;  /* 0x000000f42b2b7210 */ /* 0x000fc600037fe4ff */
[----:B------:R-:W-:Y:S01]  /*22f00*/  STL [R1+0x6e4], R143 ;  /* 0x0006e48f01007387 */ /* 0x000fe20000100800 */
[----:B------:R-:W-:-:S03]  /*22f10*/  IADD3 R47, P3, PT, R47, R245, RZ ;  /* 0x000000f52f2f7210 */ /* 0x000fc60007f7e0ff */
[----:B------:R-:W-:Y:S01]  /*22f20*/  STL [R1+0x71c], R65 ;  /* 0x00071c4101007387 */ /* 0x000fe20000100800 */
[----:B------:R-:W-:-:S03]  /*22f30*/  IADD3.X R142, PT, PT, R142, R244, RZ, P3, !PT ;  /* 0x000000f48e8e7210 */ /* 0x000fc60001ffe4ff */
[----:B------:R-:W-:Y:S01]  /*22f40*/  STL [R1+0x6e0], R220 ;  /* 0x0006e0dc01007387 */ /* 0x000fe20000100800 */
[----:B------:R-:W-:-:S03]  /*22f50*/  IADD3 R41, P4, PT, R41, R245, RZ ;  /* 0x000000f529297210 */ /* 0x000fc60007f9e0ff */
[----:B------:R-:W-:Y:S01]  /*22f60*/  STL [R1+0x724], R40 ;  /* 0x0007242801007387 */ /* 0x000fe20000100800 */
[----:B-1----:R-:W-:-:S03]  /*22f70*/  IMAD.MOV.U32 R39, RZ, RZ, R141 ;  /* 0x000000ffff277224 */ /* 0x002fc600078e008d */
[----:B------:R1:W-:Y:S04]  /*22f80*/  STL [R1+0x718], R141 ;  /* 0x0007188d01007387 */ /* 0x0003e80000100800 */
[----:B------:R-:W-:Y:S04]  /*22f90*/  STL [R1+0x75c], R47 ;  /* 0x00075c2f01007387 */ /* 0x000fe80000100800 */
[----:B------:R3:W-:Y:S04]  /*22fa0*/  STL [R1+0x720], R43 ;  /* 0x0007202b01007387 */ /* 0x0007e80000100800 */
[----:B-1----:R-:W4:Y:S04]  /*22fb0*/  LDL.LU R141, [R1+0xbb8] ;  /* 0x000bb800018d7983 */ /* 0x002f280000300800 */
[----:B------:R1:W-:Y:S04]  /*22fc0*/  STL [R1+0x764], R41 ;  /* 0x0007642901007387 */ /* 0x0003e80000100800 */
[----:B------:R-:W-:Y:S01]  /*22fd0*/  STL [R1+0x758], R142 ;  /* 0x0007588e01007387 */ /* 0x000fe20000100800 */
[----:B------:R-:W-:-:S03]  /*22fe0*/  IMAD.MOV.U32 R38, RZ, RZ, R65 ;  /* 0x000000ffff267224 */ /* 0x000fc600078e0041 */
[----:B------:R-:W4:Y:S04]  /*22ff0*/  LDL.LU R139, [R1+0xbbc] ;  /* 0x000bbc00018b7983 */ /* 0x000f280000300800 */
[----:B------:R-:W4:Y:S04]  /*23000*/  LDL.LU R65, [R1+0x3e8] ;  /* 0x0003e80001417983 */ /* 0x000f280000300800 */
[----:B------:R-:W4:Y:S04]  /*23010*/  LDL.LU R50, [R1+0x3ec] ;  /* 0x0003ec0001327983 */ /* 0x000f280000300800 */
[----:B------:R-:W4:Y:S04]  /*23020*/  LDL.LU R136, [R1+0x3f4] ;  /* 0x0003f40001887983 */ /* 0x000f280000300800 */
[----:B------:R1:W-:Y:S02]  /*23030*/  LDGSTS.E [R36+0x7000], desc[UR28][R38.64], P2 ;  /* 0x0700000026247fae */ /* 0x0003e400091a101c */
[----:B-1----:R-:W-:-:S02]  /*23040*/  IMAD.MOV.U32 R38, RZ, RZ, R40 ;  /* 0x000000ffff267224 */ /* 0x002fc400078e0028 */
[----:B------:R-:W-:Y:S02]  /*23050*/  IMAD.MOV.U32 R39, RZ, RZ, R43 ;  /* 0x000000ffff277224 */ /* 0x000fe400078e002b */
[----:B---3--:R-:W3:Y:S04]  /*23060*/  LDL.LU R43, [R1+0x42c] ;  /* 0x00042c00012b7983 */ /* 0x008ee80000300800 */
[----:B------:R1:W-:Y:S01]  /*23070*/  LDGSTS.E [R36+0x7100], desc[UR28][R38.64], P2 ;  /* 0x0710000026247fae */ /* 0x0003e200091a101c */
[----:B------:R-:W-:-:S05]  /*23080*/  IADD3 R42, P2, PT, R42, R245, RZ ;  /* 0x000000f52a2a7210 */ /* 0x000fca0007f5e0ff */
[----:B------:R-:W-:Y:S04]  /*23090*/  STL [R1+0xbb4], R42 ;  /* 0x000bb42a01007387 */ /* 0x000fe80000100800 */
[----:B------:R-:W3:Y:S01]  /*230a0*/  LDL.LU R138, [R1+0x3f0] ;  /* 0x0003f000018a7983 */ /* 0x000ee20000300800 */
[----:B------:R-:W-:Y:S01]  /*230b0*/  IADD3.X R140, PT, PT, R140, R244, RZ, P4, !PT ;  /* 0x000000f48c8c7210 */ /* 0x000fe200027fe4ff */
[----:B-1----:R-:W-:-:S04]  /*230c0*/  IMAD.MOV.U32 R38, RZ, RZ, R47 ;  /* 0x000000ffff267224 */ /* 0x002fc800078e002f */
[----:B------:R1:W-:Y:S01]  /*230d0*/  STL [R1+0x760], R140 ;  /* 0x0007608c01007387 */ /* 0x0003e20000100800 */
[----:B------:R-:W-:-:S03]  /*230e0*/  IMAD.MOV.U32 R39, RZ, RZ, R142 ;  /* 0x000000ffff277224 */ /* 0x000fc600078e008e */
[----:B------:R-:W3:Y:S01]  /*230f0*/  LDL.LU R47, [R1+0x428] ;  /* 0x00042800012f7983 */ /* 0x000ee20000300800 */
[----:B------:R-:W-:-:S03]  /*23100*/  LOP3.LUT R40, R56, 0x20, RZ, 0x3c, !PT ;  /* 0x0000002038287812 */ /* 0x000fc600078e3cff */
[----:B------:R1:W-:Y:S02]  /*23110*/  LDGSTS.E [R36+0x7800], desc[UR28][R38.64], P1 ;  /* 0x0780000026247fae */ /* 0x0003e400089a101c */
[----:B-1----:R-:W-:Y:S02]  /*23120*/  VIADD R38, R40, UR7 ;  /* 0x0000000728267c36 */ /* 0x002fe40008000000 */
[----:B------:R-:W-:Y:S01]  /*23130*/  IMAD.MOV.U32 R40, RZ, RZ, R41 ;  /* 0x000000ffff287224 */ /* 0x000fe200078e0029 */
[----:B------:R-:W-:-:S05]  /*23140*/  MOV R41, R140 ;  /* 0x0000008c00297202 */ /* 0x000fca0000000f00 */
[----:B------:R1:W-:Y:S01]  /*23150*/  LDGSTS.E [R36+0x7900], desc[UR28][R40.64], P1 ;  /* 0x0790000028247fae */ /* 0x0003e200089a101c */
[----:B------:R-:W-:Y:S01]  /*23160*/  ISETP.GT.AND P1, PT, R37, 0x9, PT ;  /* 0x000000092500780c */ /* 0x000fe20003f24270 */
[----:B-1----:R-:W-:Y:S01]  /*23170*/  IMAD.MOV.U32 R40, RZ, RZ, R42 ;  /* 0x000000ffff287224 */ /* 0x002fe200078e002a */
[----:B--2---:R-:W-:-:S05]  /*23180*/  IADD3.X R46, PT, PT, R46, R244, RZ, P2, !PT ;  /* 0x000000f42e2e7210 */ /* 0x004fca00017fe4ff */
[----:B------:R-:W-:Y:S01]  /*23190*/  IMAD.MOV.U32 R41, RZ, RZ, R46 ;  /* 0x000000ffff297224 */ /* 0x000fe200078e002e */
[----:B------:R-:W-:Y:S01]  /*231a0*/  ISETP.GT.AND P2, PT, R37, 0x5, PT ;  /* 0x000000052500780c */ /* 0x000fe20003f44270 */
[----:B------:R1:W-:Y:S04]  /*231b0*/  STL [R1+0xbb0], R46 ;  /* 0x000bb02e01007387 */ /* 0x0003e80000100800 */
[----:B------:R2:W-:Y:S01]  /*231c0*/  LDGSTS.E [R38+0x200], desc[UR28][R40.64], P0 ;  /* 0x0020000028267fae */ /* 0x0005e200081a101c */
[----:B------:R-:W-:-:S03]  /*231d0*/  SEL R39, RZ, 0x4, !P2 ;  /* 0x00000004ff277807 */ /* 0x000fc60005000000 */
[----:B------:R-:W3:Y:S01]  /*231e0*/  LDL.LU R140, [R1+0x430] ;  /* 0x00043000018c7983 */ /* 0x000ee20000300800 */
[----:B------:R-:W-:-:S03]  /*231f0*/  SEL R39, R39, RZ, !P5 ;  /* 0x000000ff27277207 */ /* 0x000fc60006800000 */
[----:B------:R-:W3:Y:S01]  /*23200*/  LDL.LU R137, [R1+0x434] ;  /* 0x0004340001897983 */ /* 0x000ee20000300800 */
[----:B--2---:R-:W-:-:S03]  /*23210*/  SEL R40, RZ, 0x4, !P1 ;  /* 0x00000004ff287807 */ /* 0x004fc60004800000 */
[----:B-1----:R-:W2:Y:S01]  /*23220*/  LDL.LU R46, [R1+0x46c] ;  /* 0x00046c00012e7983 */ /* 0x002ea20000300800 */
[----:B------:R-:W-:-:S03]  /*23230*/  ISETP.NE.U32.AND P2, PT, R39, RZ, PT ;  /* 0x000000ff2700720c */ /* 0x000fc60003f45070 */
[----:B------:R-:W2:Y:S01]  /*23240*/  LDL.LU R51, [R1+0x474] ;  /* 0x0004740001337983 */ /* 0x000ea20000300800 */
[----:B------:R-:W-:-:S03]  /*23250*/  SEL R39, R40, RZ, !P5 ;  /* 0x000000ff28277207 */ /* 0x000fc60006800000 */
[----:B------:R-:W2:Y:S01]  /*23260*/  LDL.LU R42, [R1+0x4ac] ;  /* 0x0004ac00012a7983 */ /* 0x000ea20000300800 */
[----:B----4-:R-:W-:-:S04]  /*23270*/  IADD3 R139, P1, PT, R139, R245, RZ ;  /* 0x000000f58b8b7210 */ /* 0x010fc80007f3e0ff */
[----:B------:R-:W-:Y:S01]  /*23280*/  IADD3.X R141, PT, PT, R141, R244, RZ, P1, !PT ;  /* 0x000000f48d8d7210 */ /* 0x000fe20000ffe4ff */
[----:B------:R1:W-:Y:S01]  /*23290*/  STL [R1+0xbbc], R139 ;  /* 0x000bbc8b01007387 */ /* 0x0003e20000100800 */
[----:B------:R-:W-:-:S03]  /*232a0*/  IADD3 R50, P3, PT, R50, R245, RZ ;  /* 0x000000f532327210 */ /* 0x000fc60007f7e0ff */
[----:B------:R-:W-:Y:S01]  /*232b0*/  STL [R1+0xbb8], R141 ;  /* 0x000bb88d01007387 */ /* 0x000fe20000100800 */
[----:B------:R-:W-:-:S03]  /*232c0*/  IADD3 R136, P4, PT, R136, R245, RZ ;  /* 0x000000f588887210 */ /* 0x000fc60007f9e0ff */
[----:B------:R-:W-:Y:S01]  /*232d0*/  STL [R1+0x3ec], R50 ;  /* 0x0003ec3201007387 */ /* 0x000fe20000100800 */
[----:B------:R-:W-:Y:S01]  /*232e0*/  IMAD.MOV.U32 R40, RZ, RZ, R139 ;  /* 0x000000ffff287224 */ /* 0x000fe200078e008b */
[----:B------:R-:W-:Y:S02]  /*232f0*/  MOV R41, R141 ;  /* 0x0000008d00297202 */ /* 0x000fe40000000f00 */
[----:B------:R-:W-:Y:S01]  /*23300*/  STL [R1+0x3f4], R136 ;  /* 0x0003f48801007387 */ /* 0x000fe20000100800 */
[----:B------:R-:W-:-:S03]  /*23310*/  IMAD.X R65, R65, 0x1, R244, P3 ;  /* 0x0000000141417824 */ /* 0x000fc600018e06f4 */
[----:B-1----:R-:W4:Y:S04]  /*23320*/  LDL.LU R139, [R1+0x468] ;  /* 0x00046800018b7983 */ /* 0x002f280000300800 */
[----:B------:R1:W-:Y:S04]  /*23330*/  STL [R1+0x3e8], R65 ;  /* 0x0003e84101007387 */ /* 0x0003e80000100800 */
[----:B------:R1:W-:Y:S01]  /*23340*/  LDGSTS.E [R38+0x300], desc[UR28][R40.64], P0 ;  /* 0x0030000028267fae */ /* 0x0003e200081a101c */
[----:B---3--:R-:W-:-:S05]  /*23350*/  IADD3 R43, P6, PT, R43, R245, RZ ;  /* 0x000000f52b2b7210 */ /* 0x008fca0007fde0ff */
[----:B------:R-:W-:Y:S01]  /*23360*/  STL [R1+0x42c], R43 ;  /* 0x00042c2b01007387 */ /* 0x000fe20000100800 */
[----:B-1----:R-:W-:-:S03]  /*23370*/  IMAD.MOV.U32 R41, RZ, RZ, R65 ;  /* 0x000000ffff297224 */ /* 0x002fc600078e0041 */
[----:B------:R-:W3:Y:S01]  /*23380*/  LDL.LU R65, [R1+0x470] ;  /* 0x0004700001417983 */ /* 0x000ee20000300800 */
[----:B------:R-:W-:Y:S01]  /*23390*/  IMAD.X R138, R138, 0x1, R244, P4 ;  /* 0x000000018a8a7824 */ /* 0x000fe200020e06f4 */
[----:B------:R-:W-:-:S04]  /*233a0*/  MOV R40, R50 ;  /* 0x0000003200287202 */ /* 0x000fc80000000f00 */
[----:B------:R1:W-:Y:S04]  /*233b0*/  STL [R1+0x3f0], R138 ;  /* 0x0003f08a01007387 */ /* 0x0003e80000100800 */
[----:B------:R-:W3:Y:S01]  /*233c0*/  LDL.LU R50, [R1+0x4a8] ;  /* 0x0004a80001327983 */ /* 0x000ee20000300800 */
[----:B------:R-:W-:-:S03]  /*233d0*/  IMAD.X R47, R47, 0x1, R244, P6 ;  /* 0x000000012f2f7824 */ /* 0x000fc600030e06f4 */
[----:B------:R1:W-:Y:S04]  /*233e0*/  LDGSTS.E [R38+0xa00], desc[UR28][R40.64], P2 ;  /* 0x00a0000028267fae */ /* 0x0003e800091a101c */
[----:B------:R1:W-:Y:S04]  /*233f0*/  STL [R1+0x428], R47 ;  /* 0x0004282f01007387 */ /* 0x0003e80000100800 */
[----:B------:R-:W3:Y:S01]  /*23400*/  LDL.LU R141, [R1+0x4b0] ;  /* 0x0004b000018d7983 */ /* 0x000ee20000300800 */
[----:B-1----:R-:W-:Y:S01]  /*23410*/  IMAD.MOV.U32 R40, RZ, RZ, R136 ;  /* 0x000000ffff287224 */ /* 0x002fe200078e0088 */
[----:B------:R-:W-:-:S02]  /*23420*/  MOV R41, R138 ;  /* 0x0000008a00297202 */ /* 0x000fc40000000f00 */
[----:B------:R-:W3:Y:S01]  /*23430*/  LDL.LU R138, [R1+0x4b4] ;  /* 0x0004b400018a7983 */ /* 0x000ee20000300800 */
[----:B------:R-:W-:-:S03]  /*23440*/  ISETP.NE.U32.AND P1, PT, R39, RZ, PT ;  /* 0x000000ff2700720c */ /* 0x000fc60003f25070 */
[----:B------:R1:W-:Y:S01]  /*23450*/  LDGSTS.E [R38+0xb00], desc[UR28][R40.64], P2 ;  /* 0x00b0000028267fae */ /* 0x0003e200091a101c */
[----:B------:R-:W-:Y:S01]  /*23460*/  ISETP.GT.AND P0, PT, R37, 0xd, PT ;  /* 0x0000000d2500780c */ /* 0x000fe20003f04270 */
[----:B-1----:R-:W-:Y:S02]  /*23470*/  IMAD.MOV.U32 R41, RZ, RZ, R47 ;  /* 0x000000ffff297224 */ /* 0x002fe400078e002f */
[----:B------:R-:W3:Y:S04]  /*23480*/  LDL.LU R47, [R1+0x4ec] ;  /* 0x0004ec00012f7983 */ /* 0x000ee80000300800 */
[----:B------:R-:W3:Y:S01]  /*23490*/  LDL.LU R136, [R1+0x4f4] ;  /* 0x0004f40001887983 */ /* 0x000ee20000300800 */
[----:B------:R-:W-:Y:S01]  /*234a0*/  IMAD.MOV.U32 R40, RZ, RZ, R43 ;  /* 0x000000ffff287224 */ /* 0x000fe200078e002b */
[----:B------:R-:W-:-:S02]  /*234b0*/  SEL R39, RZ, 0x4, !P0 ;  /* 0x00000004ff277807 */ /* 0x000fc40004000000 */
[----:B------:R-:W-:Y:S01]  /*234c0*/  ISETP.GT.AND P0, PT, R37, 0x11, PT ;  /* 0x000000112500780c */ /* 0x000fe20003f04270 */
[----:B------:R-:W3:Y:S04]  /*234d0*/  LDL.LU R43, [R1+0x52c] ;  /* 0x00052c00012b7983 */ /* 0x000ee80000300800 */
[----:B------:R1:W-:Y:S01]  /*234e0*/  LDGSTS.E [R38+0x1200], desc[UR28][R40.64], P1 ;  /* 0x0120000028267fae */ /* 0x0003e200089a101c */
[----:B------:R-:W-:Y:S02]  /*234f0*/  SEL R39, R39, RZ, !P5 ;  /* 0x000000ff27277207 */ /* 0x000fe40006800000 */
[----:B-1----:R-:W-:Y:S02]  /*23500*/  SEL R40, RZ, 0x4, !P0 ;  /* 0x00000004ff287807 */ /* 0x002fe40004000000 */
[----:B------:R-:W-:-:S02]  /*23510*/  ISETP.NE.U32.AND P2, PT, R39, RZ, PT ;  /* 0x000000ff2700720c */ /* 0x000fc40003f45070 */
[----:B------:R-:W-:Y:S02]  /*23520*/  SEL R39, R40, RZ, !P5 ;  /* 0x000000ff28277207 */ /* 0x000fe40006800000 */
[----:B------:R-:W-:-:S04]  /*23530*/  IADD3 R137, P0, PT, R137, R245, RZ ;  /* 0x000000f589897210 */ /* 0x000fc80007f1e0ff */
[----:B------:R-:W-:Y:S02]  /*23540*/  IADD3.X R140, PT, PT, R140, R244, RZ, P0, !PT ;  /* 0x000000f48c8c7210 */ /* 0x000fe400007fe4ff */
[-C--:B--2---:R-:W-:Y:S01]  /*23550*/  IADD3 R46, P3, PT, R46, R245.reuse, RZ ;  /* 0x000000f52e2e7210 */ /* 0x084fe20007f7e0ff */
[----:B------:R1:W-:Y:S01]  /*23560*/  STL [R1+0x434], R137 ;  /* 0x0004348901007387 */ /* 0x0003e20000100800 */
[-C--:B------:R-:W-:Y:S01]  /*23570*/  IADD3 R51, P4, PT, R51, R245.reuse, RZ ;  /* 0x000000f533337210 */ /* 0x080fe20007f9e0ff */
[----:B------:R-:W-:Y:S02]  /*23580*/  IMAD.MOV.U32 R40, RZ, RZ, R137 ;  /* 0x000000ffff287224 */ /* 0x000fe400078e0089 */
[----:B------:R-:W-:Y:S01]  /*23590*/  STL [R1+0x430], R140 ;  /* 0x0004308c01007387 */ /* 0x000fe20000100800 */
[----:B------:R-:W-:Y:S02]  /*235a0*/  MOV R41, R140 ;  /* 0x0000008c00297202 */ /* 0x000fe40000000f00 */
[----:B------:R-:W-:Y:S01]  /*235b0*/  IADD3 R42, P6, PT, R42, R245, RZ ;  /* 0x000000f52a2a7210 */ /* 0x000fe20007fde0ff */
[----:B------:R-:W-:Y:S04]  /*235c0*/  STL [R1+0x46c], R46 ;  /* 0x00046c2e01007387 */ /* 0x000fe80000100800 */
[----:B------:R-:W-:Y:S04]  /*235d0*/  STL [R1+0x474], R51 ;  /* 0x0004743301007387 */ /* 0x000fe80000100800 */
[----:B-1----:R-:W2:Y:S04]  /*235e0*/  LDL.LU R137, [R1+0x4e8] ;  /* 0x0004e80001897983 */ /* 0x002ea80000300800 */
[----:B------:R1:W-:Y:S02]  /*235f0*/  LDGSTS.E [R38+0x1300], desc[UR28][R40.64], P1 ;  /* 0x0130000028267fae */ /* 0x0003e400089a101c */
[----:B-1----:R-:W-:Y:S01]  /*23600*/  MOV R40, R46 ;  /* 0x0000002e00287202 */ /* 0x002fe20000000f00 */
[----:B----4-:R-:W-:-:S04]  /*23610*/  IMAD.X R139, R139, 0x1, R244, P3 ;  /* 0x000000018b8b7824 */ /* 0x010fc800018e06f4 */
[----:B------:R-:W-:Y:S01]  /*23620*/  IMAD.MOV.U32 R41, RZ, RZ, R139 ;  /* 0x000000ffff297224 */ /* 0x000fe200078e008b */
[----:B------:R1:W-:Y:S04]  /*23630*/  STL [R1+0x468], R139 ;  /* 0x0004688b01007387 */ /* 0x0003e80000100800 */
[----:B------:R-:W-:Y:S04]  /*23640*/  STL [R1+0x4ac], R42 ;  /* 0x0004ac2a01007387 */ /* 0x000fe80000100800 */
[----:B------:R4:W-:Y:S04]  /*23650*/  LDGSTS.E [R38+0x1a00], desc[UR28][R40.64], P2 ;  /* 0x01a0000028267fae */ /* 0x0009e800091a101c */
[----:B-1----:R-:W2:Y:S01]  /*23660*/  LDL.LU R139, [R1+0x4f0] ;  /* 0x0004f000018b7983 */ /* 0x002ea20000300800 */
[----:B---3--:R-:W-:-:S05]  /*23670*/  IMAD.X R65, R65, 0x1, R244, P4 ;  /* 0x0000000141417824 */ /* 0x008fca00020e06f4 */
[----:B------:R1:W-:Y:S04]  /*23680*/  STL [R1+0x470], R65 ;  /* 0x0004704101007387 */ /* 0x0003e80000100800 */
[----:B------:R-:W3:Y:S01]  /*23690*/  LDL.LU R46, [R1+0x528] ;  /* 0x00052800012e7983 */ /* 0x000ee20000300800 */
[----:B------:R-:W-:Y:S01]  /*236a0*/  IMAD.X R50, R50, 0x1, R244, P6 ;  /* 0x0000000132327824 */ /* 0x000fe200030e06f4 */
[----:B----4-:R-:W-:Y:S01]  /*236b0*/  MOV R41, R65 ;  /* 0x0000004100297202 */ /* 0x010fe20000000f00 */
[----:B------:R-:W-:-:S03]  /*236c0*/  IMAD.MOV.U32 R40, RZ, RZ, R51 ;  /* 0x000000ffff287224 */ /* 0x000fc600078e0033 */
[----:B------:R4:W-:Y:S04]  /*236d0*/  STL [R1+0x4a8], R50 ;  /* 0x0004a83201007387 */ /* 0x0009e80000100800 */
[----:B------:R-:W3:Y:S04]  /*236e0*/  LDL.LU R140, [R1+0x530] ;  /* 0x00053000018c7983 */ /* 0x000ee80000300800 */
[----:B-1----:R-:W3:Y:S04]  /*236f0*/  LDL.LU R65, [R1+0x534] ;  /* 0x0005340001417983 */ /* 0x002ee80000300800 */
[----:B------:R1:W-:Y:S02]  /*23700*/  LDGSTS.E [R38+0x1b00], desc[UR28][R40.64], P2 ;  /* 0x01b0000028267fae */ /* 0x0003e400091a101c */
[----:B-1----:R-:W-:-:S02]  /*23710*/  IMAD.MOV.U32 R41, RZ, RZ, R50 ;  /* 0x000000ffff297224 */ /* 0x002fc400078e0032 */
[----:B----4-:R-:W4:Y:S04]  /*23720*/  LDL.LU R50, [R1+0x56c] ;  /* 0x00056c0001327983 */ /* 0x010f280000300800 */
[----:B------:R-:W4:Y:S01]  /*23730*/  LDL.LU R51, [R1+0x574] ;  /* 0x0005740001337983 */ /* 0x000f220000300800 */
[----:B------:R-:W-:Y:S02]  /*23740*/  ISETP.NE.U32.AND P0, PT, R39, RZ, PT ;  /* 0x000000ff2700720c */ /* 0x000fe40003f05070 */
[----:B------:R-:W-:Y:S01]  /*23750*/  ISETP.GT.AND P1, PT, R37, 0x15, PT ;  /* 0x000000152500780c */ /* 0x000fe20003f24270 */
[----:B------:R-:W-:Y:S01]  /*23760*/  IMAD.MOV.U32 R40, RZ, RZ, R42 ;  /* 0x000000ffff287224 */ /* 0x000fe200078e002a */
[----:B------:R-:W-:Y:S01]  /*23770*/  IADD3 R47, P3, PT, R47, R245, RZ ;  /* 0x000000f52f2f7210 */ /* 0x000fe20007f7e0ff */
[----:B------:R-:W4:Y:S01]  /*23780*/  LDL.LU R42, [R1+0x5ac] ;  /* 0x0005ac00012a7983 */ /* 0x000f220000300800 */
[----:B------:R-:W-:-:S02]  /*23790*/  SEL R39, RZ, 0x4, !P1 ;  /* 0x00000004ff277807 */ /* 0x000fc40004800000 */
[----:B------:R-:W-:-:S05]  /*237a0*/  ISETP.GT.AND P1, PT, R37, 0x19, PT ;  /* 0x000000192500780c */ /* 0x000fca0003f24270 */
[----:B------:R1:W-:Y:S01]  /*237b0*/  LDGSTS.E [R38+0x2200], desc[UR28][R40.64], P0 ;  /* 0x0220000028267fae */ /* 0x0003e200081a101c */
[----:B------:R-:W-:Y:S02]  /*237c0*/  SEL R39, R39, RZ, !P5 ;  /* 0x000000ff27277207 */ /* 0x000fe40006800000 */
[-C--:B------:R-:W-:Y:S02]  /*237d0*/  IADD3 R136, P4, PT, R136, R245.reuse, RZ ;  /* 0x000000f588887210 */ /* 0x080fe40007f9e0ff */
[----:B-1----:R-:W-:Y:S02]  /*237e0*/  SEL R40, RZ, 0x4, !P1 ;  /* 0x00000004ff287807 */ /* 0x002fe40004800000 */
[----:B------:R-:W-:-:S04]  /*237f0*/  IADD3 R138, P1, PT, R138, R245, RZ ;  /* 0x000000f58a8a7210 */ /* 0x000fc80007f3e0ff */
[----:B------:R-:W-:Y:S01]  /*23800*/  IADD3.X R141, PT, PT, R141, R244, RZ, P1, !PT ;  /* 0x000000f48d8d7210 */ /* 0x000fe20000ffe4ff */
[----:B------:R1:W-:Y:S01]  /*23810*/  STL [R1+0x4b4], R138 ;  /* 0x0004b48a01007387 */ /* 0x0003e20000100800 */
[----:B------:R-:W-:Y:S02]  /*23820*/  ISETP.NE.U32.AND P2, PT, R39, RZ, PT ;  /* 0x000000ff2700720c */ /* 0x000fe40003f45070 */
[----:B------:R-:W-:Y:S01]  /*23830*/  SEL R39, R40, RZ, !P5 ;  /* 0x000000ff28277207 */ /* 0x000fe20006800000 */
[----:B------:R-:W-:Y:S01]  /*23840*/  STL [R1+0x4b0], R141 ;  /* 0x0004b08d01007387 */ /* 0x000fe20000100800 */
[----:B------:R-:W-:-:S03]  /*23850*/  IMAD.MOV.U32 R40, RZ, RZ, R138 ;  /* 0x000000ffff287224 */ /* 0x000fc600078e008a */
[----:B------:R-:W-:Y:S04]  /*23860*/  STL [R1+0x4ec], R47 ;  /* 0x0004ec2f01007387 */ /* 0x000fe80000100800 */
[----:B------:R-:W-:Y:S04]  /*23870*/  STL [R1+0x4f4], R136 ;  /* 0x0004f48801007387 */ /* 0x000fe80000100800 */
[----:B-1----:R-:W4:Y:S01]  /*23880*/  LDL.LU R138, [R1+0x568] ;  /* 0x00056800018a7983 */ /* 0x002f220000300800 */
[----:B------:R-:W-:Y:S02]  /*23890*/  MOV R41, R141 ;  /* 0x0000008d00297202 */ /* 0x000fe40000000f00 */
[----:B------:R-:W-:-:S03]  /*238a0*/  IADD3 R43, P6, PT, R43, R245, RZ ;  /* 0x000000f52b2b7210 */ /* 0x000fc60007fde0ff */
[----:B------:R1:W-:Y:S01]  /*238b0*/  LDGSTS.E [R38+0x2300], desc[UR28][R40.64], P0 ;  /* 0x0230000028267fae */ /* 0x0003e200081a101c */
[----:B------:R-:W-:Y:S02]  /*238c0*/  ISETP.NE.U32.AND P1, PT, R39, RZ, PT ;  /* 0x000000ff2700720c */ /* 0x000fe40003f25070 */
[C---:B------:R-:W-:Y:S02]  /*238d0*/  ISETP.GT.AND P0, PT, R37.reuse, 0x1d, PT ;  /* 0x0000001d2500780c */ /* 0x040fe40003f04270 */
[----:B-1----:R-:W-:Y:S02]  /*238e0*/  MOV R40, R47 ;  /* 0x0000002f00287202 */ /* 0x002fe40000000f00 */
[----:B------:R-:W-:Y:S02]  /*238f0*/  SEL R39, RZ, 0x4, !P0 ;  /* 0x00000004ff277807 */ /* 0x000fe40004000000 */
[----:B------:R-:W-:Y:S02]  /*23900*/  ISETP.GT.AND P0, PT, R37, 0x21, PT ;  /* 0x000000212500780c */ /* 0x000fe40003f04270 */
[----:B------:R-:W-:Y:S01]  /*23910*/  SEL R39, R39, RZ, !P5 ;  /* 0x000000ff27277207 */ /* 0x000fe20006800000 */
[----:B--2---:R-:W-:-:S04]  /*23920*/  IMAD.X R137, R137, 0x1, R244, P3 ;  /* 0x0000000189897824 */ /* 0x004fc800018e06f4 */
[----:B------:R-:W-:Y:S01]  /*23930*/  IMAD.MOV.U32 R41, RZ, RZ, R137 ;  /* 0x000000ffff297224 */ /* 0x000fe200078e0089 */
[----:B------:R1:W-:Y:S04]  /*23940*/  STL [R1+0x4e8], R137 ;  /* 0x0004e88901007387 */ /* 0x0003e80000100800 */
[----:B------:R-:W-:Y:S04]  /*23950*/  STL [R1+0x52c], R43 ;  /* 0x00052c2b01007387 */ /* 0x000fe80000100800 */
[----:B------:R2:W-:Y:S04]  /*23960*/  LDGSTS.E [R38+0x2a00], desc[UR28][R40.64], P2 ;  /* 0x02a0000028267fae */ /* 0x0005e800091a101c */
[----:B-1----:R-:W4:Y:S01]  /*23970*/  LDL.LU R137, [R1+0x570] ;  /* 0x0005700001897983 */ /* 0x002f220000300800 */
[----:B--2---:R-:W-:-:S02]  /*23980*/  IMAD.MOV.U32 R40, RZ, RZ, R136 ;  /* 0x000000ffff287224 */ /* 0x004fc400078e0088 */
[----:B------:R-:W-:-:S05]  /*23990*/  IMAD.X R139, R139, 0x1, R244, P4 ;  /* 0x000000018b8b7824 */ /* 0x000fca00020e06f4 */
[----:B------:R-:W-:Y:S01]  /*239a0*/  MOV R41, R139 ;  /* 0x0000008b00297202 */ /* 0x000fe20000000f00 */
[----:B------:R-:W-:Y:S04]  /*239b0*/  STL [R1+0x4f0], R139 ;  /* 0x0004f08b01007387 */ /* 0x000fe80000100800 */
[----:B------:R1:W-:Y:S01]  /*239c0*/  LDGSTS.E [R38+0x2b00], desc[UR28][R40.64], P2 ;  /* 0x02b0000028267fae */ /* 0x0003e200091a101c */
[----:B---3--:R-:W-:-:S03]  /*239d0*/  IMAD.X R46, R46, 0x1, R244, P6 ;  /* 0x000000012e2e7824 */ /* 0x008fc600030e06f4 */
[----:B------:R-:W2:Y:S01]  /*239e0*/  LDL.LU R47, [R1+0x5a8] ;  /* 0x0005a800012f7983 */ /* 0x000ea20000300800 */
[----:B-1----:R-:W-:Y:S02]  /*239f0*/  IMAD.MOV.U32 R40, RZ, RZ, R43 ;  /* 0x000000ffff287224 */ /* 0x002fe400078e002b */
[----:B------:R-:W-:Y:S01]  /*23a00*/  IMAD.MOV.U32 R41, RZ, RZ, R46 ;  /* 0x000000ffff297224 */ /* 0x000fe200078e002e */
[----:B------:R1:W-:Y:S04]  /*23a10*/  STL [R1+0x528], R46 ;  /* 0x0005282e01007387 */ /* 0x0003e80000100800 */
[----:B------:R3:W-:Y:S04]  /*23a20*/  LDGSTS.E [R38+0x3200], desc[UR28][R40.64], P1 ;  /* 0x0320000028267fae */ /* 0x0007e800089a101c */
[----:B------:R-:W2:Y:S04]  /*23a30*/  LDL.LU R141, [R1+0x5b0] ;  /* 0x0005b000018d7983 */ /* 0x000ea80000300800 */
[----:B------:R-:W2:Y:S01]  /*23a40*/  LDL.LU R136, [R1+0x5b4] ;  /* 0x0005b40001887983 */ /* 0x000ea20000300800 */
[----:B---3--:R-:W-:-:S03]  /*23a50*/  SEL R40, RZ, 0x4, !P0 ;  /* 0x00000004ff287807 */ /* 0x008fc60004000000 */
[----:B-1----:R-:W3:Y:S01]  /*23a60*/  LDL.LU R46, [R1+0x5ec] ;  /* 0x0005ec00012e7983 */ /* 0x002ee20000300800 */
[----:B------:R-:W-:-:S03]  /*23a70*/  IADD3 R65, P0, PT, R65, R245, RZ ;  /* 0x000000f541417210 */ /* 0x000fc60007f1e0ff */
[----:B------:R-:W3:Y:S01]  /*23a80*/  LDL.LU R139, [R1+0x5f4] ;  /* 0x0005f400018b7983 */ /* 0x000ee20000300800 */
[----:B------:R-:W-:Y:S02]  /*23a90*/  IADD3.X R140, PT, PT, R140, R244, RZ, P0, !PT ;  /* 0x000000f48c8c7210 */ /* 0x000fe400007fe4ff */
[-C--:B----4-:R-:W-:Y:S01]  /*23aa0*/  IADD3 R50, P3, PT, R50, R245.reuse, RZ ;  /* 0x000000f532327210 */ /* 0x090fe20007f7e0ff */
[----:B------:R-:W4:Y:S01]  /*23ab0*/  LDL.LU R43, [R1+0x62c] ;  /* 0x00062c00012b7983 */ /* 0x000f220000300800 */
[----:B------:R-:W-:-:S03]  /*23ac0*/  IADD3 R51, P4, PT, R51, R245, RZ ;  /* 0x000000f533337210 */ /* 0x000fc60007f9e0ff */
[----:B------:R1:W-:Y:S01]  /*23ad0*/  STL [R1+0x534], R65 ;  /* 0x0005344101007387 */ /* 0x0003e20000100800 */
[----:B------:R-:W-:Y:S02]  /*23ae0*/  ISETP.NE.U32.AND P2, PT, R39, RZ, PT ;  /* 0x000000ff2700720c */ /* 0x000fe40003f45070 */
[----:B------:R-:W-:Y:S01]  /*23af0*/  SEL R39, R40, RZ, !P5 ;  /* 0x000000ff28277207 */ /* 0x000fe20006800000 */
[----:B------:R1:W-:Y:S01]  /*23b00*/  STL [R1+0x530], R140 ;  /* 0x0005308c01007387 */ /* 0x0003e20000100800 */
[----:B------:R-:W-:-:S03]  /*23b10*/  IMAD.MOV.U32 R40, RZ, RZ, R65 ;  /* 0x000000ffff287224 */ /* 0x000fc600078e0041 */
[----:B------:R1:W-:Y:S04]  /*23b20*/  STL [R1+0x56c], R50 ;  /* 0x00056c3201007387 */ /* 0x0003e80000100800 */
[----:B------:R-:W-:Y:S04]  /*23b30*/  STL [R1+0x574], R51 ;  /* 0x0005743301007387 */ /* 0x000fe80000100800 */
[----:B-1----:R-:W4:Y:S01]  /*23b40*/  LDL.LU R65, [R1+0x5e8] ;  /* 0x0005e80001417983 */ /* 0x002f220000300800 */
[----:B------:R-:W-:Y:S02]  /*23b50*/  IADD3 R42, P6, PT, R42, R245, RZ ;  /* 0x000000f52a2a7210 */ /* 0x000fe40007fde0ff */
[----:B------:R-:W-:-:S05]  /*23b60*/  MOV R41, R140 ;  /* 0x0000008c00297202 */ /* 0x000fca0000000f00 */
[----:B------:R1:W-:Y:S01]  /*23b70*/  LDGSTS.E [R38+0x3300], desc[UR28][R40.64], P1 ;  /* 0x0330000028267fae */ /* 0x0003e200089a101c */
[----:B------:R-:W-:-:S05]  /*23b80*/  IMAD.X R138, R138, 0x1, R244, P3 ;  /* 0x000000018a8a7824 */ /* 0x000fca00018e06f4 */
[----:B------:R2:W-:Y:S04]  /*23b90*/  STL [R1+0x568], R138 ;  /* 0x0005688a01007387 */ /* 0x0005e80000100800 */
[----:B------:R-:W-:Y:S04]  /*23ba0*/  STL [R1+0x5ac], R42 ;  /* 0x0005ac2a01007387 */ /* 0x000fe80000100800 */
[----:B------:R-:W4:Y:S01]  /*23bb0*/  LDL.LU R140, [R1+0x5f0] ;  /* 0x0005f000018c7983 */ /* 0x000f220000300800 */
[----:B-1----:R-:W-:Y:S01]  /*23bc0*/  MOV R40, R50 ;  /* 0x0000003200287202 */ /* 0x002fe20000000f00 */
[----:B------:R-:W-:Y:S01]  /*23bd0*/  IMAD.MOV.U32 R41, RZ, RZ, R138 ;  /* 0x000000ffff297224 */ /* 0x000fe200078e008a */
[----:B------:R-:W-:-:S04]  /*23be0*/  ISETP.NE.U32.AND P0, PT, R39, RZ, PT ;  /* 0x000000ff2700720c */ /* 0x000fc80003f05070 */
[----:B------:R1:W-:Y:S01]  /*23bf0*/  LDGSTS.E [R38+0x3a00], desc[UR28][R40.64], P2 ;  /* 0x03a0000028267fae */ /* 0x0003e200091a101c */
[----:B------:R-:W-:-:S04]  /*23c00*/  ISETP.GT.AND P1, PT, R37, 0x25, PT ;  /* 0x000000252500780c */ /* 0x000fc80003f24270 */
[----:B------:R-:W-:Y:S01]  /*23c10*/  SEL R39, RZ, 0x4, !P1 ;  /* 0x00000004ff277807 */ /* 0x000fe20004800000 */
[----:B-1----:R-:W-:Y:S01]  /*23c20*/  IMAD.MOV.U32 R40, RZ, RZ, R51 ;  /* 0x000000ffff287224 */ /* 0x002fe200078e0033 */
[----:B------:R-:W-:Y:S02]  /*23c30*/  ISETP.GT.AND P1, PT, R37, 0x29, PT ;  /* 0x000000292500780c */ /* 0x000fe40003f24270 */
[----:B------:R-:W-:Y:S01]  /*23c40*/  SEL R39, R39, RZ, !P5 ;  /* 0x000000ff27277207 */ /* 0x000fe20006800000 */
[----:B------:R-:W-:-:S05]  /*23c50*/  IMAD.X R137, R137, 0x1, R244, P4 ;  /* 0x0000000189897824 */ /* 0x000fca00020e06f4 */
[----:B------:R-:W-:Y:S01]  /*23c60*/  MOV R41, R137 ;  /* 0x0000008900297202 */ /* 0x000fe20000000f00 */
[----:B------:R1:W-:Y:S04]  /*23c70*/  STL [R1+0x570], R137 ;  /* 0x0005708901007387 */ /* 0x0003e80000100800 */
[----:B------:R-:W4:Y:S04]  /*23c80*/  LDL.LU R50, [R1+0x628] ;  /* 0x0006280001327983 */ /* 0x000f280000300800 */
[----:B------:R1:W-:Y:S02]  /*23c90*/  LDGSTS.E [R38+0x3b00], desc[UR28][R40.64], P2 ;  /* 0x03b0000028267fae */ /* 0x0003e400091a101c */
[----:B-1----:R-:W-:Y:S01]  /*23ca0*/  IMAD.MOV.U32 R40, RZ, RZ, R42 ;  /* 0x000000ffff287224 */ /* 0x002fe200078e002a */
[----:B------:R-:W-:Y:S01]  /*23cb0*/  ISETP.NE.U32.AND P2, PT, R39, RZ, PT ;  /* 0x000000ff2700720c */ /* 0x000fe20003f45070 */
[----:B--2---:R-:W-:-:S04]  /*23cc0*/  IMAD.X R47, R47, 0x1, R244, P6 ;  /* 0x000000012f2f7824 */ /* 0x004fc800030e06f4 */
[----:B------:R-:W-:Y:S01]  /*23cd0*/  IMAD.MOV.U32 R41, RZ, RZ, R47 ;  /* 0x000000ffff297224 */ /* 0x000fe200078e002f */
[----:B------:R1:W-:Y:S04]  /*23ce0*/  STL [R1+0x5a8], R47 ;  /* 0x0005a82f01007387 */ /* 0x0003e80000100800 */
[----:B------:R2:W-:Y:S04]  /*23cf0*/  LDGSTS.E [R38+0x4200], desc[UR28][R40.64], P0 ;  /* 0x0420000028267fae */ /* 0x0005e800081a101c */
[----:B------:R-:W4:Y:S04]  /*23d00*/  LDL.LU R138, [R1+0x630] ;  /* 0x00063000018a7983 */ /* 0x000f280000300800 */
[----:B------:R-:W4:Y:S01]  /*23d10*/  LDL.LU R137, [R1+0x634] ;  /* 0x0006340001897983 */ /* 0x000f220000300800 */
[----:B--2---:R-:W-:-:S03]  /*23d20*/  SEL R40, RZ, 0x4, !P1 ;  /* 0x00000004ff287807 */ /* 0x004fc60004800000 */
[----:B------:R-:W2:Y:S01]  /*23d30*/  LDL.LU R51, [R1+0x66c] ;  /* 0x00066c0001337983 */ /* 0x000ea20000300800 */
[-C--:B------:R-:W-:Y:S02]  /*23d40*/  IADD3 R136, P1, PT, R136, R245.reuse, RZ ;  /* 0x000000f588887210 */ /* 0x080fe40007f3e0ff */
[-C--:B---3--:R-:W-:Y:S01]  /*23d50*/  IADD3 R46, P3, PT, R46, R245.reuse, RZ ;  /* 0x000000f52e2e7210 */ /* 0x088fe20007f7e0ff */
[----:B-1----:R-:W3:Y:S01]  /*23d60*/  LDL.LU R47, [R1+0x674] ;  /* 0x00067400012f7983 */ /* 0x002ee20000300800 */
[----:B------:R-:W-:Y:S02]  /*23d70*/  IADD3.X R141, PT, PT, R141, R244, RZ, P1, !PT ;  /* 0x000000f48d8d7210 */ /* 0x000fe40000ffe4ff */
[----:B------:R-:W-:Y:S01]  /*23d80*/  IADD3 R139, P4, PT, R139, R245, RZ ;  /* 0x000000f58b8b7210 */ /* 0x000fe20007f9e0ff */
[----:B------:R-:W3:Y:S01]  /*23d90*/  LDL.LU R42, [R1+0x6ac] ;  /* 0x0006ac00012a7983 */ /* 0x000ee20000300800 */
[----:B------:R-:W-:Y:S01]  /*23da0*/  SEL R39, R40, RZ, !P5 ;  /* 0x000000ff28277207 */ /* 0x000fe20006800000 */
[----:B------:R-:W-:Y:S01]  /*23db0*/  IMAD.MOV.U32 R40, RZ, RZ, R136 ;  /* 0x000000ffff287224 */ /* 0x000fe200078e0088 */
[----:B------:R-:W-:Y:S01]  /*23dc0*/  MOV R41, R141 ;  /* 0x0000008d00297202 */ /* 0x000fe20000000f00 */
[----:B------:R1:W-:Y:S01]  /*23dd0*/  STL [R1+0x5b4], R136 ;  /* 0x0005b48801007387 */ /* 0x0003e20000100800 */
[----:B----4-:R-:W-:-:S03]  /*23de0*/  IADD3 R43, P6, PT, R43, R245, RZ ;  /* 0x000000f52b2b7210 */ /* 0x010fc60007fde0ff */
[----:B------:R-:W-:Y:S04]  /*23df0*/  STL [R1+0x5b0], R141 ;  /* 0x0005b08d01007387 */ /* 0x000fe80000100800 */
[----:B------:R-:W-:Y:S04]  /*23e00*/  STL [R1+0x5ec], R46 ;  /* 0x0005ec2e01007387 */ /* 0x000fe80000100800 */
[----:B------:R-:W-:Y:S04]  /*23e10*/  STL [R1+0x5f4], R139 ;  /* 0x0005f48b01007387 */ /* 0x000fe80000100800 */
[----:B-1----:R-:W4:Y:S01]  /*23e20*/  LDL.LU R136, [R1+0x668] ;  /* 0x0006680001887983 */ /* 0x002f220000300800 */
[----:B------:R-:W-:-:S03]  /*23e30*/  IMAD.X R65, R65, 0x1, R244, P3 ;  /* 0x0000000141417824 */ /* 0x000fc600018e06f4 */
[----:B------:R1:W-:Y:S04]  /*23e40*/  LDGSTS.E [R38+0x4300], desc[UR28][R40.64], P0 ;  /* 0x0430000028267fae */ /* 0x0003e800081a101c */
[----:B------:R1:W-:Y:S04]  /*23e50*/  STL [R1+0x5e8], R65 ;  /* 0x0005e84101007387 */ /* 0x0003e80000100800 */
[----:B------:R1:W-:Y:S02]  /*23e60*/  STL [R1+0x62c], R43 ;  /* 0x00062c2b01007387 */ /* 0x0003e40000100800 */
[----:B-1----:R-:W-:-:S02]  /*23e70*/  IMAD.MOV.U32 R41, RZ, RZ, R65 ;  /* 0x000000ffff297224 */ /* 0x002fc400078e0041 */
[----:B------:R-:W4:Y:S01]  /*23e80*/  LDL.LU R65, [R1+0x670] ;  /* 0x0006700001417983 */ /* 0x000f220000300800 */
[----:B------:R-:W-:Y:S02]  /*23e90*/  MOV R40, R46 ;  /* 0x0000002e00287202 */ /* 0x000fe40000000f00 */
[----:B------:R-:W-:-:S03]  /*23ea0*/  ISETP.NE.U32.AND P1, PT, R39, RZ, PT ;  /* 0x000000ff2700720c */ /* 0x000fc60003f25070 */
[----:B------:R1:W-:Y:S01]  /*23eb0*/  LDGSTS.E [R38+0x4a00], desc[UR28][R40.64], P2 ;  /* 0x04a0000028267fae */ /* 0x0003e200091a101c */
[----:B------:R-:W-:-:S05]  /*23ec0*/  IMAD.X R140, R140, 0x1, R244, P4 ;  /* 0x000000018c8c7824 */ /* 0x000fca00020e06f4 */
[----:B------:R-:W-:Y:S04]  /*23ed0*/  STL [R1+0x5f0], R140 ;  /* 0x0005f08c01007387 */ /* 0x000fe80000100800 */
[----:B------:R-:W4:Y:S01]  /*23ee0*/  LDL.LU R46, [R1+0x6a8] ;  /* 0x0006a800012e7983 */ /* 0x000f220000300800 */
[----:B-1----:R-:W-:Y:S01]  /*23ef0*/  IMAD.MOV.U32 R40, RZ, RZ, R139 ;  /* 0x000000ffff287224 */ /* 0x002fe200078e008b */
[----:B------:R-:W-:Y:S02]  /*23f00*/  MOV R41, R140 ;  /* 0x0000008c00297202 */ /* 0x000fe40000000f00 */
[----:B------:R-:W-:-:S03]  /*23f10*/  ISETP.GT.AND P0, PT, R37, 0x2d, PT ;  /* 0x0000002d2500780c */ /* 0x000fc60003f04270 */
[----:B------:R1:W-:Y:S01]  /*23f20*/  LDGSTS.E [R38+0x4b00], desc[UR28][R40.64], P2 ;  /* 0x04b0000028267fae */ /* 0x0003e200091a101c */
[----:B------:R-:W-:Y:S02]  /*23f30*/  SEL R39, RZ, 0x4, !P0 ;  /* 0x00000004ff277807 */ /* 0x000fe40004000000 */
[----:B------:R-:W-:Y:S01]  /*23f40*/  ISETP.GT.AND P0, PT, R37, 0x31, PT ;  /* 0x000000312500780c */ /* 0x000fe20003f04270 */
[----:B-1----:R-:W-:Y:S01]  /*23f50*/  IMAD.MOV.U32 R40, RZ, RZ, R43 ;  /* 0x000000ffff287224 */ /* 0x002fe200078e002b */
[----:B------:R-:W-:-:S04]  /*23f60*/  SEL R39, R39, RZ, !P5 ;  /* 0x000000ff27277207 */ /* 0x000fc80006800000 */
[----:B------:R-:W-:Y:S01]  /*23f70*/  ISETP.NE.U32.AND P2, PT, R39, RZ, PT ;  /* 0x000000ff2700720c */ /* 0x000fe20003f45070 */
[----:B------:R-:W-:-:S04]  /*23f80*/  IMAD.X R50, R50, 0x1, R244, P6 ;  /* 0x0000000132327824 */ /* 0x000fc800030e06f4 */
[----:B------:R-:W-:Y:S01]  /*23f90*/  IMAD.MOV.U32 R41, RZ, RZ, R50 ;  /* 0x000000ffff297224 */ /* 0x000fe200078e0032 */
[----:B------:R1:W-:Y:S04]  /*23fa0*/  STL [R1+0x628], R50 ;  /* 0x0006283201007387 */ /* 0x0003e80000100800 */
[----:B------:R1:W-:Y:S04]  /*23fb0*/  LDGSTS.E [R38+0x5200], desc[UR28][R40.64], P1 ;  /* 0x0520000028267fae */ /* 0x0003e800089a101c */
[----:B------:R-:W4:Y:S04]  /*23fc0*/  LDL.LU R142, [R1+0x6b0] ;  /* 0x0006b000018e7983 */ /* 0x000f280000300800 */
[----:B------:R-:W4:Y:S01]  /*23fd0*/  LDL.LU R141, [R1+0x6b4] ;  /* 0x0006b400018d7983 */ /* 0x000f220000300800 */
[----:B-1----:R-:W-:-:S03]  /*23fe0*/  SEL R40, RZ, 0x4, !P0 ;  /* 0x00000004ff287807 */ /* 0x002fc60004000000 */
[----:B------:R-:W4:Y:S04]  /*23ff0*/  LDL.LU R139, [R1+0x6ec] ;  /* 0x0006ec00018b7983 */ /* 0x000f280000300800 */
[----:B------:R-:W4:Y:S04]  /*24000*/  LDL.LU R43, [R1+0x6f4] ;  /* 0x0006f400012b7983 */ /* 0x000f280000300800 */
[----:B------:R-:W4:Y:S01]  /*24010*/  LDL.LU R50, [R1+0x72c] ;  /* 0x00072c0001327983 */ /* 0x000f220000300800 */
[----:B------:R-:W-:Y:S02]  /*24020*/  SEL R39, R40, RZ, !P5 ;  /* 0x000000ff28277207 */ /* 0x000fe40006800000 */
[----:B------:R-:W-:-:S04]  /*24030*/  IADD3 R137, P0, PT, R137, R245, RZ ;  /* 0x000000f589897210 */ /* 0x000fc80007f1e0ff */
[----:B------:R-:W-:Y:S02]  /*24040*/  IADD3.X R138, PT, PT, R138, R244, RZ, P0, !PT ;  /* 0x000000f48a8a7210 */ /* 0x000fe400007fe4ff */
[-C--:B--2---:R-:W-:Y:S01]  /*24050*/  IADD3 R51, P3, PT, R51, R245.reuse, RZ ;  /* 0x000000f533337210 */ /* 0x084fe20007f7e0ff */
[----:B------:R-:W-:Y:S01]  /*24060*/  STL [R1+0x634], R137 ;  /* 0x0006348901007387 */ /* 0x000fe20000100800 */
[----:B---3--:R-:W-:-:S03]  /*24070*/  IADD3 R47, P4, PT, R47, R245, RZ ;  /* 0x000000f52f2f7210 */ /* 0x008fc60007f9e0ff */
[----:B------:R1:W-:Y:S01]  /*24080*/  STL [R1+0x630], R138 ;  /* 0x0006308a01007387 */ /* 0x0003e20000100800 */
[----:B------:R-:W-:Y:S01]  /*24090*/  IMAD.MOV.U32 R40, RZ, RZ, R137 ;  /* 0x000000ffff287224 */ /* 0x000fe200078e0089 */
[----:B------:R-:W-:Y:S02]  /*240a0*/  MOV R41, R138 ;  /* 0x0000008a00297202 */ /* 0x000fe40000000f00 */
[----:B------:R2:W-:Y:S01]  /*240b0*/  STL [R1+0x66c], R51 ;  /* 0x00066c3301007387 */ /* 0x0005e20000100800 */
[----:B------:R-:W-:-:S03]  /*240c0*/  IADD3 R42, P6, PT, R42, R245, RZ ;  /* 0x000000f52a2a7210 */ /* 0x000fc60007fde0ff */
[----:B------:R3:W-:Y:S04]  /*240d0*/  STL [R1+0x674], R47 ;  /* 0x0006742f01007387 */ /* 0x0007e80000100800 */
[----:B------:R-:W4:Y:S04]  /*240e0*/  LDL.LU R140, [R1+0x6e8] ;  /* 0x0006e800018c7983 */ /* 0x000f280000300800 */
[----:B------:R1:W-:Y:S01]  /*240f0*/  LDGSTS.E [R38+0x5300], desc[UR28][R40.64], P1 ;  /* 0x0530000028267fae */ /* 0x0003e200089a101c */
[----:B----4-:R-:W-:-:S05]  /*24100*/  IMAD.X R136, R136, 0x1, R244, P3 ;  /* 0x0000000188887824 */ /* 0x010fca00018e06f4 */
[----:B------:R-:W-:Y:S01]  /*24110*/  STL [R1+0x668], R136 ;  /* 0x0006688801007387 */ /* 0x000fe20000100800 */
[----:B-1----:R-:W-:-:S03]  /*24120*/  MOV R40, R51 ;  /* 0x0000003300287202 */ /* 0x002fc60000000f00 */
[----:B------:R1:W-:Y:S04]  /*24130*/  STL [R1+0x6ac], R42 ;  /* 0x0006ac2a01007387 */ /* 0x0003e80000100800 */
[----:B------:R-:W4:Y:S01]  /*24140*/  LDL.LU R138, [R1+0x6f0] ;  /* 0x0006f000018a7983 */ /* 0x000f220000300800 */
[----:B------:R-:W-:-:S05]  /*24150*/  IMAD.X R65, R65, 0x1, R244, P4 ;  /* 0x0000000141417824 */ /* 0x000fca00020e06f4 */
[----:B------:R1:W-:Y:S04]  /*24160*/  STL [R1+0x670], R65 ;  /* 0x0006704101007387 */ /* 0x0003e80000100800 */
[----:B--2---:R-:W2:Y:S01]  /*24170*/  LDL.LU R51, [R1+0x728] ;  /* 0x0007280001337983 */ /* 0x004ea20000300800 */
[----:B------:R-:W-:-:S05]  /*24180*/  IMAD.MOV.U32 R41, RZ, RZ, R136 ;  /* 0x000000ffff297224 */ /* 0x000fca00078e0088 */
[----:B------:R1:W-:Y:S02]  /*24190*/  LDGSTS.E [R38+0x5a00], desc[UR28][R40.64], P2 ;  /* 0x05a0000028267fae */ /* 0x0003e400091a101c */
[----:B-1----:R-:W-:Y:S01]  /*241a0*/  IMAD.MOV.U32 R40, RZ, RZ, R47 ;  /* 0x000000ffff287224 */ /* 0x002fe200078e002f */
[----:B------:R-:W-:-:S05]  /*241b0*/  MOV R41, R65 ;  /* 0x0000004100297202 */ /* 0x000fca0000000f00 */
[----:B------:R1:W-:Y:S01]  /*241c0*/  LDGSTS.E [R38+0x5b00], desc[UR28][R40.64], P2 ;  /* 0x05b0000028267fae */ /* 0x0003e200091a101c */
[----:B------:R-:W-:-:S05]  /*241d0*/  IMAD.X R46, R46, 0x1, R244, P6 ;  /* 0x000000012e2e7824 */ /* 0x000fca00030e06f4 */
[----:B------:R3:W-:Y:S01]  /*241e0*/  STL [R1+0x6a8], R46 ;  /* 0x0006a82e01007387 */ /* 0x0007e20000100800 */
[----:B-1----:R-:W-:-:S03]  /*241f0*/  IMAD.MOV.U32 R40, RZ, RZ, R42 ;  /* 0x000000ffff287224 */ /* 0x002fc600078e002a */
[----:B---3--:R-:W3:Y:S04]  /*24200*/  LDL.LU R47, [R1+0x730] ;  /* 0x00073000012f7983 */ /* 0x008ee80000300800 */
[----:B------:R-:W3:Y:S04]  /*24210*/  LDL.LU R42, [R1+0x734] ;  /* 0x00073400012a7983 */ /* 0x000ee80000300800 */
[----:B------:R-:W3:Y:S04]  /*24220*/  LDL.LU R137, [R1+0x768] ;  /* 0x0007680001897983 */ /* 0x000ee80000300800 */
[----:B------:R-:W3:Y:S01]  /*24230*/  LDL.LU R136, [R1+0x76c] ;  /* 0x00076c0001887983 */ /* 0x000ee20000300800 */
[----:B------:R-:W-:-:S02]  /*24240*/  ISETP.NE.U32.AND P0, PT, R39, RZ, PT ;  /* 0x000000ff2700720c */ /* 0x000fc40003f05070 */
[C---:B------:R-:W-:Y:S01]  /*24250*/  ISETP.GT.AND P1, PT, R37.reuse, 0x35, PT ;  /* 0x000000352500780c */ /* 0x040fe20003f24270 */
[----:B------:R-:W-:Y:S01]  /*24260*/  IMAD.MOV.U32 R41, RZ, RZ, R46 ;  /* 0x000000ffff297224 */ /* 0x000fe200078e002e */
[----:B------:R-:W3:Y:S02]  /*24270*/  LDL.LU R65, [R1+0x770] ;  /* 0x0007700001417983 */ /* 0x000ee40000300800 */
[----:B------:R-:W-:Y:S02]  /*24280*/  SEL R39, RZ, 0x4, !P1 ;  /* 0x00000004ff277807 */ /* 0x000fe40004800000 */
[----:B------:R-:W-:Y:S01]  /*24290*/  ISETP.GT.AND P1, PT, R37, 0x39, PT ;  /* 0x000000392500780c */ /* 0x000fe20003f24270 */
[----:B------:R-:W3:Y:S04]  /*242a0*/  LDL.LU R46, [R1+0x774] ;  /* 0x00077400012e7983 */ /* 0x000ee80000300800 */
[----:B------:R1:W-:Y:S01]  /*242b0*/  LDGSTS.E [R38+0x6200], desc[UR28][R40.64], P0 ;  /* 0x0620000028267fae */ /* 0x0003e200081a101c */
[----:B------:R-:W-:-:S04]  /*242c0*/  SEL R39, R39, RZ, !P5 ;  /* 0x000000ff27277207 */ /* 0x000fc80006800000 */
[----:B------:R-:W-:Y:S02]  /*242d0*/  ISETP.NE.U32.AND P2, PT, R39, RZ, PT ;  /* 0x000000ff2700720c */ /* 0x000fe40003f45070 */
[----:B-1----:R-:W-:-:S04]  /*242e0*/  SEL R40, RZ, 0x4, !P1 ;  /* 0x00000004ff287807 */ /* 0x002fc80004800000 */
[----:B------:R-:W-:Y:S02]  /*242f0*/  SEL R39, R40, RZ, !P5 ;  /* 0x000000ff28277207 */ /* 0x000fe40006800000 */
[----:B------:R-:W-:-:S04]  /*24300*/  IADD3 R141, P1, PT, R141, R245, RZ ;  /* 0x000000f58d8d7210 */ /* 0x000fc80007f3e0ff */
[----:B------:R-:W-:Y:S02]  /*24310*/  IADD3.X R142, PT, PT, R142, R244, RZ, P1, !PT ;  /* 0x000000f48e8e7210 */ /* 0x000fe40000ffe4ff */
[-C--:B------:R-:W-:Y:S01]  /*24320*/  IADD3 R139, P3, PT, R139, R245.reuse, RZ ;  /* 0x000000f58b8b7210 */ /* 0x080fe20007f7e0ff */
[----:B------:R-:W-:Y:S01]  /*24330*/  IMAD.MOV.U32 R40, RZ, RZ, R141 ;  /* 0x000000ffff287224 */ /* 0x000fe200078e008d */
[----:B------:R-:W-:Y:S02]  /*24340*/  MOV R41, R142 ;  /* 0x0000008e00297202 */ /* 0x000fe40000000f00 */
[-C--:B------:R-:W-:Y:S02]  /*24350*/  IADD3 R43, P4, PT, R43, R245.reuse, RZ ;  /* 0x000000f52b2b7210 */ /* 0x080fe40007f9e0ff */
[----:B------:R-:W-:Y:S01]  /*24360*/  IADD3 R50, P6, PT, R50, R245, RZ ;  /* 0x000000f532327210 */ /* 0x000fe20007fde0ff */
[----:B------:R1:W-:Y:S04]  /*24370*/  LDGSTS.E [R38+0x6300], desc[UR28][R40.64], P0 ;  /* 0x0630000028267fae */ /* 0x0003e800081a101c */
[----:B------:R-:W-:Y:S04]  /*24380*/  STL [R1+0x6b4], R141 ;  /* 0x0006b48d01007387 */ /* 0x000fe80000100800 */
[----:B------:R-:W-:Y:S01]  /*24390*/  STL [R1+0x6b0], R142 ;  /* 0x0006b08e01007387 */ /* 0x000fe20000100800 */
[----:B-1----:R-:W-:-:S03]  /*243a0*/  MOV R40, R139 ;  /* 0x0000008b00287202 */ /* 0x002fc60000000f00 */
[----:B------:R-:W-:Y:S04]  /*243b0*/  STL [R1+0x6ec], R139 ;  /* 0x0006ec8b01007387 */ /* 0x000fe80000100800 */
[----:B------:R1:W-:Y:S01]  /*243c0*/  STL [R1+0x6f4], R43 ;  /* 0x0006f42b01007387 */ /* 0x0003e20000100800 */
[----:B------:R-:W-:-:S04]  /*243d0*/  IMAD.X R140, R140, 0x1, R244, P3 ;  /* 0x000000018c8c7824 */ /* 0x000fc800018e06f4 */
[----:B------:R-:W-:Y:S01]  /*243e0*/  IMAD.MOV.U32 R41, RZ, RZ, R140 ;  /* 0x000000ffff297224 */ /* 0x000fe200078e008c */
[----:B------:R-:W-:Y:S04]  /*243f0*/  STL [R1+0x6e8], R140 ;  /* 0x0006e88c01007387 */ /* 0x000fe80000100800 */
[----:B------:R1:W-:Y:S04]  /*24400*/  LDGSTS.E [R38+0x6a00], desc[UR28][R40.64], P2 ;  /* 0x06a0000028267fae */ /* 0x0003e800091a101c */
[----:B------:R-:W-:Y:S01]  /*24410*/  STL [R1+0x72c], R50 ;  /* 0x00072c3201007387 */ /* 0x000fe20000100800 */
[----:B----4-:R-:W-:-:S02]  /*24420*/  IMAD.X R138, R138, 0x1, R244, P4 ;  /* 0x000000018a8a7824 */ /* 0x010fc400020e06f4 */
[----:B-1----:R-:W-:-:S03]  /*24430*/  IMAD.MOV.U32 R40, RZ, RZ, R43 ;  /* 0x000000ffff287224 */ /* 0x002fc600078e002b */
[----:B------:R-:W-:Y:S01]  /*24440*/  MOV R41, R138 ;  /* 0x0000008a00297202 */ /* 0x000fe20000000f00 */
[----:B------:R-:W-:Y:S04]  /*24450*/  STL [R1+0x6f0], R138 ;  /* 0x0006f08a01007387 */ /* 0x000fe80000100800 */
[----:B------:R1:W-:Y:S01]  /*24460*/  LDGSTS.E [R38+0x6b00], desc[UR28][R40.64], P2 ;  /* 0x06b0000028267fae */ /* 0x0003e200091a101c */
[----:B--2---:R-:W-:-:S05]  /*24470*/  IMAD.X R51, R51, 0x1, R244, P6 ;  /* 0x0000000133337824 */ /* 0x004fca00030e06f4 */
[----:B------:R2:W-:Y:S04]  /*24480*/  STL [R1+0x728], R51 ;  /* 0x0007283301007387 */ /* 0x0005e80000100800 */
[----:B------:R-:W4:Y:S01]  /*24490*/  LDL.LU R43, [R1+0xbc4] ;  /* 0x000bc400012b7983 */ /* 0x000f220000300800 */
[----:B-1----:R-:W-:-:S03]  /*244a0*/  IMAD.MOV.U32 R41, RZ, RZ, R51 ;  /* 0x000000ffff297224 */ /* 0x002fc600078e0033 */
[----:B--2---:R-:W2:Y:S01]  /*244b0*/  LDL.LU R51, [R1+0xbc0] ;  /* 0x000bc00001337983 */ /* 0x004ea20000300800 */
[----:B------:R-:W-:Y:S02]  /*244c0*/  ISETP.GT.AND P0, PT, R37, 0x3d, PT ;  /* 0x0000003d2500780c */ /* 0x000fe40003f04270 */
[----:B------:R-:W-:Y:S02]  /*244d0*/  ISETP.NE.U32.AND P1, PT, R39, RZ, PT ;  /* 0x000000ff2700720c */ /* 0x000fe40003f25070 */
[----:B------:R-:W-:Y:S01]  /*244e0*/  SEL R39, RZ, 0x4, !P0 ;  /* 0x00000004ff277807 */ /* 0x000fe20004000000 */
[----:B------:R-:W-:-:S10]  /*244f0*/  IMAD.MOV.U32 R40, RZ, RZ, R50 ;  /* 0x000000ffff287224 */ /* 0x000fd400078e0032 */
[----:B------:R1:W-:Y:S01]  /*24500*/  LDGSTS.E [R38+0x7200], desc[UR28][R40.64], P1 ;  /* 0x0720000028267fae */ /* 0x0003e200089a101c */
[----:B---3--:R-:W-:-:S04]  /*24510*/  IADD3 R42, P0, PT, R42, R245, RZ ;  /* 0x000000f52a2a7210 */ /* 0x008fc80007f1e0ff */
[----:B------:R-:W-:Y:S01]  /*24520*/  IADD3.X R47, PT, PT, R47, R244, RZ, P0, !PT ;  /* 0x000000f42f2f7210 */ /* 0x000fe200007fe4ff */
[----:B------:R-:W-:Y:S01]  /*24530*/  STL [R1+0x734], R42 ;  /* 0x0007342a01007387 */ /* 0x000fe20000100800 */
[----:B------:R-:W-:-:S03]  /*24540*/  IADD3 R136, P3, PT, R136, R245, RZ ;  /* 0x000000f588887210 */ /* 0x000fc60007f7e0ff */
[----:B------:R3:W-:Y:S04]  /*24550*/  STL [R1+0x730], R47 ;  /* 0x0007302f01007387 */ /* 0x0007e80000100800 */
[----:B------:R-:W2:Y:S04]  /*24560*/  LDL.LU R138, [R1+0xbc8] ;  /* 0x000bc800018a7983 */ /* 0x000ea80000300800 */
[----:B------:R-:W-:Y:S04]  /*24570*/  STL [R1+0x76c], R136 ;  /* 0x00076c8801007387 */ /* 0x000fe80000100800 */
[----:B------:R-:W2:Y:S01]  /*24580*/  LDL.LU R50, [R1+0xbcc] ;  /* 0x000bcc0001327983 */ /* 0x000ea20000300800 */
[----:B-1----:R-:W-:-:S02]  /*24590*/  IMAD.MOV.U32 R41, RZ, RZ, R47 ;  /* 0x000000ffff297224 */ /* 0x002fc400078e002f */
[----:B------:R-:W-:Y:S01]  /*245a0*/  IMAD.MOV.U32 R40, RZ, RZ, R42 ;  /* 0x000000ffff287224 */ /* 0x000fe200078e002a */
[----:B---3--:R-:W3:Y:S04]  /*245b0*/  LDL.LU R47, [R1+0x3f8] ;  /* 0x0003f800012f7983 */ /* 0x008ee80000300800 */
[----:B------:R-:W3:Y:S01]  /*245c0*/  LDL.LU R42, [R1+0x3fc] ;  /* 0x0003fc00012a7983 */ /* 0x000ee20000300800 */
[----:B------:R-:W-:-:S03]  /*245d0*/  SEL R39, R39, RZ, !P5 ;  /* 0x000000ff27277207 */ /* 0x000fc60006800000 */
[----:B------:R1:W-:Y:S01]  /*245e0*/  LDGSTS.E [R38+0x7300], desc[UR28][R40.64], P1 ;  /* 0x0730000028267fae */ /* 0x0003e200089a101c */
[----:B------:R-:W-:Y:S02]  /*245f0*/  IADD3 R46, P1, PT, R46, R245, RZ ;  /* 0x000000f52e2e7210 */ /* 0x000fe40007f3e0ff */
[----:B------:R-:W-:Y:S02]  /*24600*/  ISETP.NE.U32.AND P2, PT, R39, RZ, PT ;  /* 0x000000ff2700720c */ /* 0x000fe40003f45070 */
[----:B------:R-:W-:Y:S01]  /*24610*/  IADD3.X R137, PT, PT, R137, R244, RZ, P3, !PT ;  /* 0x000000f489897210 */ /* 0x000fe20001ffe4ff */
[----:B------:R-:W-:Y:S01]  /*24620*/  IMAD.X R65, R65, 0x1, R244, P1 ;  /* 0x0000000141417824 */ /* 0x000fe200008e06f4 */
[----:B------:R-:W-:Y:S04]  /*24630*/  STL [R1+0x774], R46 ;  /* 0x0007742e01007387 */ /* 0x000fe80000100800 */
[----:B------:R1:W-:Y:S02]  /*24640*/  STL [R1+0x768], R137 ;  /* 0x0007688901007387 */ /* 0x0003e40000100800 */
[----:B-1----:R-:W-:Y:S01]  /*24650*/  IMAD.MOV.U32 R40, RZ, RZ, R136 ;  /* 0x000000ffff287224 */ /* 0x002fe200078e0088 */
[----:B------:R-:W-:Y:S01]  /*24660*/  MOV R41, R137 ;  /* 0x0000008900297202 */ /* 0x000fe20000000f00 */
[----:B------:R-:W-:Y:S04]  /*24670*/  STL [R1+0x770], R65 ;  /* 0x0007704101007387 */ /* 0x000fe80000100800 */
[----:B------:R-:W3:Y:S04]  /*24680*/  LDL.LU R139, [R1+0x400] ;  /* 0x00040000018b7983 */ /* 0x000ee80000300800 */
[----:B------:R-:W3:Y:S04]  /*24690*/  LDL.LU R137, [R1+0x404] ;  /* 0x0004040001897983 */ /* 0x000ee80000300800 */
[----:B------:R1:W-:Y:S04]  /*246a0*/  LDGSTS.E [R38+0x7a00], desc[UR28][R40.64], P2 ;  /* 0x07a0000028267fae */ /* 0x0003e800091a101c */
[----:B------:R-:W3:Y:S01]  /*246b0*/  LDL.LU R136, [R1+0x438] ;  /* 0x0004380001887983 */ /* 0x000ee20000300800 */
[----:B-1----:R-:W-:-:S03]  /*246c0*/  IMAD.MOV.U32 R40, RZ, RZ, R46 ;  /* 0x000000ffff287224 */ /* 0x002fc600078e002e */
[----:B------:R-:W3:Y:S01]  /*246d0*/  LDL.LU R46, [R1+0x43c] ;  /* 0x00043c00012e7983 */ /* 0x000ee20000300800 */
[----:B------:R-:W-:-:S05]  /*246e0*/  IMAD.MOV.U32 R41, RZ, RZ, R65 ;  /* 0x000000ffff297224 */ /* 0x000fca00078e0041 */
[----:B------:R1:W-:Y:S01]  /*246f0*/  LDGSTS.E [R38+0x7b00], desc[UR28][R40.64], P2 ;  /* 0x07b0000028267fae */ /* 0x0003e200091a101c */
[----:B----4-:R-:W-:-:S04]  /*24700*/  IADD3 R43, P1, PT, R43, R245, RZ ;  /* 0x000000f52b2b7210 */ /* 0x010fc80007f3e0ff */
[----:B--2---:R-:W-:Y:S01]  /*24710*/  IADD3.X R51, PT, PT, R51, R244, RZ, P1, !PT ;  /* 0x000000f433337210 */ /* 0x004fe20000ffe4ff */
[----:B------:R-:W-:Y:S01]  /*24720*/  STL [R1+0xbc4], R43 ;  /* 0x000bc42b01007387 */ /* 0x000fe20000100800 */
[----:B-1----:R-:W-:Y:S02]  /*24730*/  IMAD.MOV.U32 R40, RZ, RZ, R43 ;  /* 0x000000ffff287224 */ /* 0x002fe400078e002b */
[----:B------:R-:W-:Y:S01]  /*24740*/  MOV R41, R51 ;  /* 0x0000003300297202 */ /* 0x000fe20000000f00 */
[----:B------:R1:W-:Y:S04]  /*24750*/  STL [R1+0xbc0], R51 ;  /* 0x000bc03301007387 */ /* 0x0003e80000100800 */
[----:B-1----:R-:W2:Y:S04]  /*24760*/  LDL.LU R51, [R1+0x440] ;  /* 0x0004400001337983 */ /* 0x002ea80000300800 */
[----:B------:R-:W4:Y:S04]  /*24770*/  LDL.LU R43, [R1+0x444] ;  /* 0x00044400012b7983 */ /* 0x000f280000300800 */
[----:B------:R-:W2:Y:S01]  /*24780*/  LDL.LU R65, [R1+0x47c] ;  /* 0x00047c0001417983 */ /* 0x000ea20000300800 */
[----:B------:R-:W-:-:S04]  /*24790*/  ISETP.GT.AND P0, PT, R37, 0x2, PT ;  /* 0x000000022500780c */ /* 0x000fc80003f04270 */
[----:B------:R-:W-:-:S04]  /*247a0*/  SEL R39, RZ, 0x4, !P0 ;  /* 0x00000004ff277807 */ /* 0x000fc80004000000 */
[----:B------:R-:W-:-:S04]  /*247b0*/  SEL R39, R39, RZ, !P5 ;  /* 0x000000ff27277207 */ /* 0x000fc80006800000 */
[----:B------:R-:W-:Y:S02]  /*247c0*/  ISETP.NE.U32.AND P0, PT, R39, RZ, PT ;  /* 0x000000ff2700720c */ /* 0x000fe40003f05070 */
[----:B------:R-:W-:Y:S02]  /*247d0*/  LOP3.LUT R39, R56, 0x40, RZ, 0x3c, !PT ;  /* 0x0000004038277812 */ /* 0x000fe400078e3cff */
[----:B------:R-:W-:-:S03]  /*247e0*/  ISETP.GT.AND P1, PT, R37, 0x6, PT ;  /* 0x000000062500780c */ /* 0x000fc60003f24270 */
[----:B------:R-:W-:Y:S01]  /*247f0*/  VIADD R39, R39, UR7 ;  /* 0x0000000727277c36 */ /* 0x000fe20008000000 */
[----:B------:R-:W-:-:S05]  /*24800*/  IADD3 R50, P2, PT, R50, R245, RZ ;  /* 0x000000f532327210 */ /* 0x000fca0007f5e0ff */
[----:B------:R1:W-:Y:S01]  /*24810*/  LDGSTS.E [R39+0x400], desc[UR28][R40.64], P0 ;  /* 0x0040000028277fae */ /* 0x0003e200081a101c */
[----:B------:R-:W-:Y:S01]  /*24820*/  IMAD.X R138, R138, 0x1, R244, P2 ;  /* 0x000000018a8a7824 */ /* 0x000fe200010e06f4 */
[----:B---3--:R-:W-:Y:S02]  /*24830*/  IADD3 R42, P2, PT, R42, R245, RZ ;  /* 0x000000f52a2a7210 */ /* 0x008fe40007f5e0ff */
[----:B-1----:R-:W-:-:S03]  /*24840*/  SEL R40, RZ, 0x4, !P1 ;  /* 0x00000004ff287807 */ /* 0x002fc60004800000 */
[----:B------:R-:W-:Y:S01]  /*24850*/  IMAD.X R47, R47, 0x1, R244, P2 ;  /* 0x000000012f2f7824 */ /* 0x000fe200010e06f4 */
[----:B------:R-:W-:Y:S01]  /*24860*/  STL [R1+0xbcc], R50 ;  /* 0x000bcc3201007387 */ /* 0x000fe20000100800 */
[----:B------:R-:W-:-:S03]  /*24870*/  SEL R40, R40, RZ, !P5 ;  /* 0x000000ff28287207 */ /* 0x000fc60006800000 */
[----:B------:R1:W-:Y:S01]  /*24880*/  STL [R1+0xbc8], R138 ;  /* 0x000bc88a01007387 */ /* 0x0003e20000100800 */
[----:B------:R-:W-:Y:S02]  /*24890*/  MOV R41, R138 ;  /* 0x0000008a00297202 */ /* 0x000fe40000000f00 */
[----:B------:R-:W-:Y:S01]  /*248a0*/  ISETP.NE.U32.AND P1, PT, R40, RZ, PT ;  /* 0x000000ff2800720c */ /* 0x000fe20003f25070 */
[----:B------:R-:W-:Y:S01]  /*248b0*/  STL [R1+0x3fc], R42 ;  /* 0x0003fc2a01007387 */ /* 0x000fe20000100800 */
[----:B------:R-:W-:-:S03]  /*248c0*/  IMAD.MOV.U32 R40, RZ, RZ, R50 ;  /* 0x000000ffff287224 */ /* 0x000fc600078e0032 */
[----:B------:R3:W-:Y:S04]  /*248d0*/  STL [R1+0x3f8], R47 ;  /* 0x0003f82f01007387 */ /* 0x0007e80000100800 */
[----:B-1----:R-:W2:Y:S04]  /*248e0*/  LDL.LU R138, [R1+0x478] ;  /* 0x00047800018a7983 */ /* 0x002ea80000300800 */
[----:B------:R1:W-:Y:S04]  /*248f0*/  LDGSTS.E [R39+0x500], desc[UR28][R40.64], P0 ;  /* 0x0050000028277fae */ /* 0x0003e800081a101c */
[----:B------:R-:W2:Y:S01]  /*24900*/  LDL.LU R50, [R1+0x480] ;  /* 0x0004800001327983 */ /* 0x000ea20000300800 */
[----:B------:R-:W-:-:S02]  /*24910*/  ISETP.GT.AND P0, PT, R37, 0xa, PT ;  /* 0x0000000a2500780c */ /* 0x000fc40003f04270 */
[----:B-1----:R-:W-:Y:S02]  /*24920*/  MOV R41, R47 ;  /* 0x0000002f00297202 */ /* 0x002fe40000000f00 */
[----:B---3--:R-:W3:Y:S01]  /*24930*/  LDL.LU R47, [R1+0x484] ;  /* 0x00048400012f7983 */ /* 0x008ee20000300800 */
[----:B------:R-:W-:Y:S01]  /*24940*/  IMAD.MOV.U32 R40, RZ, RZ, R42 ;  /* 0x000000ffff287224 */ /* 0x000fe200078e002a */
[-C--:B------:R-:W-:Y:S02]  /*24950*/  IADD3 R137, P2, PT, R137, R245.reuse, RZ ;  /* 0x000000f589897210 */ /* 0x080fe40007f5e0ff */
[----:B------:R-:W3:Y:S04]  /*24960*/  LDL.LU R42, [R1+0x4bc] ;  /* 0x0004bc00012a7983 */ /* 0x000ee80000300800 */
[----:B------:R1:W-:Y:S01]  /*24970*/  LDGSTS.E [R39+0xc00], desc[UR28][R40.64], P1 ;  /* 0x00c0000028277fae */ /* 0x0003e200089a101c */
[----:B------:R-:W-:Y:S01]  /*24980*/  IMAD.X R139, R139, 0x1, R244, P2 ;  /* 0x000000018b8b7824 */ /* 0x000fe200010e06f4 */
[----:B------:R-:W-:-:S02]  /*24990*/  IADD3 R46, P2, PT, R46, R245, RZ ;  /* 0x000000f52e2e7210 */ /* 0x000fc40007f5e0ff */
[----:B-1----:R-:W-:-:S04]  /*249a0*/  SEL R40, RZ, 0x4, !P0 ;  /* 0x00000004ff287807 */ /* 0x002fc80004000000 */
[----:B------:R-:W-:Y:S01]  /*249b0*/  SEL R40, R40, RZ, !P5 ;  /* 0x000000ff28287207 */ /* 0x000fe20006800000 */
[----:B------:R-:W-:Y:S01]  /*249c0*/  IMAD.X R136, R136, 0x1, R244, P2 ;  /* 0x0000000188887824 */ /* 0x000fe200010e06f4 */
[----:B------:R-:W-:Y:S02]  /*249d0*/  MOV R41, R139 ;  /* 0x0000008b00297202 */ /* 0x000fe40000000f00 */
[----:B------:R-:W-:Y:S01]  /*249e0*/  ISETP.NE.U32.AND P0, PT, R40, RZ, PT ;  /* 0x000000ff2800720c */ /* 0x000fe20003f05070 */
[----:B------:R-:W-:Y:S01]  /*249f0*/  IMAD.MOV.U32 R40, RZ, RZ, R137 ;  /* 0x000000ffff287224 */ /* 0x000fe200078e0089 */
[----:B------:R-:W-:Y:S04]  /*24a00*/  STL [R1+0x404], R137 ;  /* 0x0004048901007387 */ /* 0x000fe80000100800 */
[----:B------:R1:W-:Y:S01]  /*24a10*/  LDGSTS.E [R39+0xd00], desc[UR28][R40.64], P1 ;  /* 0x00d0000028277fae */ /* 0x0003e200089a101c */
[----:B------:R-:W-:-:S03]  /*24a20*/  ISETP.GT.AND P1, PT, R37, 0xe, PT ;  /* 0x0000000e2500780c */ /* 0x000fc60003f24270 */
[----:B------:R-:W-:Y:S04]  /*24a30*/  STL [R1+0x400], R139 ;  /* 0x0004008b01007387 */ /* 0x000fe80000100800 */
[----:B------:R1:W-:Y:S02]  /*24a40*/  STL [R1+0x43c], R46 ;  /* 0x00043c2e01007387 */ /* 0x0003e40000100800 */
[----:B-1----:R-:W-:Y:S01]  /*24a50*/  IMAD.MOV.U32 R40, RZ, RZ, R46 ;  /* 0x000000ffff287224 */ /* 0x002fe200078e002e */
[----:B------:R-:W-:Y:S01]  /*24a60*/  MOV R41, R136 ;  /* 0x0000008800297202 */ /* 0x000fe20000000f00 */
[----:B------:R1:W-:Y:S04]  /*24a70*/  STL [R1+0x438], R136 ;  /* 0x0004388801007387 */ /* 0x0003e80000100800 */
[----:B------:R-:W3:Y:S04]  /*24a80*/  LDL.LU R46, [R1+0x4b8] ;  /* 0x0004b800012e7983 */ /* 0x000ee80000300800 */
[----:B------:R1:W-:Y:S04]  /*24a90*/  LDGSTS.E [R39+0x1400], desc[UR28][R40.64], P0 ;  /* 0x0140000028277fae */ /* 0x0003e800081a101c */
[----:B-1----:R-:W3:Y:S01]  /*24aa0*/  LDL.LU R136, [R1+0x4c4] ;  /* 0x0004c40001887983 */ /* 0x002ee20000300800 */
[----:B------:R-:W-:-:S04]  /*24ab0*/  SEL R40, RZ, 0x4, !P1 ;  /* 0x00000004ff287807 */ /* 0x000fc80004800000 */
[----:B------:R-:W-:-:S04]  /*24ac0*/  SEL R40, R40, RZ, !P5 ;  /* 0x000000ff28287207 */ /* 0x000fc80006800000 */
[----:B------:R-:W-:Y:S02]  /*24ad0*/  ISETP.NE.U32.AND P1, PT, R40, RZ, PT ;  /* 0x000000ff2800720c */ /* 0x000fe40003f25070 */
[----:B----4-:R-:W-:-:S05]  /*24ae0*/  IADD3 R43, P2, PT, R43, R245, RZ ;  /* 0x000000f52b2b7210 */ /* 0x010fca0007f5e0ff */
[--C-:B--2---:R-:W-:Y:S01]  /*24af0*/  IMAD.X R51, R51, 0x1, R244.reuse, P2 ;  /* 0x0000000133337824 */ /* 0x104fe200010e06f4 */
[----:B------:R-:W-:Y:S01]  /*24b00*/  IADD3 R65, P2, PT, R65, R245, RZ ;  /* 0x000000f541417210 */ /* 0x000fe20007f5e0ff */
[----:B------:R-:W-:Y:S01]  /*24b10*/  STL [R1+0x444], R43 ;  /* 0x0004442b01007387 */ /* 0x000fe20000100800 */
[----:B------:R-:W-:Y:S02]  /*24b20*/  IMAD.MOV.U32 R40, RZ, RZ, R43 ;  /* 0x000000ffff287224 */ /* 0x000fe400078e002b */
[----:B------:R-:W-:Y:S01]  /*24b30*/  MOV R41, R51 ;  /* 0x0000003300297202 */ /* 0x000fe20000000f00 */
[----:B------:R1:W-:Y:S04]  /*24b40*/  STL [R1+0x440], R51 ;  /* 0x0004403301007387 */ /* 0x0003e80000100800 */
[----:B------:R-:W2:Y:S04]  /*24b50*/  LDL.LU R137, [R1+0x4c0] ;  /* 0x0004c00001897983 */ /* 0x000ea80000300800 */
[----:B------:R4:W-:Y:S04]  /*24b60*/  LDGSTS.E [R39+0x1500], desc[UR28][R40.64], P0 ;  /* 0x0150000028277fae */ /* 0x0009e800081a101c */
[----:B-1----:R-:W2:Y:S04]  /*24b70*/  LDL.LU R51, [R1+0x4f8] ;  /* 0x0004f80001337983 */ /* 0x002ea80000300800 */
[----:B------:R-:W-:Y:S04]  /*24b80*/  STL [R1+0x47c], R65 ;  /* 0x00047c4101007387 */ /* 0x000fe80000100800 */
[----:B------:R-:W2:Y:S01]  /*24b90*/  LDL.LU R43, [R1+0x4fc] ;  /* 0x0004fc00012b7983 */ /* 0x000ea20000300800 */
[----:B----4-:R-:W-:Y:S01]  /*24ba0*/  IMAD.MOV.U32 R40, RZ, RZ, R65 ;  /* 0x000000ffff287224 */ /* 0x010fe200078e0041 */
[----:B------:R-:W-:Y:S01]  /*24bb0*/  ISETP.GT.AND P0, PT, R37, 0x12, PT ;  /* 0x000000122500780c */ /* 0x000fe20003f04270 */
[----:B------:R-:W-:-:S05]  /*24bc0*/  IMAD.X R138, R138, 0x1, R244, P2 ;  /* 0x000000018a8a7824 */ /* 0x000fca00010e06f4 */
[----:B------:R-:W-:Y:S01]  /*24bd0*/  MOV R41, R138 ;  /* 0x0000008a00297202 */ /* 0x000fe20000000f00 */
[----:B------:R1:W-:Y:S04]  /*24be0*/  STL [R1+0x478], R138 ;  /* 0x0004788a01007387 */ /* 0x0003e80000100800 */
[----:B------:R4:W-:Y:S04]  /*24bf0*/  LDGSTS.E [R39+0x1c00], desc[UR28][R40.64], P1 ;  /* 0x01c0000028277fae */ /* 0x0009e800089a101c */
[----:B-1----:R-:W2:Y:S01]  /*24c00*/  LDL.LU R138, [R1+0x504] ;  /* 0x00050400018a7983 */ /* 0x002ea20000300800 */
[----:B---3--:R-:W-:-:S02]  /*24c10*/  IADD3 R47, P2, PT, R47, R245, RZ ;  /* 0x000000f52f2f7210 */ /* 0x008fc40007f5e0ff */
[----:B----4-:R-:W-:-:S03]  /*24c20*/  SEL R40, RZ, 0x4, !P0 ;  /* 0x00000004ff287807 */ /* 0x010fc60004000000 */
[----:B------:R-:W-:Y:S01]  /*24c30*/  IMAD.X R50, R50, 0x1, R244, P2 ;  /* 0x0000000132327824 */ /* 0x000fe200010e06f4 */
[----:B------:R-:W-:Y:S01]  /*24c40*/  IADD3 R42, P2, PT, R42, R245, RZ ;  /* 0x000000f52a2a7210 */ /* 0x000fe20007f5e0ff */
[----:B------:R1:W-:Y:S01]  /*24c50*/  STL [R1+0x484], R47 ;  /* 0x0004842f01007387 */ /* 0x0003e20000100800 */
[----:B------:R-:W-:-:S03]  /*24c60*/  SEL R40, R40, RZ, !P5 ;  /* 0x000000ff28287207 */ /* 0x000fc60006800000 */
[----:B------:R3:W-:Y:S01]  /*24c70*/  STL [R1+0x480], R50 ;  /* 0x0004803201007387 */ /* 0x0007e20000100800 */
[----:B------:R-:W-:Y:S01]  /*24c80*/  ISETP.NE.U32.AND P0, PT, R40, RZ, PT ;  /* 0x000000ff2800720c */ /* 0x000fe20003f05070 */
[----:B------:R-:W-:Y:S02]  /*24c90*/  IMAD.MOV.U32 R40, RZ, RZ, R47 ;  /* 0x000000ffff287224 */ /* 0x000fe400078e002f */
[----:B------:R-:W4:Y:S04]  /*24ca0*/  LDL.LU R139, [R1+0x500] ;  /* 0x00050000018b7983 */ /* 0x000f280000300800 */
[----:B------:R-:W4:Y:S04]  /*24cb0*/  LDL.LU R65, [R1+0x538] ;  /* 0x0005380001417983 */ /* 0x000f280000300800 */
[----:B------:R3:W-:Y:S04]  /*24cc0*/  STL [R1+0x4bc], R42 ;  /* 0x0004bc2a01007387 */ /* 0x0007e80000100800 */
[----:B-1----:R-:W4:Y:S01]  /*24cd0*/  LDL.LU R47, [R1+0x53c] ;  /* 0x00053c00012f7983 */ /* 0x002f220000300800 */
[----:B------:R-:W-:-:S05]  /*24ce0*/  MOV R41, R50 ;  /* 0x0000003200297202 */ /* 0x000fca0000000f00 */
[----:B------:R1:W-:Y:S02]  /*24cf0*/  LDGSTS.E [R39+0x1d00], desc[UR28][R40.64], P1 ;  /* 0x01d0000028277fae */ /* 0x0003e400089a101c */
[----:B-1----:R-:W-:Y:S02]  /*24d00*/  IMAD.MOV.U32 R40, RZ, RZ, R42 ;  /* 0x000000ffff287224 */ /* 0x002fe400078e002a */
[----:B------:R-:W-:-:S05]  /*24d10*/  IMAD.X R46, R46, 0x1, R244, P2 ;  /* 0x000000012e2e7824 */ /* 0x000fca00010e06f4 */
[----:B------:R1:W-:Y:S01]  /*24d20*/  STL [R1+0x4b8], R46 ;  /* 0x0004b82e01007387 */ /* 0x0003e20000100800 */
[----:B------:R-:W-:-:S03]  /*24d30*/  IADD3 R136, P2, PT, R136, R245, RZ ;  /* 0x000000f588887210 */ /* 0x000fc60007f5e0ff */
[----:B---3--:R-:W3:Y:S04]  /*24d40*/  LDL.LU R50, [R1+0x540] ;  /* 0x0005400001327983 */ /* 0x008ee80000300800 */
[----:B------:R-:W3:Y:S01]  /*24d50*/  LDL.LU R42, [R1+0x544] ;  /* 0x00054400012a7983 */ /* 0x000ee20000300800 */
[----:B------:R-:W-:-:S03]  /*24d60*/  MOV R41, R46 ;  /* 0x0000002e00297202 */ /* 0x000fc60000000f00 */
[----:B-1----:R-:W3:Y:S04]  /*24d70*/  LDL.LU R46, [R1+0x57c] ;  /* 0x00057c00012e7983 */ /* 0x002ee80000300800 */
[----:B------:R-:W-:Y:S04]  /*24d80*/  STL [R1+0x4c4], R136 ;  /* 0x0004c48801007387 */ /* 0x000fe80000100800 */
[----:B------:R1:W-:Y:S01]  /*24d90*/  LDGSTS.E [R39+0x2400], desc[UR28][R40.64], P0 ;  /* 0x0240000028277fae */ /* 0x0003e200081a101c */
[----:B--2---:R-:W-:-:S05]  /*24da0*/  IMAD.X R137, R137, 0x1, R244, P2 ;  /* 0x0000000189897824 */ /* 0x004fca00010e06f4 */
[----:B------:R2:W-:Y:S01]  /*24db0*/  STL [R1+0x4c0], R137 ;  /* 0x0004c08901007387 */ /* 0x0005e20000100800 */
[----:B-1----:R-:W-:Y:S02]  /*24dc0*/  MOV R41, R137 ;  /* 0x0000008900297202 */ /* 0x002fe40000000f00 */
[----:B------:R-:W-:-:S05]  /*24dd0*/  IADD3 R43, P2, PT, R43, R245, RZ ;  /* 0x000000f52b2b7210 */ /* 0x000fca0007f5e0ff */
[----:B------:R-:W-:Y:S01]  /*24de0*/  IMAD.X R51, R51, 0x1, R244, P2 ;  /* 0x0000000133337824 */ /* 0x000fe200010e06f4 */
[----:B------:R1:W-:Y:S04]  /*24df0*/  STL [R1+0x4fc], R43 ;  /* 0x0004fc2b01007387 */ /* 0x0003e80000100800 */
[----:B------:R1:W-:Y:S04]  /*24e00*/  STL [R1+0x4f8], R51 ;  /* 0x0004f83301007387 */ /* 0x0003e80000100800 */
[----:B--2---:R-:W2:Y:S01]  /*24e10*/  LDL.LU R137, [R1+0x578] ;  /* 0x0005780001897983 */ /* 0x004ea20000300800 */
[----:B------:R-:W-:-:S04]  /*24e20*/  ISETP.GT.AND P1, PT, R37, 0x16, PT ;  /* 0x000000162500780c */ /* 0x000fc80003f24270 */
[----:B------:R-:W-:-:S04]  /*24e30*/  SEL R40, RZ, 0x4, !P1 ;  /* 0x00000004ff287807 */ /* 0x000fc80004800000 */
[----:B------:R-:W-:-:S04]  /*24e40*/  SEL R40, R40, RZ, !P5 ;  /* 0x000000ff28287207 */ /* 0x000fc80006800000 */
[----:B------:R-:W-:Y:S01]  /*24e50*/  ISETP.NE.U32.AND P1, PT, R40, RZ, PT ;  /* 0x000000ff2800720c */ /* 0x000fe20003f25070 */
[----:B------:R-:W-:Y:S02]  /*24e60*/  IMAD.MOV.U32 R40, RZ, RZ, R136 ;  /* 0x000000ffff287224 */ /* 0x000fe400078e0088 */
[----:B------:R-:W2:Y:S04]  /*24e70*/  LDL.LU R136, [R1+0x580] ;  /* 0x0005800001887983 */ /* 0x000ea80000300800 */
[----:B------:R1:W-:Y:S01]  /*24e80*/  LDGSTS.E [R39+0x2500], desc[UR28][R40.64], P0 ;  /* 0x0250000028277fae */ /* 0x0003e200081a101c */
[----:B------:R-:W-:Y:S01]  /*24e90*/  ISETP.GT.AND P0, PT, R37, 0x1a, PT ;  /* 0x0000001a2500780c */ /* 0x000fe20003f04270 */
[----:B-1----:R-:W-:Y:S01]  /*24ea0*/  IMAD.MOV.U32 R40, RZ, RZ, R43 ;  /* 0x000000ffff287224 */ /* 0x002fe200078e002b */
[----:B------:R-:W-:Y:S01]  /*24eb0*/  MOV R41, R51 ;  /* 0x0000003300297202 */ /* 0x000fe20000000f00 */
[----:B------:R-:W2:Y:S01]  /*24ec0*/  LDL.LU R43, [R1+0x584] ;  /* 0x00058400012b7983 */ /* 0x000ea20000300800 */
[----:B------:R-:W-:-:S03]  /*24ed0*/  IADD3 R138, P2, PT, R138, R245, RZ ;  /* 0x000000f58a8a7210 */ /* 0x000fc60007f5e0ff */
[----:B------:R1:W-:Y:S04]  /*24ee0*/  LDGSTS.E [R39+0x2c00], desc[UR28][R40.64], P1 ;  /* 0x02c0000028277fae */ /* 0x0003e800089a101c */
[----:B------:R-:W2:Y:S01]  /*24ef0*/  LDL.LU R51, [R1+0x5bc] ;  /* 0x0005bc0001337983 */ /* 0x000ea20000300800 */
[----:B-1----:R-:W-:Y:S01]  /*24f00*/  SEL R40, RZ, 0x4, !P0 ;  /* 0x00000004ff287807 */ /* 0x002fe20004000000 */
[----:B----4-:R-:W-:-:S03]  /*24f10*/  IMAD.X R139, R139, 0x1, R244, P2 ;  /* 0x000000018b8b7824 */ /* 0x010fc600010e06f4 */
[----:B------:R-:W-:Y:S02]  /*24f20*/  SEL R40, R40, RZ, !P5 ;  /* 0x000000ff28287207 */ /* 0x000fe40006800000 */
[----:B------:R-:W-:Y:S02]  /*24f30*/  MOV R41, R139 ;  /* 0x0000008b00297202 */ /* 0x000fe40000000f00 */
[----:B------:R-:W-:Y:S02]  /*24f40*/  IADD3 R47, P2, PT, R47, R245, RZ ;  /* 0x000000f52f2f7210 */ /* 0x000fe40007f5e0ff */
[----:B------:R-:W-:Y:S01]  /*24f50*/  ISETP.NE.U32.AND P0, PT, R40, RZ, PT ;  /* 0x000000ff2800720c */ /* 0x000fe20003f05070 */
[----:B------:R-:W-:Y:S02]  /*24f60*/  IMAD.MOV.U32 R40, RZ, RZ, R138 ;  /* 0x000000ffff287224 */ /* 0x000fe400078e008a */
[----:B------:R-:W-:Y:S01]  /*24f70*/  IMAD.X R65, R65, 0x1, R244, P2 ;  /* 0x0000000141417824 */ /* 0x000fe200010e06f4 */
[----:B------:R-:W-:Y:S04]  /*24f80*/  STL [R1+0x504], R138 ;  /* 0x0005048a01007387 */ /* 0x000fe80000100800 */
[----:B------:R-:W-:Y:S04]  /*24f90*/  STL [R1+0x500], R139 ;  /* 0x0005008b01007387 */ /* 0x000fe80000100800 */
[----:B------:R1:W-:Y:S04]  /*24fa0*/  LDGSTS.E [R39+0x2d00], desc[UR28][R40.64], P1 ;  /* 0x02d0000028277fae */ /* 0x0003e800089a101c */
[----:B------:R-:W-:Y:S04]  /*24fb0*/  STL [R1+0x53c], R47 ;  /* 0x00053c2f01007387 */ /* 0x000fe80000100800 */
[----:B------:R4:W-:Y:S01]  /*24fc0*/  STL [R1+0x538], R65 ;  /* 0x0005384101007387 */ /* 0x0009e20000100800 */
[----:B-1----:R-:W-:-:S03]  /*24fd0*/  MOV R41, R65 ;  /* 0x0000004100297202 */ /* 0x002fc60000000f00 */
[----:B----4-:R-:W4:Y:S01]  /*24fe0*/  LDL.LU R65, [R1+0x5b8] ;  /* 0x0005b80001417983 */ /* 0x010f220000300800 */
[----:B------:R-:W-:Y:S01]  /*24ff0*/  IMAD.MOV.U32 R40, RZ, RZ, R47 ;  /* 0x000000ffff287224 */ /* 0x000fe200078e002f */
[----:B------:R-:W-:Y:S02]  /*25000*/  ISETP.GT.AND P1, PT, R37, 0x1e, PT ;  /* 0x0000001e2500780c */ /* 0x000fe40003f24270 */
[----:B------:R-:W4:Y:S01]  /*25010*/  LDL.LU R47, [R1+0x5c4] ;  /* 0x0005c400012f7983 */ /* 0x000f220000300800 */
[----:B---3--:R-:W-:-:S03]  /*25020*/  IADD3 R42, P2, PT, R42, R245, RZ ;  /* 0x000000f52a2a7210 */ /* 0x008fc60007f5e0ff */
[----:B------:R1:W-:Y:S02]  /*25030*/  LDGSTS.E [R39+0x3400], desc[UR28][R40.64], P0 ;  /* 0x0340000028277fae */ /* 0x0003e400081a101c */
[----:B------:R-:W-:Y:S02]  /*25040*/  IMAD.X R50, R50, 0x1, R244, P2 ;  /* 0x0000000132327824 */ /* 0x000fe400010e06f4 */
[----:B------:R-:W-:Y:S01]  /*25050*/  STL [R1+0x544], R42 ;  /* 0x0005442a01007387 */ /* 0x000fe20000100800 */
[----:B------:R-:W-:-:S03]  /*25060*/  IADD3 R46, P2, PT, R46, R245, RZ ;  /* 0x000000f52e2e7210 */ /* 0x000fc60007f5e0ff */
[----:B------:R3:W-:Y:S01]  /*25070*/  STL [R1+0x540], R50 ;  /* 0x0005403201007387 */ /* 0x0007e20000100800 */
[----:B-1----:R-:W-:Y:S02]  /*25080*/  SEL R40, RZ, 0x4, !P1 ;  /* 0x00000004ff287807 */ /* 0x002fe40004800000 */
[----:B------:R-:W-:Y:S02]  /*25090*/  MOV R41, R50 ;  /* 0x0000003200297202 */ /* 0x000fe40000000f00 */
[----:B------:R-:W-:Y:S01]  /*250a0*/  SEL R40, R40, RZ, !P5 ;  /* 0x000000ff28287207 */ /* 0x000fe20006800000 */
[----:B---3--:R-:W3:Y:S03]  /*250b0*/  LDL.LU R50, [R1+0x5c0] ;  /* 0x0005c00001327983 */ /* 0x008ee60000300800 */
[----:B------:R-:W-:Y:S01]  /*250c0*/  ISETP.NE.U32.AND P1, PT, R40, RZ, PT ;  /* 0x000000ff2800720c */ /* 0x000fe20003f25070 */
[----:B------:R-:W-:-:S02]  /*250d0*/  IMAD.MOV.U32 R40, RZ, RZ, R42 ;  /* 0x000000ffff287224 */ /* 0x000fc400078e002a */
[----:B------:R-:W3:Y:S04]  /*250e0*/  LDL.LU R42, [R1+0x5fc] ;  /* 0x0005fc00012a7983 */ /* 0x000ee80000300800 */
[----:B------:R1:W-:Y:S04]  /*250f0*/  STL [R1+0x57c], R46 ;  /* 0x00057c2e01007387 */ /* 0x0003e80000100800 */
[----:B------:R1:W-:Y:S02]  /*25100*/  LDGSTS.E [R39+0x3500], desc[UR28][R40.64], P0 ;  /* 0x0350000028277fae */ /* 0x0003e400081a101c */
[----:B-1----:R-:W-:-:S02]  /*25110*/  IMAD.MOV.U32 R40, RZ, RZ, R46 ;  /* 0x000000ffff287224 */ /* 0x002fc400078e002e */
[----:B--2---:R-:W-:-:S05]  /*25120*/  IMAD.X R137, R137, 0x1, R244, P2 ;  /* 0x0000000189897824 */ /* 0x004fca00010e06f4 */
[----:B------:R-:W-:Y:S04]  /*25130*/  STL [R1+0x578], R137 ;  /* 0x0005788901007387 */ /* 0x000fe80000100800 */
[----:B------:R-:W2:Y:S01]  /*25140*/  LDL.LU R46, [R1+0x5f8] ;  /* 0x0005f800012e7983 */ /* 0x000ea20000300800 */
[----:B------:R-:W-:Y:S02]  /*25150*/  MOV R41, R137 ;  /* 0x0000008900297202 */ /* 0x000fe40000000f00 */
[----:B------:R-:W-:-:S03]  /*25160*/  ISETP.GT.AND P0, PT, R37, 0x22, PT ;  /* 0x000000222500780c */ /* 0x000fc60003f04270 */
[----:B------:R1:W-:Y:S01]  /*25170*/  LDGSTS.E [R39+0x3c00], desc[UR28][R40.64], P1 ;  /* 0x03c0000028277fae */ /* 0x0003e200089a101c */
[----:B------:R-:W-:Y:S02]  /*25180*/  IADD3 R43, P2, PT, R43, R245, RZ ;  /* 0x000000f52b2b7210 */ /* 0x000fe40007f5e0ff */
[----:B-1----:R-:W-:-:S03]  /*25190*/  SEL R40, RZ, 0x4, !P0 ;  /* 0x00000004ff287807 */ /* 0x002fc60004000000 */
[----:B------:R-:W-:Y:S01]  /*251a0*/  IMAD.X R136, R136, 0x1, R244, P2 ;  /* 0x0000000188887824 */ /* 0x000fe200010e06f4 */
[----:B------:R1:W-:Y:S01]  /*251b0*/  STL [R1+0x584], R43 ;  /* 0x0005842b01007387 */ /* 0x0003e20000100800 */
[----:B------:R-:W-:-:S03]  /*251c0*/  SEL R40, R40, RZ, !P5 ;  /* 0x000000ff28287207 */ /* 0x000fc60006800000 */
[----:B------:R-:W-:Y:S01]  /*251d0*/  STL [R1+0x580], R136 ;  /* 0x0005808801007387 */ /* 0x000fe20000100800 */
[----:B------:R-:W-:-:S03]  /*251e0*/  IADD3 R51, P2, PT, R51, R245, RZ ;  /* 0x000000f533337210 */ /* 0x000fc60007f5e0ff */
[----:B------:R-:W2:Y:S04]  /*251f0*/  LDL.LU R141, [R1+0x600] ;  /* 0x00060000018d7983 */ /* 0x000ea80000300800 */
[----:B------:R-:W2:Y:S01]  /*25200*/  LDL.LU R140, [R1+0x604] ;  /* 0x00060400018c7983 */ /* 0x000ea20000300800 */
[----:B------:R-:W-:Y:S01]  /*25210*/  ISETP.NE.U32.AND P0, PT, R40, RZ, PT ;  /* 0x000000ff2800720c */ /* 0x000fe20003f05070 */
[----:B------:R-:W-:Y:S02]  /*25220*/  IMAD.MOV.U32 R40, RZ, RZ, R43 ;  /* 0x000000ffff287224 */ /* 0x000fe400078e002b */
[----:B------:R-:W-:Y:S04]  /*25230*/  STL [R1+0x5bc], R51 ;  /* 0x0005bc3301007387 */ /* 0x000fe80000100800 */
[----:B-1----:R-:W2:Y:S01]  /*25240*/  LDL.LU R43, [R1+0x63c] ;  /* 0x00063c00012b7983 */ /* 0x002ea20000300800 */
[----:B------:R-:W-:-:S05]  /*25250*/  MOV R41, R136 ;  /* 0x0000008800297202 */ /* 0x000fca0000000f00 */
[----:B------:R1:W-:Y:S01]  /*25260*/  LDGSTS.E [R39+0x3d00], desc[UR28][R40.64], P1 ;  /* 0x03d0000028277fae */ /* 0x0003e200089a101c */
[----:B----4-:R-:W-:-:S05]  /*25270*/  IMAD.X R65, R65, 0x1, R244, P2 ;  /* 0x0000000141417824 */ /* 0x010fca00010e06f4 */
[----:B------:R4:W-:Y:S04]  /*25280*/  STL [R1+0x5b8], R65 ;  /* 0x0005b84101007387 */ /* 0x0009e80000100800 */
[----:B------:R-:W2:Y:S01]  /*25290*/  LDL.LU R139, [R1+0x638] ;  /* 0x00063800018b7983 */ /* 0x000ea20000300800 */
[----:B------:R-:W-:-:S03]  /*252a0*/  IADD3 R47, P2, PT, R47, R245, RZ ;  /* 0x000000f52f2f7210 */ /* 0x000fc60007f5e0ff */
[----:B------:R-:W2:Y:S04]  /*252b0*/  LDL.LU R138, [R1+0x640] ;  /* 0x00064000018a7983 */ /* 0x000ea80000300800 */
[----:B------:R-:W2:Y:S01]  /*252c0*/  LDL.LU R137, [R1+0x644] ;  /* 0x0006440001897983 */ /* 0x000ea20000300800 */
[----:B-1----:R-:W-:Y:S01]  /*252d0*/  MOV R41, R65 ;  /* 0x0000004100297202 */ /* 0x002fe20000000f00 */
[----:B------:R-:W-:Y:S02]  /*252e0*/  IMAD.MOV.U32 R40, RZ, RZ, R51 ;  /* 0x000000ffff287224 */ /* 0x000fe400078e0033 */
[----:B----4-:R-:W4:Y:S01]  /*252f0*/  LDL.LU R65, [R1+0x67c] ;  /* 0x00067c0001417983 */ /* 0x010f220000300800 */
[----:B------:R-:W-:Y:S01]  /*25300*/  ISETP.GT.AND P1, PT, R37, 0x26, PT ;  /* 0x000000262500780c */ /* 0x000fe20003f24270 */
[----:B---3--:R-:W-:-:S02]  /*25310*/  IMAD.X R50, R50, 0x1, R244, P2 ;  /* 0x0000000132327824 */ /* 0x008fc400010e06f4 */
[----:B------:R-:W-:Y:S04]  /*25320*/  STL [R1+0x5c4], R47 ;  /* 0x0005c42f01007387 */ /* 0x000fe80000100800 */
[----:B------:R1:W-:Y:S01]  /*25330*/  STL [R1+0x5c0], R50 ;  /* 0x0005c03201007387 */ /* 0x0003e20000100800 */
[----:B------:R-:W-:-:S03]  /*25340*/  IADD3 R42, P2, PT, R42, R245, RZ ;  /* 0x000000f52a2a7210 */ /* 0x000fc60007f5e0ff */
[----:B------:R-:W3:Y:S04]  /*25350*/  LDL.LU R136, [R1+0x678] ;  /* 0x0006780001887983 */ /* 0x000ee80000300800 */
[----:B------:R1:W-:Y:S04]  /*25360*/  LDGSTS.E [R39+0x4400], desc[UR28][R40.64], P0 ;  /* 0x0440000028277fae */ /* 0x0003e800081a101c */
[----:B------:R-:W-:Y:S01]  /*25370*/  STL [R1+0x5fc], R42 ;  /* 0x0005fc2a01007387 */ /* 0x000fe20000100800 */
[----:B-1----:R-:W-:-:S04]  /*25380*/  SEL R40, RZ, 0x4, !P1 ;  /* 0x00000004ff287807 */ /* 0x002fc80004800000 */
[----:B------:R-:W-:Y:S02]  /*25390*/  SEL R40, R40, RZ, !P5 ;  /* 0x000000ff28287207 */ /* 0x000fe40006800000 */
[----:B------:R-:W-:Y:S02]  /*253a0*/  MOV R41, R50 ;  /* 0x0000003200297202 */ /* 0x000fe40000000f00 */
[----:B------:R-:W-:Y:S01]  /*253b0*/  ISETP.NE.U32.AND P1, PT, R40, RZ, PT ;  /* 0x000000ff2800720c */ /* 0x000fe20003f25070 */
[----:B------:R-:W-:-:S05]  /*253c0*/  IMAD.MOV.U32 R40, RZ, RZ, R47 ;  /* 0x000000ffff287224 */ /* 0x000fca00078e002f */
[----:B------:R1:W-:Y:S02]  /*253d0*/  LDGSTS.E [R39+0x4500], desc[UR28][R40.64], P0 ;  /* 0x0450000028277fae */ /* 0x0003e400081a101c */
[----:B-1----:R-:W-:Y:S02]  /*253e0*/  IMAD.MOV.U32 R40, RZ, RZ, R42 ;  /* 0x000000ffff287224 */ /* 0x002fe400078e002a */
[----:B--2---:R-:W-:-:S05]  /*253f0*/  IMAD.X R46, R46, 0x1, R244, P2 ;  /* 0x000000012e2e7824 */ /* 0x004fca00010e06f4 */
[----:B------:R1:W-:Y:S04]  /*25400*/  STL [R1+0x5f8], R46 ;  /* 0x0005f82e01007387 */ /* 0x0003e80000100800 */
[----:B------:R-:W2:Y:S04]  /*25410*/  LDL.LU R51, [R1+0x680] ;  /* 0x0006800001337983 */ /* 0x000ea80000300800 */
[----:B------:R-:W2:Y:S01]  /*25420*/  LDL.LU R50, [R1+0x684] ;  /* 0x0006840001327983 */ /* 0x000ea20000300800 */
[----:B------:R-:W-:-:S03]  /*25430*/  MOV R41, R46 ;  /* 0x0000002e00297202 */ /* 0x000fc60000000f00 */
[----:B------:R-:W2:Y:S04]  /*25440*/  LDL.LU R47, [R1+0x6b8] ;  /* 0x0006b800012f7983 */ /* 0x000ea80000300800 */
[----:B-1----:R-:W2:Y:S04]  /*25450*/  LDL.LU R46, [R1+0x6bc] ;  /* 0x0006bc00012e7983 */ /* 0x002ea80000300800 */
[----:B------:R-:W2:Y:S01]  /*25460*/  LDL.LU R42, [R1+0x6c4] ;  /* 0x0006c400012a7983 */ /* 0x000ea20000300800 */
[----:B------:R-:W-:-:S03]  /*25470*/  ISETP.GT.AND P0, PT, R37, 0x2a, PT ;  /* 0x0000002a2500780c */ /* 0x000fc60003f04270 */
[----:B------:R1:W-:Y:S02]  /*25480*/  LDGSTS.E [R39+0x4c00], desc[UR28][R40.64], P1 ;  /* 0x04c0000028277fae */ /* 0x0003e400089a101c */
[----:B-1----:R-:W-:Y:S02]  /*25490*/  SEL R40, RZ, 0x4, !P0 ;  /* 0x00000004ff287807 */ /* 0x002fe40004000000 */
[----:B------:R-:W-:Y:S02]  /*254a0*/  IADD3 R140, P2, PT, R140, R245, RZ ;  /* 0x000000f58c8c7210 */ /* 0x000fe40007f5e0ff */
[----:B------:R-:W-:-:S03]  /*254b0*/  SEL R40, R40, RZ, !P5 ;  /* 0x000000ff28287207 */ /* 0x000fc60006800000 */
[----:B------:R-:W-:Y:S01]  /*254c0*/  IMAD.X R141, R141, 0x1, R244, P2 ;  /* 0x000000018d8d7824 */ /* 0x000fe200010e06f4 */
[----:B------:R-:W-:Y:S02]  /*254d0*/  ISETP.NE.U32.AND P0, PT, R40, RZ, PT ;  /* 0x000000ff2800720c */ /* 0x000fe40003f05070 */
[----:B------:R-:W-:Y:S01]  /*254e0*/  IADD3 R43, P2, PT, R43, R245, RZ ;  /* 0x000000f52b2b7210 */ /* 0x000fe20007f5e0ff */
[----:B------:R-:W-:Y:S01]  /*254f0*/  IMAD.MOV.U32 R40, RZ, RZ, R140 ;  /* 0x000000ffff287224 */ /* 0x000fe200078e008c */
[----:B------:R-:W-:-:S05]  /*25500*/  MOV R41, R141 ;  /* 0x0000008d00297202 */ /* 0x000fca0000000f00 */
[----:B------:R1:W-:Y:S01]  /*25510*/  LDGSTS.E [R39+0x4d00], desc[UR28][R40.64], P1 ;  /* 0x04d0000028277fae */ /* 0x0003e200089a101c */
[----:B------:R-:W-:Y:S01]  /*25520*/  ISETP.GT.AND P1, PT, R37, 0x2e, PT ;  /* 0x0000002e2500780c */ /* 0x000fe20003f24270 */
[----:B-1----:R-:W-:Y:S02]  /*25530*/  IMAD.MOV.U32 R40, RZ, RZ, R43 ;  /* 0x000000ffff287224 */ /* 0x002fe400078e002b */
[----:B------:R-:W-:-:S05]  /*25540*/  IMAD.X R139, R139, 0x1, R244, P2 ;  /* 0x000000018b8b7824 */ /* 0x000fca00010e06f4 */
[----:B------:R-:W-:Y:S02]  /*25550*/  MOV R41, R139 ;  /* 0x0000008b00297202 */ /* 0x000fe40000000f00 */
[----:B------:R-:W-:-:S03]  /*25560*/  IADD3 R137, P2, PT, R137, R245, RZ ;  /* 0x000000f589897210 */ /* 0x000fc60007f5e0ff */
[----:B------:R1:W-:Y:S02]  /*25570*/  LDGSTS.E [R39+0x5400], desc[UR28][R40.64], P0 ;  /* 0x0540000028277fae */ /* 0x0003e400081a101c */
[----:B------:R-:W-:Y:S01]  /*25580*/  IMAD.X R138, R138, 0x1, R244, P2 ;  /* 0x000000018a8a7824 */ /* 0x000fe200010e06f4 */
[----:B----4-:R-:W-:Y:S02]  /*25590*/  IADD3 R65, P2, PT, R65, R245, RZ ;  /* 0x000000f541417210 */ /* 0x010fe40007f5e0ff */
[----:B-1----:R-:W-:-:S04]  /*255a0*/  SEL R40, RZ, 0x4, !P1 ;  /* 0x00000004ff287807 */ /* 0x002fc80004800000 */
[----:B------:R-:W-:Y:S01]  /*255b0*/  SEL R40, R40, RZ, !P5 ;  /* 0x000000ff28287207 */ /* 0x000fe20006800000 */
[----:B---3--:R-:W-:Y:S01]  /*255c0*/  IMAD.X R136, R136, 0x1, R244, P2 ;  /* 0x0000000188887824 */ /* 0x008fe200010e06f4 */
[----:B------:R-:W-:Y:S02]  /*255d0*/  MOV R41, R138 ;  /* 0x0000008a00297202 */ /* 0x000fe40000000f00 */
[----:B------:R-:W-:Y:S01]  /*255e0*/  ISETP.NE.U32.AND P1, PT, R40, RZ, PT ;  /* 0x000000ff2800720c */ /* 0x000fe20003f25070 */
[----:B------:R-:W-:-:S05]  /*255f0*/  IMAD.MOV.U32 R40, RZ, RZ, R137 ;  /* 0x000000ffff287224 */ /* 0x000fca00078e0089 */
[----:B------:R1:W-:Y:S01]  /*25600*/  LDGSTS.E [R39+0x5500], desc[UR28][R40.64], P0 ;  /* 0x0550000028277fae */ /* 0x0003e200081a101c */
[----:B------:R-:W-:Y:S01]  /*25610*/  ISETP.GT.AND P0, PT, R37, 0x32, PT ;  /* 0x000000322500780c */ /* 0x000fe20003f04270 */
[----:B-1----:R-:W-:Y:S01]  /*25620*/  IMAD.MOV.U32 R40, RZ, RZ, R65 ;  /* 0x000000ffff287224 */ /* 0x002fe200078e0041 */
[----:B------:R-:W-:-:S05]  /*25630*/  MOV R41, R136 ;  /* 0x0000008800297202 */ /* 0x000fca0000000f00 */
[----:B------:R1:W-:Y:S04]  /*25640*/  LDGSTS.E [R39+0x5c00], desc[UR28][R40.64], P1 ;  /* 0x05c0000028277fae */ /* 0x0003e800089a101c */
[----:B------:R-:W-:Y:S01]  /*25650*/  STL [R1+0x604], R140 ;  /* 0x0006048c01007387 */ /* 0x000fe20000100800 */
[----:B-1----:R-:W-:-:S03]  /*25660*/  SEL R40, RZ, 0x4, !P0 ;  /* 0x00000004ff287807 */ /* 0x002fc60004000000 */
[----:B------:R-:W-:Y:S04]  /*25670*/  STL [R1+0x600], R141 ;  /* 0x0006008d01007387 */ /* 0x000fe80000100800 */
[----:B------:R1:W-:Y:S04]  /*25680*/  STL [R1+0x63c], R43 ;  /* 0x00063c2b01007387 */ /* 0x0003e80000100800 */
[----:B------:R-:W-:Y:S04]  /*25690*/  STL [R1+0x638], R139 ;  /* 0x0006388b01007387 */ /* 0x000fe80000100800 */
[----:B-1----:R-:W3:Y:S04]  /*256a0*/  LDL.LU R43, [R1+0x6c0] ;  /* 0x0006c000012b7983 */ /* 0x002ee80000300800 */
[----:B------:R-:W-:Y:S04]  /*256b0*/  STL [R1+0x644], R137 ;  /* 0x0006448901007387 */ /* 0x000fe80000100800 */
[----:B------:R1:W-:Y:S04]  /*256c0*/  STL [R1+0x640], R138 ;  /* 0x0006408a01007387 */ /* 0x0003e80000100800 */
[----:B------:R-:W-:Y:S04]  /*256d0*/  STL [R1+0x67c], R65 ;  /* 0x00067c4101007387 */ /* 0x000fe80000100800 */
[----:B------:R4:W-:Y:S01]  /*256e0*/  STL [R1+0x678], R136 ;  /* 0x0006788801007387 */ /* 0x0009e20000100800 */
[----:B------:R-:W-:-:S02]  /*256f0*/  IMAD.MOV.U32 R248, RZ, RZ, R0 ;  /* 0x000000fffff87224 */ /* 0x000fc400078e0000 */
[----:B------:R-:W-:Y:S01]  /*25700*/  IMAD.MOV.U32 R249, RZ, RZ, R2 ;  /* 0x000000fffff97224 */ /* 0x000fe200078e0002 */
[----:B------:R-:W-:Y:S02]  /*25710*/  MOV R250, R252 ;  /* 0x000000fc00fa7202 */ /* 0x000fe40000000f00 */
[----:B--2---:R-:W-:-:S05]  /*25720*/  IADD3 R50, P0, PT, R50, R245, RZ ;  /* 0x000000f532327210 */ /* 0x004fca0007f1e0ff */
[--C-:B------:R-:W-:Y:S01]  /*25730*/  IMAD.X R51, R51, 0x1, R244.reuse, P0 ;  /* 0x0000000133337824 */ /* 0x100fe200000e06f4 */
[-C--:B------:R-:W-:Y:S01]  /*25740*/  IADD3 R46, P0, PT, R46, R245.reuse, RZ ;  /* 0x000000f52e2e7210 */ /* 0x080fe20007f1e0ff */
[----:B------:R-:W-:Y:S04]  /*25750*/  STL [R1+0x684], R50 ;  /* 0x0006843201007387 */ /* 0x000fe80000100800 */
[----:B------:R-:W-:Y:S01]  /*25760*/  IMAD.X R47, R47, 0x1, R244, P0 ;  /* 0x000000012f2f7824 */ /* 0x000fe200000e06f4 */
[----:B------:R2:W-:Y:S01]  /*25770*/  STL [R1+0x680], R51 ;  /* 0x0006803301007387 */ /* 0x0005e20000100800 */
[----:B------:R-:W-:-:S03]  /*25780*/  IADD3 R42, P0, PT, R42, R245, RZ ;  /* 0x000000f52a2a7210 */ /* 0x000fc60007f1e0ff */
[----:B-1----:R-:W3:Y:S04]  /*25790*/  LDL.LU R138, [R1+0x6fc] ;  /* 0x0006fc00018a7983 */ /* 0x002ee80000300800 */
[----:B------:R-:W-:Y:S04]  /*257a0*/  STL [R1+0x6bc], R46 ;  /* 0x0006bc2e01007387 */ /* 0x000fe80000100800 */
[----:B------:R1:W-:Y:S04]  /*257b0*/  STL [R1+0x6b8], R47 ;  /* 0x0006b82f01007387 */ /* 0x0003e80000100800 */
[----:B------:R-:W3:Y:S04]  /*257c0*/  LDL.LU R0, [R1+0xbfc] ;  /* 0x000bfc0001007983 */ /* 0x000ee80000300800 */
[----:B------:R-:W3:Y:S04]  /*257d0*/  LDL.LU R2, [R1+0xbf8] ;  /* 0x000bf80001027983 */ /* 0x000ee80000300800 */
[----:B------:R1:W-:Y:S04]  /*257e0*/  STL [R1+0x6c4], R42 ;  /* 0x0006c42a01007387 */ /* 0x0003e80000100800 */
[----:B------:R-:W5:Y:S04]  /*257f0*/  LDL.LU R252, [R1+0xbf4] ;  /* 0x000bf40001fc7983 */ /* 0x000f680000300800 */
[----:B------:R-:W3:Y:S04]  /*25800*/  LDL.LU R141, [R1+0x6f8] ;  /* 0x0006f800018d7983 */ /* 0x000ee80000300800 */
[----:B----4-:R-:W4:Y:S01]  /*25810*/  LDL.LU R136, [R1+0x704] ;  /* 0x0007040001887983 */ /* 0x010f220000300800 */
[----:B------:R-:W-:Y:S01]  /*25820*/  IMAD.MOV.U32 R251, RZ, RZ, R49 ;  /* 0x000000fffffb7224 */ /* 0x000fe200078e0031 */
[----:B------:R-:W-:-:S02]  /*25830*/  SEL R40, R40, RZ, !P5 ;  /* 0x000000ff28287207 */ /* 0x000fc40006800000 */
[----:B------:R-:W-:Y:S02]  /*25840*/  MOV R41, R51 ;  /* 0x0000003300297202 */ /* 0x000fe40000000f00 */
[----:B------:R-:W-:Y:S01]  /*25850*/  ISETP.NE.U32.AND P2, PT, R40, RZ, PT ;  /* 0x000000ff2800720c */ /* 0x000fe20003f45070 */
[----:B------:R-:W-:Y:S01]  /*25860*/  IMAD.MOV.U32 R40, RZ, RZ, R50 ;  /* 0x000000ffff287224 */ /* 0x000fe200078e0032 */
[----:B------:R-:W-:Y:S01]  /*25870*/  HMMA.1688.F32.TF32 R220, R228, R54, R248 ;  /* 0x00000036e4dc723c */ /* 0x000fe200000810f8 */
[----:B--2---:R-:W2:Y:S04]  /*25880*/  LDL.LU R51, [R1+0x73c] ;  /* 0x00073c0001337983 */ /* 0x004ea80000300800 */
[----:B------:R1:W-:Y:S02]  /*25890*/  LDGSTS.E [R39+0x5d00], desc[UR28][R40.64], P1 ;  /* 0x05d0000028277fae */ /* 0x0003e400089a101c */
[----:B-1----:R-:W-:Y:S01]  /*258a0*/  IMAD.MOV.U32 R40, RZ, RZ, R46 ;  /* 0x000000ffff287224 */ /* 0x002fe200078e002e */
[----:B------:R-:W-:-:S05]  /*258b0*/  MOV R41, R47 ;  /* 0x0000002f00297202 */ /* 0x000fca0000000f00 */
[----:B------:R1:W-:Y:S02]  /*258c0*/  LDGSTS.E [R39+0x6400], desc[UR28][R40.64], P2 ;  /* 0x0640000028277fae */ /* 0x0003e400091a101c */
[----:B-1----:R-:W-:Y:S01]  /*258d0*/  MOV R40, R42 ;  /* 0x0000002a00287202 */ /* 0x002fe20000000f00 */
[----:B---3--:R-:W-:-:S05]  /*258e0*/  IMAD.X R43, R43, 0x1, R244, P0 ;  /* 0x000000012b2b7824 */ /* 0x008fca00000e06f4 */
[----:B------:R1:W-:Y:S04]  /*258f0*/  STL [R1+0x6c0], R43 ;  /* 0x0006c02b01007387 */ /* 0x0003e80000100800 */
[----:B------:R-:W3:Y:S04]  /*25900*/  LDL.LU R137, [R1+0x700] ;  /* 0x0007000001897983 */ /* 0x000ee80000300800 */
[----:B------:R-:W3:Y:S04]  /*25910*/  LDL.LU R65, [R1+0x738] ;  /* 0x0007380001417983 */ /* 0x000ee80000300800 */
[----:B------:R-:W3:Y:S04]  /*25920*/  LDL.LU R47, [R1+0x740] ;  /* 0x00074000012f7983 */ /* 0x000ee80000300800 */
[----:B------:R-:W3:Y:S04]  /*25930*/  LDL.LU R42, [R1+0x744] ;  /* 0x00074400012a7983 */ /* 0x000ee80000300800 */
[----:B------:R-:W3:Y:S01]  /*25940*/  LDL.LU R139, [R1+0x77c] ;  /* 0x00077c00018b7983 */ /* 0x000ee20000300800 */
[----:B------:R-:W-:Y:S01]  /*25950*/  IMAD.MOV.U32 R41, RZ, RZ, R43 ;  /* 0x000000ffff297224 */ /* 0x000fe200078e002b */
[----:B------:R-:W-:-:S04]  /*25960*/  IADD3 R138, P4, PT, R138, R245, RZ ;  /* 0x000000f58a8a7210 */ /* 0x000fc80007f9e0ff */
[----:B------:R1:W-:Y:S04]  /*25970*/  LDGSTS.E [R39+0x6500], desc[UR28][R40.64], P2 ;  /* 0x0650000028277fae */ /* 0x0003e800091a101c */
[----:B------:R-:W-:Y:S04]  /*25980*/  STL [R1+0x6fc], R138 ;  /* 0x0006fc8a01007387 */ /* 0x000fe80000100800 */
[----:B------:R-:W3:Y:S01]  /*25990*/  LDL.LU R140, [R1+0x778] ;  /* 0x00077800018c7983 */ /* 0x000ee20000300800 */
[----:B------:R-:W-:Y:S01]  /*259a0*/  IMAD.X R141, R141, 0x1, R244, P4 ;  /* 0x000000018d8d7824 */ /* 0x000fe200020e06f4 */
[----:B----4-:R-:W-:-:S04]  /*259b0*/  IADD3 R136, P6, PT, R136, R245, RZ ;  /* 0x000000f588887210 */ /* 0x010fc80007fde0ff */
[----:B------:R-:W-:Y:S04]  /*259c0*/  STL [R1+0x6f8], R141 ;  /* 0x0006f88d01007387 */ /* 0x000fe80000100800 */
[----:B------:R-:W-:Y:S04]  /*259d0*/  STL.64 [R1], R220 ;  /* 0x000000dc01007387 */ /* 0x000fe80000100a00 */
[----:B------:R-:W-:Y:S04]  /*259e0*/  STL.64 [R1+0x8], R222 ;  /* 0x000008de01007387 */ /* 0x000fe80000100a00 */
[----:B------:R4:W-:Y:S04]  /*259f0*/  STL [R1+0x704], R136 ;  /* 0x0007048801007387 */ /* 0x0009e80000100800 */
[----:B------:R-:W3:Y:S04]  /*25a00*/  LDL.LU R50, [R1+0x780] ;  /* 0x0007800001327983 */ /* 0x000ee80000300800 */
[----:B-1----:R-:W3:Y:S04]  /*25a10*/  LDL.LU R43, [R1+0x784] ;  /* 0x00078400012b7983 */ /* 0x002ee80000300800 */
[----:B------:R-:W3:Y:S04]  /*25a20*/  LDL.LU R49, [R1+0xb98] ;  /* 0x000b980001317983 */ /* 0x000ee80000300800 */
[----:B------:R-:W3:Y:S01]  /*25a30*/  LDL.LU R46, [R1+0xbd0] ;  /* 0x000bd000012e7983 */ /* 0x000ee20000300800 */
[----:B------:R-:W-:-:S04]  /*25a40*/  ISETP.GT.AND P0, PT, R37, 0x36, PT ;  /* 0x000000362500780c */ /* 0x000fc80003f04270 */
[----:B------:R-:W-:Y:S02]  /*25a50*/  SEL R40, RZ, 0x4, !P0 ;  /* 0x00000004ff287807 */ /* 0x000fe40004000000 */
        /* <DEDUP_REMOVED lines=11> */
[----:B------:R-:W-:-:S04]  /*25b10*/  SEL R40, RZ, 0x4, !P0 ;  /* 0x00000004ff287807 */ /* 0x000fc80004000000 */
[----:B------:R-:W-:Y:S01]  /*25b20*/  SEL R40, R40, RZ, !P5 ;  /* 0x000000ff28287207 */ /* 0x000fe20006800000 */
[----:B------:R-:W-:-:S03]  /*25b30*/  IMAD.MOV.U32 R41, RZ, RZ, R141 ;  /* 0x000000ffff297224 */ /* 0x000fc600078e008d */
[----:B------:R-:W-:Y:S01]  /*25b40*/  ISETP.NE.U32.AND P0, PT, R40, RZ, PT ;  /* 0x000000ff2800720c */ /* 0x000fe20003f05070 */
[----:B------:R-:W-:Y:S01]  /*25b50*/  IMAD.MOV.U32 R40, RZ, RZ, R138 ;  /* 0x000000ffff287224 */ /* 0x000fe200078e008a */
[----:B--2---:R-:W-:-:S04]  /*25b60*/  IADD3 R51, P4, PT, R51, R245, RZ ;  /* 0x000000f533337210 */ /* 0x004fc80007f9e0ff */
[----:B------:R1:W-:Y:S04]  /*25b70*/  LDGSTS.E [R39+0x6c00], desc[UR28][R40.64], P3 ;  /* 0x06c0000028277fae */ /* 0x0003e800099a101c */
[----:B------:R-:W-:Y:S01]  /*25b80*/  STL [R1+0x73c], R51 ;  /* 0x00073c3301007387 */ /* 0x000fe20000100800 */
[----:B-1----:R-:W-:Y:S01]  /*25b90*/  IMAD.MOV.U32 R40, RZ, RZ, R136 ;  /* 0x000000ffff287224 */ /* 0x002fe200078e0088 */
[----:B---3--:R-:W-:-:S05]  /*25ba0*/  IADD3.X R137, PT, PT, R137, R244, RZ, P6, !PT ;  /* 0x000000f489897210 */ /* 0x008fca00037fe4ff */
[----:B------:R-:W-:Y:S01]  /*25bb0*/  IMAD.MOV.U32 R41, RZ, RZ, R137 ;  /* 0x000000ffff297224 */ /* 0x000fe200078e0089 */
[----:B------:R-:W-:Y:S01]  /*25bc0*/  IADD3.X R65, PT, PT, R65, R244, RZ, P4, !PT ;  /* 0x000000f441417210 */ /* 0x000fe200027fe4ff */
[----:B------:R-:W-:Y:S04]  /*25bd0*/  STL [R1+0x700], R137 ;  /* 0x0007008901007387 */ /* 0x000fe80000100800 */
[----:B------:R1:W-:Y:S01]  /*25be0*/  LDGSTS.E [R39+0x6d00], desc[UR28][R40.64], P3 ;  /* 0x06d0000028277fae */ /* 0x0003e200099a101c */
[-C--:B------:R-:W-:Y:S02]  /*25bf0*/  IADD3 R42, P6, PT, R42, R245.reuse, RZ ;  /* 0x000000f52a2a7210 */ /* 0x080fe40007fde0ff */
[----:B------:R-:W-:-:S03]  /*25c00*/  IADD3 R139, P3, PT, R139, R245, RZ ;  /* 0x000000f58b8b7210 */ /* 0x000fc60007f7e0ff */
[----:B------:R-:W-:Y:S01]  /*25c10*/  STL [R1+0x744], R42 ;  /* 0x0007442a01007387 */ /* 0x000fe20000100800 */
[----:B------:R-:W-:-:S03]  /*25c20*/  IADD3.X R47, PT, PT, R47, R244, RZ, P6, !PT ;  /* 0x000000f42f2f7210 */ /* 0x000fc600037fe4ff */
[----:B------:R2:W-:Y:S01]  /*25c30*/  STL [R1+0x738], R65 ;  /* 0x0007384101007387 */ /* 0x0005e20000100800 */
[----:B-1----:R-:W-:Y:S02]  /*25c40*/  IMAD.MOV.U32 R40, RZ, RZ, R51 ;  /* 0x000000ffff287224 */ /* 0x002fe400078e0033 */
[----:B------:R-:W-:Y:S01]  /*25c50*/  IMAD.MOV.U32 R41, RZ, RZ, R65 ;  /* 0x000000ffff297224 */ /* 0x000fe200078e0041 */
[----:B----4-:R-:W3:Y:S04]  /*25c60*/  LDL.LU R136, [R1+0xb9c] ;  /* 0x000b9c0001887983 */ /* 0x010ee80000300800 */
[----:B------:R-:W-:Y:S04]  /*25c70*/  STL [R1+0x77c], R139 ;  /* 0x00077c8b01007387 */ /* 0x000fe80000100800 */
[----:B------:R1:W-:Y:S04]  /*25c80*/  STL [R1+0x740], R47 ;  /* 0x0007402f01007387 */ /* 0x0003e80000100800 */
[----:B--2---:R-:W2:Y:S04]  /*25c90*/  LDL.LU R65, [R1+0x40c] ;  /* 0x00040c0001417983 */ /* 0x004ea80000300800 */
[----:B------:R-:W4:Y:S04]  /*25ca0*/  LDL.LU R138, [R1+0x3d4] ;  /* 0x0003d400018a7983 */ /* 0x000f280000300800 */
[----:B------:R1:W-:Y:S02]  /*25cb0*/  LDGSTS.E [R39+0x7400], desc[UR28][R40.64], P2 ;  /* 0x0740000028277fae */ /* 0x0003e400091a101c */
[----:B-1----:R-:W-:-:S02]  /*25cc0*/  IMAD.MOV.U32 R40, RZ, RZ, R42 ;  /* 0x000000ffff287224 */ /* 0x002fc400078e002a */
[----:B------:R-:W-:-:S05]  /*25cd0*/  IMAD.MOV.U32 R41, RZ, RZ, R47 ;  /* 0x000000ffff297224 */ /* 0x000fca00078e002f */
[----:B------:R1:W-:Y:S02]  /*25ce0*/  LDGSTS.E [R39+0x7500], desc[UR28][R40.64], P2 ;  /* 0x0750000028277fae */ /* 0x0003e400091a101c */
[----:B-1----:R-:W-:Y:S01]  /*25cf0*/  IMAD.MOV.U32 R40, RZ, RZ, R139 ;  /* 0x000000ffff287224 */ /* 0x002fe200078e008b */
[----:B------:R-:W-:-:S05]  /*25d00*/  IADD3.X R140, PT, PT, R140, R244, RZ, P3, !PT ;  /* 0x000000f48c8c7210 */ /* 0x000fca0001ffe4ff */
[----:B------:R-:W-:-:S05]  /*25d10*/  IMAD.MOV.U32 R41, RZ, RZ, R140 ;  /* 0x000000ffff297224 */ /* 0x000fca00078e008c */
[----:B------:R1:W-:Y:S01]  /*25d20*/  LDGSTS.E [R39+0x7c00], desc[UR28][R40.64], P1 ;  /* 0x07c0000028277fae */ /* 0x0003e200089a101c */
[----:B------:R-:W-:-:S05]  /*25d30*/  IADD3 R43, P4, PT, R43, R245, RZ ;  /* 0x000000f52b2b7210 */ /* 0x000fca0007f9e0ff */
[----:B------:R-:W-:Y:S04]  /*25d40*/  STL [R1+0x784], R43 ;  /* 0x0007842b01007387 */ /* 0x000fe80000100800 */
[----:B------:R-:W-:Y:S04]  /*25d50*/  STL [R1+0x778], R140 ;  /* 0x0007788c01007387 */ /* 0x000fe80000100800 */
[----:B------:R-:W4:Y:S01]  /*25d60*/  LDL.LU R137, [R1+0x408] ;  /* 0x0004080001897983 */ /* 0x000f220000300800 */
[----:B------:R-:W-:-:S03]  /*25d70*/  IADD3 R46, P2, PT, R46, R245, RZ ;  /* 0x000000f52e2e7210 */ /* 0x000fc60007f5e0ff */
[----:B------:R-:W4:Y:S04]  /*25d80*/  LDL.LU R51, [R1+0x414] ;  /* 0x0004140001337983 */ /* 0x000f280000300800 */
[----:B------:R-:W4:Y:S04]  /*25d90*/  LDL.LU R47, [R1+0x44c] ;  /* 0x00044c00012f7983 */ /* 0x000f280000300800 */
[----:B------:R-:W-:Y:S04]  /*25da0*/  STL [R1+0xbd0], R46 ;  /* 0x000bd02e01007387 */ /* 0x000fe80000100800 */
[----:B------:R-:W4:Y:S01]  /*25db0*/  LDL.LU R55, [R1+0x410] ;  /* 0x0004100001377983 */ /* 0x000f220000300800 */
[----:B------:R-:W-:-:S02]  /*25dc0*/  IADD3.X R50, PT, PT, R50, R244, RZ, P4, !PT ;  /* 0x000000f432327210 */ /* 0x000fc400027fe4ff */
[----:B------:R-:W-:Y:S02]  /*25dd0*/  IADD3.X R49, PT, PT, R49, R244, RZ, P2, !PT ;  /* 0x000000f431317210 */ /* 0x000fe400017fe4ff */
[----:B-1----:R-:W-:Y:S01]  /*25de0*/  MOV R41, R50 ;  /* 0x0000003200297202 */ /* 0x002fe20000000f00 */
[----:B------:R1:W-:Y:S04]  /*25df0*/  STL [R1+0x780], R50 ;  /* 0x0007803201007387 */ /* 0x0003e80000100800 */
[----:B------:R1:W-:Y:S04]  /*25e00*/  STL [R1+0xb98], R49 ;  /* 0x000b983101007387 */ /* 0x0003e80000100800 */
[----:B-1----:R-:W4:Y:S01]  /*25e10*/  LDL.LU R50, [R1+0x448] ;  /* 0x0004480001327983 */ /* 0x002f220000300800 */
[----:B------:R-:W-:Y:S01]  /*25e20*/  IMAD.MOV.U32 R40, RZ, RZ, R43 ;  /* 0x000000ffff287224 */ /* 0x000fe200078e002b */
[----:B------:R-:W-:-:S02]  /*25e30*/  LOP3.LUT R42, R56, 0x60, RZ, 0x3c, !PT ;  /* 0x00000060382a7812 */ /* 0x000fc400078e3cff */
[C---:B------:R-:W-:Y:S01]  /*25e40*/  ISETP.GT.AND P2, PT, R37.reuse, 0x7, PT ;  /* 0x000000072500780c */ /* 0x040fe20003f44270 */
[----:B------:R-:W4:Y:S02]  /*25e50*/  LDL.LU R54, [R1+0x450] ;  /* 0x0004500001367983 */ /* 0x000f240000300800 */
[----:B------:R-:W-:Y:S02]  /*25e60*/  VIADD R42, R42, UR7 ;  /* 0x000000072a2a7c36 */ /* 0x000fe40008000000 */
[----:B------:R1:W-:Y:S01]  /*25e70*/  LDGSTS.E [R39+0x7d00], desc[UR28][R40.64], P1 ;  /* 0x07d0000028277fae */ /* 0x0003e200089a101c */
[----:B------:R-:W-:Y:S02]  /*25e80*/  SEL R43, RZ, 0x4, !P2 ;  /* 0x00000004ff2b7807 */ /* 0x000fe40005000000 */
[----:B------:R-:W-:Y:S01]  /*25e90*/  ISETP.GT.AND P1, PT, R37, 0xb, PT ;  /* 0x0000000b2500780c */ /* 0x000fe20003f24270 */
[----:B-1----:R-:W-:Y:S02]  /*25ea0*/  IMAD.MOV.U32 R40, RZ, RZ, R46 ;  /* 0x000000ffff287224 */ /* 0x002fe400078e002e */
[----:B------:R-:W-:Y:S01]  /*25eb0*/  IMAD.MOV.U32 R41, RZ, RZ, R49 ;  /* 0x000000ffff297224 */ /* 0x000fe200078e0031 */
[----:B------:R-:W4:Y:S04]  /*25ec0*/  LDL.LU R46, [R1+0x454] ;  /* 0x00045400012e7983 */ /* 0x000f280000300800 */
[----:B------:R1:W-:Y:S04]  /*25ed0*/  LDGSTS.E [R42+0x600], desc[UR28][R40.64], P0 ;  /* 0x00600000282a7fae */ /* 0x0003e800081a101c */
[----:B------:R-:W4:Y:S04]  /*25ee0*/  LDL.LU R139, [R1+0x48c] ;  /* 0x00048c00018b7983 */ /* 0x000f280000300800 */
[----:B------:R-:W4:Y:S01]  /*25ef0*/  LDL.LU R49, [R1+0x494] ;  /* 0x0004940001317983 */ /* 0x000f220000300800 */
[----:B-1----:R-:W-:-:S04]  /*25f00*/  SEL R40, R43, RZ, !P5 ;  /* 0x000000ff2b287207 */ /* 0x002fc80006800000 */
[----:B------:R-:W-:Y:S02]  /*25f10*/  ISETP.NE.U32.AND P2, PT, R40, RZ, PT ;  /* 0x000000ff2800720c */ /* 0x000fe40003f45070 */
[----:B------:R-:W-:-:S04]  /*25f20*/  SEL R40, RZ, 0x4, !P1 ;  /* 0x00000004ff287807 */ /* 0x000fc80004800000 */
[----:B------:R-:W-:Y:S02]  /*25f30*/  SEL R40, R40, RZ, !P5 ;  /* 0x000000ff28287207 */ /* 0x000fe40006800000 */
[----:B---3--:R-:W-:-:S05]  /*25f40*/  IADD3 R136, P1, PT, R136, R245, RZ ;  /* 0x000000f588887210 */ /* 0x008fca0007f3e0ff */
[----:B------:R1:W-:Y:S01]  /*25f50*/  STL [R1+0xb9c], R136 ;  /* 0x000b9c8801007387 */ /* 0x0003e20000100800 */
[----:B--2---:R-:W-:Y:S02]  /*25f60*/  IADD3 R65, P3, PT, R65, R245, RZ ;  /* 0x000000f541417210 */ /* 0x004fe40007f7e0ff */
[----:B----4-:R-:W-:-:S05]  /*25f70*/  IADD3.X R138, PT, PT, R138, R244, RZ, P1, !PT ;  /* 0x000000f48a8a7210 */ /* 0x010fca0000ffe4ff */
[----:B------:R2:W-:Y:S04]  /*25f80*/  STL [R1+0x3d4], R138 ;  /* 0x0003d48a01007387 */ /* 0x0005e80000100800 */
[----:B------:R-:W-:Y:S01]  /*25f90*/  STL [R1+0x40c], R65 ;  /* 0x00040c4101007387 */ /* 0x000fe20000100800 */
[----:B------:R-:W-:-:S03]  /*25fa0*/  ISETP.NE.U32.AND P1, PT, R40, RZ, PT ;  /* 0x000000ff2800720c */ /* 0x000fc60003f25070 */
[----:B------:R-:W3:Y:S01]  /*25fb0*/  LDL.LU R140, [R1+0x488] ;  /* 0x00048800018c7983 */ /* 0x000ee20000300800 */
[----:B------:R-:W-:Y:S01]  /*25fc0*/  IMAD.MOV.U32 R40, RZ, RZ, R136 ;  /* 0x000000ffff287224 */ /* 0x000fe200078e0088 */
[----:B------:R-:W-:-:S05]  /*25fd0*/  MOV R41, R138 ;  /* 0x0000008a00297202 */ /* 0x000fca0000000f00 */
[----:B------:R4:W-:Y:S02]  /*25fe0*/  LDGSTS.E [R42+0x700], desc[UR28][R40.64], P0 ;  /* 0x00700000282a7fae */ /* 0x0009e400081a101c */
[----:B----4-:R-:W-:Y:S02]  /*25ff0*/  IMAD.MOV.U32 R40, RZ, RZ, R65 ;  /* 0x000000ffff287224 */ /* 0x010fe400078e0041 */
[----:B------:R-:W-:Y:S01]  /*26000*/  IMAD.X R137, R137, 0x1, R244, P3 ;  /* 0x0000000189897824 */ /* 0x000fe200018e06f4 */
[----:B------:R-:W-:-:S05]  /*26010*/  IADD3 R51, P4, PT, R51, R245, RZ ;  /* 0x000000f533337210 */ /* 0x000fca0007f9e0ff */
[----:B------:R-:W-:Y:S01]  /*26020*/  STL [R1+0x414], R51 ;  /* 0x0004143301007387 */ /* 0x000fe20000100800 */
[----:B------:R-:W-:-:S03]  /*26030*/  IADD3 R47, P3, PT, R47, R245, RZ ;  /* 0x000000f52f2f7210 */ /* 0x000fc60007f7e0ff */
[----:B------:R4:W-:Y:S04]  /*26040*/  STL [R1+0x408], R137 ;  /* 0x0004088901007387 */ /* 0x0009e80000100800 */
[----:B-1----:R-:W3:Y:S01]  /*26050*/  LDL.LU R136, [R1+0x4cc] ;  /* 0x0004cc0001887983 */ /* 0x002ee20000300800 */
[----:B------:R-:W-:-:S03]  /*26060*/  IMAD.X R55, R55, 0x1, R244, P4 ;  /* 0x0000000137377824 */ /* 0x000fc600020e06f4 */
[----:B--2---:R-:W2:Y:S01]  /*26070*/  LDL.LU R138, [R1+0x490] ;  /* 0x00049000018a7983 */ /* 0x004ea20000300800 */
[----:B------:R-:W-:-:S03]  /*26080*/  MOV R41, R137 ;  /* 0x0000008900297202 */ /* 0x000fc60000000f00 */
[----:B------:R-:W-:Y:S04]  /*26090*/  STL [R1+0x44c], R47 ;  /* 0x00044c2f01007387 */ /* 0x000fe80000100800 */
[----:B------:R-:W-:Y:S04]  /*260a0*/  STL [R1+0x410], R55 ;  /* 0x0004103701007387 */ /* 0x000fe80000100800 */
[----:B----4-:R-:W4:Y:S01]  /*260b0*/  LDL.LU R137, [R1+0x4c8] ;  /* 0x0004c80001897983 */ /* 0x010f220000300800 */
[----:B------:R-:W-:-:S03]  /*260c0*/  IMAD.X R50, R50, 0x1, R244, P3 ;  /* 0x0000000132327824 */ /* 0x000fc600018e06f4 */
[----:B------:R1:W-:Y:S04]  /*260d0*/  LDGSTS.E [R42+0xe00], desc[UR28][R40.64], P2 ;  /* 0x00e00000282a7fae */ /* 0x0003e800091a101c */
[----:B------:R1:W-:Y:S02]  /*260e0*/  STL [R1+0x448], R50 ;  /* 0x0004483201007387 */ /* 0x0003e40000100800 */
[----:B-1----:R-:W-:Y:S01]  /*260f0*/  IMAD.MOV.U32 R40, RZ, RZ, R51 ;  /* 0x000000ffff287224 */ /* 0x002fe200078e0033 */
[----:B------:R-:W-:-:S05]  /*26100*/  MOV R41, R55 ;  /* 0x0000003700297202 */ /* 0x000fca0000000f00 */
[----:B------:R1:W-:Y:S02]  /*26110*/  LDGSTS.E [R42+0xf00], desc[UR28][R40.64], P2 ;  /* 0x00f00000282a7fae */ /* 0x0003e400091a101c */
[----:B-1----:R-:W-:Y:S02]  /*26120*/  IMAD.MOV.U32 R41, RZ, RZ, R50 ;  /* 0x000000ffff297224 */ /* 0x002fe400078e0032 */
[----:B------:R-:W-:Y:S01]  /*26130*/  IMAD.MOV.U32 R40, RZ, RZ, R47 ;  /* 0x000000ffff287224 */ /* 0x000fe200078e002f */
[----:B------:R-:W4:Y:S04]  /*26140*/  LDL.LU R50, [R1+0x4d0] ;  /* 0x0004d00001327983 */ /* 0x000f280000300800 */
[----:B------:R-:W4:Y:S04]  /*26150*/  LDL.LU R47, [R1+0x4d4] ;  /* 0x0004d400012f7983 */ /* 0x000f280000300800 */
[----:B------:R-:W4:Y:S04]  /*26160*/  LDL.LU R65, [R1+0x508] ;  /* 0x0005080001417983 */ /* 0x000f280000300800 */
[----:B------:R-:W4:Y:S04]  /*26170*/  LDL.LU R55, [R1+0x50c] ;  /* 0x00050c0001377983 */ /* 0x000f280000300800 */
[----:B------:R-:W4:Y:S01]  /*26180*/  LDL.LU R51, [R1+0x514] ;  /* 0x0005140001337983 */ /* 0x000f220000300800 */
[----:B------:R-:W-:-:S03]  /*26190*/  ISETP.GT.AND P0, PT, R37, 0xf, PT ;  /* 0x0000000f2500780c */ /* 0x000fc60003f04270 */
[----:B------:R1:W-:Y:S01]  /*261a0*/  LDGSTS.E [R42+0x1600], desc[UR28][R40.64], P1 ;  /* 0x01600000282a7fae */ /* 0x0003e200089a101c */
[----:B------:R-:W-:Y:S02]  /*261b0*/  SEL R43, RZ, 0x4, !P0 ;  /* 0x00000004ff2b7807 */ /* 0x000fe40004000000 */
[----:B------:R-:W-:Y:S02]  /*261c0*/  ISETP.GT.AND P0, PT, R37, 0x13, PT ;  /* 0x000000132500780c */ /* 0x000fe40003f04270 */
[----:B-1----:R-:W-:-:S04]  /*261d0*/  SEL R40, R43, RZ, !P5 ;  /* 0x000000ff2b287207 */ /* 0x002fc80006800000 */
[----:B------:R-:W-:Y:S02]  /*261e0*/  ISETP.NE.U32.AND P2, PT, R40, RZ, PT ;  /* 0x000000ff2800720c */ /* 0x000fe40003f45070 */
[----:B------:R-:W-:Y:S02]  /*261f0*/  SEL R40, RZ, 0x4, !P0 ;  /* 0x00000004ff287807 */ /* 0x000fe40004000000 */
[-C--:B------:R-:W-:Y:S02]  /*26200*/  IADD3 R46, P0, PT, R46, R245.reuse, RZ ;  /* 0x000000f52e2e7210 */ /* 0x080fe40007f1e0ff */
[----:B------:R-:W-:Y:S02]  /*26210*/  SEL R40, R40, RZ, !P5 ;  /* 0x000000ff28287207 */ /* 0x000fe40006800000 */
[----:B------:R-:W-:Y:S02]  /*26220*/  IADD3 R139, P3, PT, R139, R245, RZ ;  /* 0x000000f58b8b7210 */ /* 0x000fe40007f7e0ff */
[----:B------:R-:W-:-:S02]  /*26230*/  IADD3.X R54, PT, PT, R54, R244, RZ, P0, !PT ;  /* 0x000000f436367210 */ /* 0x000fc400007fe4ff */
[----:B------:R-:W-:Y:S01]  /*26240*/  ISETP.NE.U32.AND P0, PT, R40, RZ, PT ;  /* 0x000000ff2800720c */ /* 0x000fe20003f05070 */
[----:B------:R-:W-:Y:S01]  /*26250*/  IMAD.MOV.U32 R40, RZ, RZ, R46 ;  /* 0x000000ffff287224 */ /* 0x000fe200078e002e */
[----:B------:R-:W-:Y:S01]  /*26260*/  MOV R41, R54 ;  /* 0x0000003600297202 */ /* 0x000fe20000000f00 */
[----:B------:R-:W-:Y:S01]  /*26270*/  STL [R1+0x454], R46 ;  /* 0x0004542e01007387 */ /* 0x000fe20000100800 */
[----:B------:R-:W-:-:S03]  /*26280*/  IADD3 R49, P4, PT, R49, R245, RZ ;  /* 0x000000f531317210 */ /* 0x000fc60007f9e0ff */
[----:B------:R1:W-:Y:S04]  /*26290*/  STL [R1+0x450], R54 ;  /* 0x0004503601007387 */ /* 0x0003e80000100800 */
[----:B------:R-:W-:Y:S04]  /*262a0*/  STL [R1+0x48c], R139 ;  /* 0x00048c8b01007387 */ /* 0x000fe80000100800 */
[----:B------:R3:W-:Y:S04]  /*262b0*/  LDGSTS.E [R42+0x1700], desc[UR28][R40.64], P1 ;  /* 0x01700000282a7fae */ /* 0x0007e800089a101c */
[----:B-1----:R-:W4:Y:S01]  /*262c0*/  LDL.LU R54, [R1+0x510] ;  /* 0x0005100001367983 */ /* 0x002f220000300800 */
[----:B---3--:R-:W-:-:S03]  /*262d0*/  IMAD.X R140, R140, 0x1, R244, P3 ;  /* 0x000000018c8c7824 */ /* 0x008fc600018e06f4 */
[----:B------:R1:W-:Y:S01]  /*262e0*/  STL [R1+0x494], R49 ;  /* 0x0004943101007387 */ /* 0x0003e20000100800 */
[----:B------:R-:W-:Y:S01]  /*262f0*/  IMAD.MOV.U32 R40, RZ, RZ, R139 ;  /* 0x000000ffff287224 */ /* 0x000fe200078e008b */
[----:B------:R-:W-:Y:S02]  /*26300*/  MOV R41, R140 ;  /* 0x0000008c00297202 */ /* 0x000fe40000000f00 */
[----:B------:R-:W-:Y:S04]  /*26310*/  STL [R1+0x488], R140 ;  /* 0x0004888c01007387 */ /* 0x000fe80000100800 */
[----:B------:R-:W3:Y:S04]  /*26320*/  LDL.LU R46, [R1+0x54c] ;  /* 0x00054c00012e7983 */ /* 0x000ee80000300800 */
[----:B------:R1:W-:Y:S01]  /*26330*/  LDGSTS.E [R42+0x1e00], desc[UR28][R40.64], P2 ;  /* 0x01e00000282a7fae */ /* 0x0003e200091a101c */
[----:B------:R-:W-:Y:S01]  /*26340*/  ISETP.GT.AND P1, PT, R37, 0x17, PT ;  /* 0x000000172500780c */ /* 0x000fe20003f24270 */
[----:B-1----:R-:W-:-:S03]  /*26350*/  IMAD.MOV.U32 R40, RZ, RZ, R49 ;  /* 0x000000ffff287224 */ /* 0x002fc600078e0031 */
[----:B------:R-:W-:Y:S02]  /*26360*/  SEL R43, RZ, 0x4, !P1 ;  /* 0x00000004ff2b7807 */ /* 0x000fe40004800000 */
[----:B------:R-:W-:Y:S02]  /*26370*/  ISETP.GT.AND P1, PT, R37, 0x1b, PT ;  /* 0x0000001b2500780c */ /* 0x000fe40003f24270 */
[----:B------:R-:W-:Y:S01]  /*26380*/  IADD3 R136, P3, PT, R136, R245, RZ ;  /* 0x000000f588887210 */ /* 0x000fe20007f7e0ff */
[----:B--2---:R-:W-:-:S04]  /*26390*/  IMAD.X R138, R138, 0x1, R244, P4 ;  /* 0x000000018a8a7824 */ /* 0x004fc800020e06f4 */
[----:B------:R-:W-:Y:S01]  /*263a0*/  STL [R1+0x4cc], R136 ;  /* 0x0004cc8801007387 */ /* 0x000fe20000100800 */
[----:B------:R-:W-:-:S03]  /*263b0*/  MOV R41, R138 ;  /* 0x0000008a00297202 */ /* 0x000fc60000000f00 */
[----:B------:R-:W-:Y:S04]  /*263c0*/  STL [R1+0x490], R138 ;  /* 0x0004908a01007387 */ /* 0x000fe80000100800 */
[----:B------:R-:W2:Y:S01]  /*263d0*/  LDL.LU R49, [R1+0x548] ;  /* 0x0005480001317983 */ /* 0x000ea20000300800 */
[----:B----4-:R-:W-:-:S03]  /*263e0*/  IMAD.X R137, R137, 0x1, R244, P3 ;  /* 0x0000000189897824 */ /* 0x010fc600018e06f4 */
[----:B------:R1:W-:Y:S02]  /*263f0*/  LDGSTS.E [R42+0x1f00], desc[UR28][R40.64], P2 ;  /* 0x01f00000282a7fae */ /* 0x0003e400091a101c */
[----:B-1----:R-:W-:Y:S02]  /*26400*/  IMAD.MOV.U32 R40, RZ, RZ, R136 ;  /* 0x000000ffff287224 */ /* 0x002fe400078e0088 */
[----:B------:R-:W-:-:S05]  /*26410*/  IMAD.MOV.U32 R41, RZ, RZ, R137 ;  /* 0x000000ffff297224 */ /* 0x000fca00078e0089 */
[----:B------:R1:W-:Y:S02]  /*26420*/  LDGSTS.E [R42+0x2600], desc[UR28][R40.64], P0 ;  /* 0x02600000282a7fae */ /* 0x0003e400081a101c */
[----:B-1----:R-:W-:-:S04]  /*26430*/  SEL R40, R43, RZ, !P5 ;  /* 0x000000ff2b287207 */ /* 0x002fc80006800000 */
[----:B------:R-:W-:Y:S02]  /*26440*/  ISETP.NE.U32.AND P2, PT, R40, RZ, PT ;  /* 0x000000ff2800720c */ /* 0x000fe40003f45070 */
[----:B------:R-:W-:Y:S02]  /*26450*/  SEL R40, RZ, 0x4, !P1 ;  /* 0x00000004ff287807 */ /* 0x000fe40004800000 */
[-C--:B------:R-:W-:Y:S01]  /*26460*/  IADD3 R47, P1, PT, R47, R245.reuse, RZ ;  /* 0x000000f52f2f7210 */ /* 0x080fe20007f3e0ff */
[----:B------:R-:W-:Y:S03]  /*26470*/  STL [R1+0x4c8], R137 ;  /* 0x0004c88901007387 */ /* 0x000fe60000100800 */
[----:B------:R-:W-:Y:S02]  /*26480*/  IADD3.X R50, PT, PT, R50, R244, RZ, P1, !PT ;  /* 0x000000f432327210 */ /* 0x000fe40000ffe4ff */
[----:B------:R-:W-:Y:S01]  /*26490*/  IADD3 R55, P3, PT, R55, R245, RZ ;  /* 0x000000f537377210 */ /* 0x000fe20007f7e0ff */
[----:B------:R-:W-:Y:S01]  /*264a0*/  STL [R1+0x4d4], R47 ;  /* 0x0004d42f01007387 */ /* 0x000fe20000100800 */
[----:B------:R-:W-:-:S02]  /*264b0*/  SEL R40, R40, RZ, !P5 ;  /* 0x000000ff28287207 */ /* 0x000fc40006800000 */
[----:B------:R-:W-:Y:S01]  /*264c0*/  IADD3 R51, P4, PT, R51, R245, RZ ;  /* 0x000000f533337210 */ /* 0x000fe20007f9e0ff */
[----:B------:R-:W-:Y:S01]  /*264d0*/  IMAD.X R65, R65, 0x1, R244, P3 ;  /* 0x0000000141417824 */ /* 0x000fe200018e06f4 */
[----:B------:R1:W-:Y:S01]  /*264e0*/  STL [R1+0x4d0], R50 ;  /* 0x0004d03201007387 */ /* 0x0003e20000100800 */
[----:B------:R-:W-:-:S03]  /*264f0*/  MOV R41, R50 ;  /* 0x0000003200297202 */ /* 0x000fc60000000f00 */
[----:B------:R-:W-:Y:S01]  /*26500*/  STL [R1+0x50c], R55 ;  /* 0x00050c3701007387 */ /* 0x000fe20000100800 */
[----:B------:R-:W-:Y:S01]  /*26510*/  ISETP.NE.U32.AND P1, PT, R40, RZ, PT ;  /* 0x000000ff2800720c */ /* 0x000fe20003f25070 */
[----:B------:R-:W-:Y:S02]  /*26520*/  IMAD.MOV.U32 R40, RZ, RZ, R47 ;  /* 0x000000ffff287224 */ /* 0x000fe400078e002f */
[----:B-1----:R-:W4:Y:S04]  /*26530*/  LDL.LU R50, [R1+0x550] ;  /* 0x0005500001327983 */ /* 0x002f280000300800 */
[----:B------:R-:W-:Y:S04]  /*26540*/  STL [R1+0x514], R51 ;  /* 0x0005143301007387 */ /* 0x000fe80000100800 */
[----:B------:R1:W-:Y:S04]  /*26550*/  STL [R1+0x508], R65 ;  /* 0x0005084101007387 */ /* 0x0003e80000100800 */
[----:B------:R-:W4:Y:S04]  /*26560*/  LDL.LU R47, [R1+0x554] ;  /* 0x00055400012f7983 */ /* 0x000f280000300800 */
[----:B------:R-:W4:Y:S04]  /*26570*/  LDL.LU R142, [R1+0x58c] ;  /* 0x00058c00018e7983 */ /* 0x000f280000300800 */
[----:B------:R-:W4:Y:S04]  /*26580*/  LDL.LU R140, [R1+0x594] ;  /* 0x00059400018c7983 */ /* 0x000f280000300800 */
[----:B------:R-:W4:Y:S04]  /*26590*/  LDL.LU R143, [R1+0x588] ;  /* 0x00058800018f7983 */ /* 0x000f280000300800 */
[----:B------:R1:W-:Y:S01]  /*265a0*/  LDGSTS.E [R42+0x2700], desc[UR28][R40.64], P0 ;  /* 0x02700000282a7fae */ /* 0x0003e200081a101c */
[----:B------:R-:W-:Y:S01]  /*265b0*/  IMAD.X R54, R54, 0x1, R244, P4 ;  /* 0x0000000136367824 */ /* 0x000fe200020e06f4 */
[----:B-1----:R-:W-:Y:S01]  /*265c0*/  MOV R41, R65 ;  /* 0x0000004100297202 */ /* 0x002fe20000000f00 */
[----:B------:R-:W-:-:S05]  /*265d0*/  IMAD.MOV.U32 R40, RZ, RZ, R55 ;  /* 0x000000ffff287224 */ /* 0x000fca00078e0037 */
[----:B------:R1:W-:Y:S01]  /*265e0*/  LDGSTS.E [R42+0x2e00], desc[UR28][R40.64], P2 ;  /* 0x02e00000282a7fae */ /* 0x0003e200091a101c */
[----:B---3--:R-:W-:-:S05]  /*265f0*/  IADD3 R46, P3, PT, R46, R245, RZ ;  /* 0x000000f52e2e7210 */ /* 0x008fca0007f7e0ff */
[----:B------:R-:W-:Y:S04]  /*26600*/  STL [R1+0x54c], R46 ;  /* 0x00054c2e01007387 */ /* 0x000fe80000100800 */
[----:B------:R-:W-:Y:S04]  /*26610*/  STL [R1+0x510], R54 ;  /* 0x0005103601007387 */ /* 0x000fe80000100800 */
[----:B------:R-:W3:Y:S04]  /*26620*/  LDL.LU R138, [R1+0x5cc] ;  /* 0x0005cc00018a7983 */ /* 0x000ee80000300800 */
[----:B------:R-:W3:Y:S01]  /*26630*/  LDL.LU R141, [R1+0x590] ;  /* 0x00059000018d7983 */ /* 0x000ee20000300800 */
[----:B-1----:R-:W-:Y:S01]  /*26640*/  IMAD.MOV.U32 R40, RZ, RZ, R51 ;  /* 0x000000ffff287224 */ /* 0x002fe200078e0033 */
[----:B------:R-:W-:-:S02]  /*26650*/  MOV R41, R54 ;  /* 0x0000003600297202 */ /* 0x000fc40000000f00 */
[----:B------:R-:W-:-:S03]  /*26660*/  ISETP.GT.AND P0, PT, R37, 0x1f, PT ;  /* 0x0000001f2500780c */ /* 0x000fc60003f04270 */
[----:B------:R1:W-:Y:S01]  /*26670*/  LDGSTS.E [R42+0x2f00], desc[UR28][R40.64], P2 ;  /* 0x02f00000282a7fae */ /* 0x0003e200091a101c */
[----:B------:R-:W-:Y:S02]  /*26680*/  SEL R43, RZ, 0x4, !P0 ;  /* 0x00000004ff2b7807 */ /* 0x000fe40004000000 */
[----:B------:R-:W-:Y:S01]  /*26690*/  ISETP.GT.AND P0, PT, R37, 0x23, PT ;  /* 0x000000232500780c */ /* 0x000fe20003f04270 */
[----:B-1----:R-:W-:Y:S02]  /*266a0*/  IMAD.MOV.U32 R40, RZ, RZ, R46 ;  /* 0x000000ffff287224 */ /* 0x002fe400078e002e */
[----:B--2---:R-:W-:-:S05]  /*266b0*/  IMAD.X R49, R49, 0x1, R244, P3 ;  /* 0x0000000131317824 */ /* 0x004fca00018e06f4 */
[----:B------:R1:W-:Y:S04]  /*266c0*/  STL [R1+0x548], R49 ;  /* 0x0005483101007387 */ /* 0x0003e80000100800 */
[----:B------:R-:W2:Y:S01]  /*266d0*/  LDL.LU R139, [R1+0x5c8] ;  /* 0x0005c800018b7983 */ /* 0x000ea20000300800 */
[----:B------:R-:W-:-:S03]  /*266e0*/  IMAD.MOV.U32 R41, RZ, RZ, R49 ;  /* 0x000000ffff297224 */ /* 0x000fc600078e0031 */
[----:B------:R-:W2:Y:S04]  /*266f0*/  LDL.LU R137, [R1+0x5d0] ;  /* 0x0005d00001897983 */ /* 0x000ea80000300800 */
[----:B------:R1:W-:Y:S04]  /*26700*/  LDGSTS.E [R42+0x3600], desc[UR28][R40.64], P1 ;  /* 0x03600000282a7fae */ /* 0x0003e800089a101c */
[----:B------:R-:W2:Y:S04]  /*26710*/  LDL.LU R136, [R1+0x5d4] ;  /* 0x0005d40001887983 */ /* 0x000ea80000300800 */
[----:B------:R-:W2:Y:S01]  /*26720*/  LDL.LU R65, [R1+0x608] ;  /* 0x0006080001417983 */ /* 0x000ea20000300800 */
[----:B-1----:R-:W-:-:S03]  /*26730*/  SEL R40, R43, RZ, !P5 ;  /* 0x000000ff2b287207 */ /* 0x002fc60006800000 */
[----:B------:R-:W2:Y:S01]  /*26740*/  LDL.LU R55, [R1+0x60c] ;  /* 0x00060c0001377983 */ /* 0x000ea20000300800 */
[----:B------:R-:W-:-:S03]  /*26750*/  ISETP.NE.U32.AND P2, PT, R40, RZ, PT ;  /* 0x000000ff2800720c */ /* 0x000fc60003f45070 */
[----:B------:R-:W2:Y:S01]  /*26760*/  LDL.LU R51, [R1+0x614] ;  /* 0x0006140001337983 */ /* 0x000ea20000300800 */
[----:B------:R-:W-:-:S03]  /*26770*/  SEL R40, RZ, 0x4, !P0 ;  /* 0x00000004ff287807 */ /* 0x000fc60004000000 */
[----:B------:R-:W2:Y:S04]  /*26780*/  LDL.LU R49, [R1+0x64c] ;  /* 0x00064c0001317983 */ /* 0x000ea80000300800 */
[----:B------:R-:W2:Y:S01]  /*26790*/  LDL.LU R46, [R1+0x654] ;  /* 0x00065400012e7983 */ /* 0x000ea20000300800 */
[----:B------:R-:W-:Y:S02]  /*267a0*/  SEL R40, R40, RZ, !P5 ;  /* 0x000000ff28287207 */ /* 0x000fe40006800000 */
[----:B----4-:R-:W-:-:S04]  /*267b0*/  IADD3 R47, P0, PT, R47, R245, RZ ;  /* 0x000000f52f2f7210 */ /* 0x010fc80007f1e0ff */
[----:B------:R-:W-:Y:S02]  /*267c0*/  IADD3.X R50, PT, PT, R50, R244, RZ, P0, !PT ;  /* 0x000000f432327210 */ /* 0x000fe400007fe4ff */
[-C--:B------:R-:W-:Y:S01]  /*267d0*/  IADD3 R142, P3, PT, R142, R245.reuse, RZ ;  /* 0x000000f58e8e7210 */ /* 0x080fe20007f7e0ff */
[----:B------:R-:W-:Y:S01]  /*267e0*/  STL [R1+0x554], R47 ;  /* 0x0005542f01007387 */ /* 0x000fe20000100800 */
[----:B------:R-:W-:-:S03]  /*267f0*/  IADD3 R140, P4, PT, R140, R245, RZ ;  /* 0x000000f58c8c7210 */ /* 0x000fc60007f9e0ff */
[----:B------:R1:W-:Y:S01]  /*26800*/  STL [R1+0x550], R50 ;  /* 0x0005503201007387 */ /* 0x0003e20000100800 */
[----:B------:R-:W-:-:S03]  /*26810*/  IMAD.X R143, R143, 0x1, R244, P3 ;  /* 0x000000018f8f7824 */ /* 0x000fc600018e06f4 */
[----:B------:R-:W-:Y:S04]  /*26820*/  STL [R1+0x58c], R142 ;  /* 0x00058c8e01007387 */ /* 0x000fe80000100800 */
[----:B------:R-:W4:Y:S01]  /*26830*/  LDL.LU R54, [R1+0x610] ;  /* 0x0006100001367983 */ /* 0x000f220000300800 */
[----:B------:R-:W-:-:S03]  /*26840*/  MOV R41, R50 ;  /* 0x0000003200297202 */ /* 0x000fc60000000f00 */
[----:B------:R-:W-:Y:S04]  /*26850*/  STL [R1+0x594], R140 ;  /* 0x0005948c01007387 */ /* 0x000fe80000100800 */
[----:B------:R-:W-:Y:S01]  /*26860*/  STL [R1+0x588], R143 ;  /* 0x0005888f01007387 */ /* 0x000fe20000100800 */
[----:B------:R-:W-:-:S03]  /*26870*/  ISETP.NE.U32.AND P0, PT, R40, RZ, PT ;  /* 0x000000ff2800720c */ /* 0x000fc60003f05070 */
[----:B-1----:R-:W4:Y:S01]  /*26880*/  LDL.LU R50, [R1+0x648] ;  /* 0x0006480001327983 */ /* 0x002f220000300800 */
[----:B------:R-:W-:-:S03]  /*26890*/  IMAD.MOV.U32 R40, RZ, RZ, R47 ;  /* 0x000000ffff287224 */ /* 0x000fc600078e002f */
[----:B------:R-:W4:Y:S04]  /*268a0*/  LDL.LU R47, [R1+0x650] ;  /* 0x00065000012f7983 */ /* 0x000f280000300800 */
[----:B------:R1:W-:Y:S01]  /*268b0*/  LDGSTS.E [R42+0x3700], desc[UR28][R40.64], P1 ;  /* 0x03700000282a7fae */ /* 0x0003e200089a101c */
[----:B------:R-:W-:Y:S01]  /*268c0*/  ISETP.GT.AND P1, PT, R37, 0x27, PT ;  /* 0x000000272500780c */ /* 0x000fe20003f24270 */
[----:B-1----:R-:W-:Y:S01]  /*268d0*/  IMAD.MOV.U32 R40, RZ, RZ, R142 ;  /* 0x000000ffff287224 */ /* 0x002fe200078e008e */
[----:B------:R-:W-:Y:S02]  /*268e0*/  MOV R41, R143 ;  /* 0x0000008f00297202 */ /* 0x000fe40000000f00 */
[----:B---3--:R-:W-:-:S03]  /*268f0*/  IADD3 R138, P3, PT, R138, R245, RZ ;  /* 0x000000f58a8a7210 */ /* 0x008fc60007f7e0ff */
[----:B------:R1:W-:Y:S01]  /*26900*/  LDGSTS.E [R42+0x3e00], desc[UR28][R40.64], P2 ;  /* 0x03e00000282a7fae */ /* 0x0003e200091a101c */
[----:B------:R-:W-:Y:S01]  /*26910*/  IMAD.X R141, R141, 0x1, R244, P4 ;  /* 0x000000018d8d7824 */ /* 0x000fe200020e06f4 */
[----:B------:R-:W-:Y:S01]  /*26920*/  SEL R43, RZ, 0x4, !P1 ;  /* 0x00000004ff2b7807 */ /* 0x000fe20004800000 */
[----:B-1----:R-:W-:-:S03]  /*26930*/  IMAD.MOV.U32 R40, RZ, RZ, R140 ;  /* 0x000000ffff287224 */ /* 0x002fc600078e008c */
[----:B------:R-:W-:-:S05]  /*26940*/  MOV R41, R141 ;  /* 0x0000008d00297202 */ /* 0x000fca0000000f00 */
[----:B------:R1:W-:Y:S01]  /*26950*/  LDGSTS.E [R42+0x3f00], desc[UR28][R40.64], P2 ;  /* 0x03f00000282a7fae */ /* 0x0003e200091a101c */
[----:B------:R-:W-:Y:S01]  /*26960*/  ISETP.GT.AND P2, PT, R37, 0x2b, PT ;  /* 0x0000002b2500780c */ /* 0x000fe20003f44270 */
[----:B-1----:R-:W-:Y:S02]  /*26970*/  IMAD.MOV.U32 R40, RZ, RZ, R138 ;  /* 0x000000ffff287224 */ /* 0x002fe400078e008a */
[----:B------:R-:W-:Y:S04]  /*26980*/  STL [R1+0x5cc], R138 ;  /* 0x0005cc8a01007387 */ /* 0x000fe80000100800 */
[----:B------:R-:W-:Y:S01]  /*26990*/  STL [R1+0x590], R141 ;  /* 0x0005908d01007387 */ /* 0x000fe20000100800 */
[----:B------:R-:W-:Y:S01]  /*269a0*/  MOV R248, R247 ;  /* 0x000000f700f87202 */ /* 0x000fe20000000f00 */
[----:B------:R-:W-:Y:S01]  /*269b0*/  IMAD.MOV.U32 R249, RZ, RZ, R53 ;  /* 0x000000fffff97224 */ /* 0x000fe200078e0035 */
[----:B------:R-:W-:Y:S01]  /*269c0*/  MOV R251, R48 ;  /* 0x0000003000fb7202 */ /* 0x000fe20000000f00 */
[----:B--2---:R-:W-:-:S04]  /*269d0*/  IMAD.X R139, R139, 0x1, R244, P3 ;  /* 0x000000018b8b7824 */ /* 0x004fc800018e06f4 */
[----:B------:R-:W-:-:S05]  /*269e0*/  IMAD.MOV.U32 R41, RZ, RZ, R139 ;  /* 0x000000ffff297224 */ /* 0x000fca00078e008b */
[----:B------:R1:W-:Y:S02]  /*269f0*/  LDGSTS.E [R42+0x4600], desc[UR28][R40.64], P0 ;  /* 0x04600000282a7fae */ /* 0x0003e400081a101c */
        /* <DEDUP_REMOVED lines=10> */
[----:B------:R-:W-:Y:S01]  /*26aa0*/  IMAD.X R65, R65, 0x1, R244, P4 ;  /* 0x0000000141417824 */ /* 0x000fe200020e06f4 */
[----:B------:R-:W-:-:S03]  /*26ab0*/  IADD3 R51, P3, PT, R51, R245, RZ ;  /* 0x000000f533337210 */ /* 0x000fc60007f7e0ff */
[----:B------:R1:W-:Y:S01]  /*26ac0*/  LDGSTS.E [R42+0x4700], desc[UR28][R40.64], P0 ;  /* 0x04700000282a7fae */ /* 0x0003e200081a101c */
[-C--:B------:R-:W-:Y:S02]  /*26ad0*/  IADD3 R49, P0, PT, R49, R245.reuse, RZ ;  /* 0x000000f531317210 */ /* 0x080fe40007f1e0ff */
[----:B------:R-:W-:Y:S01]  /*26ae0*/  IADD3 R46, P4, PT, R46, R245, RZ ;  /* 0x000000f52e2e7210 */ /* 0x000fe20007f9e0ff */
[----:B------:R-:W-:Y:S01]  /*26af0*/  STL [R1+0x5c8], R139 ;  /* 0x0005c88b01007387 */ /* 0x000fe20000100800 */
[----:B-1----:R-:W-:Y:S01]  /*26b00*/  IMAD.MOV.U32 R40, RZ, RZ, R55 ;  /* 0x000000ffff287224 */ /* 0x002fe200078e0037 */
[----:B------:R-:W-:Y:S02]  /*26b10*/  MOV R41, R65 ;  /* 0x0000004100297202 */ /* 0x000fe40000000f00 */
[----:B------:R-:W-:Y:S04]  /*26b20*/  STL [R1+0x5d4], R136 ;  /* 0x0005d48801007387 */ /* 0x000fe80000100800 */
[----:B------:R1:W-:Y:S04]  /*26b30*/  LDGSTS.E [R42+0x4e00], desc[UR28][R40.64], P1 ;  /* 0x04e00000282a7fae */ /* 0x0003e800089a101c */
[----:B------:R-:W-:Y:S04]  /*26b40*/  STL [R1+0x5d0], R137 ;  /* 0x0005d08901007387 */ /* 0x000fe80000100800 */
[----:B------:R-:W-:Y:S01]  /*26b50*/  STL [R1+0x60c], R55 ;  /* 0x00060c3701007387 */ /* 0x000fe20000100800 */
[----:B-1----:R-:W-:-:S03]  /*26b60*/  MOV R40, R51 ;  /* 0x0000003300287202 */ /* 0x002fc60000000f00 */
[----:B------:R-:W-:Y:S04]  /*26b70*/  STL [R1+0x614], R51 ;  /* 0x0006143301007387 */ /* 0x000fe80000100800 */
[----:B------:R1:W-:Y:S01]  /*26b80*/  STL [R1+0x608], R65 ;  /* 0x0006084101007387 */ /* 0x0003e20000100800 */
[----:B----4-:R-:W-:-:S04]  /*26b90*/  IMAD.X R54, R54, 0x1, R244, P3 ;  /* 0x0000000136367824 */ /* 0x010fc800018e06f4 */
[----:B------:R-:W-:Y:S01]  /*26ba0*/  IMAD.MOV.U32 R41, RZ, RZ, R54 ;  /* 0x000000ffff297224 */ /* 0x000fe200078e0036 */
[----:B------:R-:W-:Y:S04]  /*26bb0*/  STL [R1+0x64c], R49 ;  /* 0x00064c3101007387 */ /* 0x000fe80000100800 */
[----:B------:R2:W-:Y:S01]  /*26bc0*/  LDGSTS.E [R42+0x4f00], desc[UR28][R40.64], P1 ;  /* 0x04f00000282a7fae */ /* 0x0005e200089a101c */
[----:B------:R-:W-:-:S03]  /*26bd0*/  IMAD.X R50, R50, 0x1, R244, P0 ;  /* 0x0000000132327824 */ /* 0x000fc600000e06f4 */
[----:B------:R-:W-:Y:S01]  /*26be0*/  STL [R1+0x610], R54 ;  /* 0x0006103601007387 */ /* 0x000fe20000100800 */
[----:B------:R-:W-:-:S03]  /*26bf0*/  IMAD.X R47, R47, 0x1, R244, P4 ;  /* 0x000000012f2f7824 */ /* 0x000fc600020e06f4 */
[----:B------:R-:W-:Y:S01]  /*26c00*/  STL [R1+0x654], R46 ;  /* 0x0006542e01007387 */ /* 0x000fe20000100800 */
[----:B--2---:R-:W-:Y:S01]  /*26c10*/  IMAD.MOV.U32 R40, RZ, RZ, R49 ;  /* 0x000000ffff287224 */ /* 0x004fe200078e0031 */
[----:B------:R-:W-:Y:S01]  /*26c20*/  MOV R41, R50 ;  /* 0x0000003200297202 */ /* 0x000fe20000000f00 */
[----:B-1----:R-:W1:Y:S01]  /*26c30*/  S2R R65, SR_TID.X ;  /* 0x0000000000417919 */ /* 0x002e620000002100 */
[----:B------:R-:W-:Y:S04]  /*26c40*/  STL [R1+0x648], R50 ;  /* 0x0006483201007387 */ /* 0x000fe80000100800 */
[----:B------:R2:W-:Y:S04]  /*26c50*/  STL [R1+0x650], R47 ;  /* 0x0006502f01007387 */ /* 0x0005e80000100800 */
[----:B------:R3:W-:Y:S04]  /*26c60*/  LDGSTS.E [R42+0x5600], desc[UR28][R40.64], P2 ;  /* 0x05600000282a7fae */ /* 0x0007e800091a101c */
[----:B------:R-:W4:Y:S01]  /*26c70*/  LDL.LU R51, [R1+0x688] ;  /* 0x0006880001337983 */ /* 0x000f220000300800 */
[----:B---3--:R-:W-:-:S02]  /*26c80*/  IMAD.MOV.U32 R41, RZ, RZ, R47 ;  /* 0x000000ffff297224 */ /* 0x008fc400078e002f */
[----:B------:R-:W-:Y:S01]  /*26c90*/  IMAD.MOV.U32 R40, RZ, RZ, R46 ;  /* 0x000000ffff287224 */ /* 0x000fe200078e002e */
[----:B--2---:R-:W2:Y:S04]  /*26ca0*/  LDL.LU R47, [R1+0x68c] ;  /* 0x00068c00012f7983 */ /* 0x004ea80000300800 */
[----:B------:R-:W3:Y:S04]  /*26cb0*/  LDL.LU R46, [R1+0x690] ;  /* 0x00069000012e7983 */ /* 0x000ee80000300800 */
[----:B------:R-:W3:Y:S04]  /*26cc0*/  LDL.LU R43, [R1+0x694] ;  /* 0x00069400012b7983 */ /* 0x000ee80000300800 */
[----:B------:R-:W4:Y:S01]  /*26cd0*/  LDL.LU R49, [R1+0x6cc] ;  /* 0x0006cc0001317983 */ /* 0x000f220000300800 */
[----:B-1----:R-:W-:-:S03]  /*26ce0*/  LOP3.LUT R50, R65, 0x3f, RZ, 0xc0, !PT ;  /* 0x0000003f41327812 */ /* 0x002fc600078ec0ff */
[----:B------:R-:W5:Y:S01]  /*26cf0*/  LDL.LU R247, [R1+0xbf0] ;  /* 0x000bf00001f77983 */ /* 0x000f620000300800 */
[----:B------:R-:W-:-:S03]  /*26d00*/  ISETP.GE.AND P4, PT, R50, R37, PT ;  /* 0x000000253200720c */ /* 0x000fc60003f86270 */
[----:B------:R-:W4:Y:S04]  /*26d10*/  LDL.LU R54, [R1+0x6c8] ;  /* 0x0006c80001367983 */ /* 0x000f280000300800 */
[----:B------:R-:W4:Y:S04]  /*26d20*/  LDL.LU R55, [R1+0x6d0] ;  /* 0x0006d00001377983 */ /* 0x000f280000300800 */
[----:B------:R-:W4:Y:S04]  /*26d30*/  LDL.LU R50, [R1+0x6d4] ;  /* 0x0006d40001327983 */ /* 0x000f280000300800 */
[----:B------:R-:W4:Y:S04]  /*26d40*/  LDL.LU R53, [R1+0x708] ;  /* 0x0007080001357983 */ /* 0x000f280000300800 */
[----:B------:R-:W4:Y:S01]  /*26d50*/  LDL.LU R48, [R1+0x70c] ;  /* 0x00070c0001307983 */ /* 0x000f220000300800 */
[----:B------:R-:W-:-:S03]  /*26d60*/  ISETP.GT.AND P0, PT, R37, 0x2f, PT ;  /* 0x0000002f2500780c */ /* 0x000fc60003f04270 */
[----:B------:R1:W-:Y:S01]  /*26d70*/  LDGSTS.E [R42+0x5700], desc[UR28][R40.64], P2 ;  /* 0x05700000282a7fae */ /* 0x0003e200091a101c */
[C---:B------:R-:W-:Y:S02]  /*26d80*/  ISETP.GT.AND P3, PT, R37.reuse, 0x37, PT ;  /* 0x000000372500780c */ /* 0x040fe40003f64270 */
[C---:B------:R-:W-:Y:S02]  /*26d90*/  ISETP.GT.AND P2, PT, R37.reuse, 0x3b, PT ;  /* 0x0000003b2500780c */ /* 0x040fe40003f44270 */
[C---:B------:R-:W-:Y:S02]  /*26da0*/  ISETP.GT.AND P1, PT, R37.reuse, 0x3f, PT ;  /* 0x0000003f2500780c */ /* 0x040fe40003f24270 */
[----:B-1----:R-:W-:Y:S02]  /*26db0*/  SEL R40, RZ, 0x4, !P0 ;  /* 0x00000004ff287807 */ /* 0x002fe40004000000 */
[----:B------:R-:W-:Y:S02]  /*26dc0*/  ISETP.GT.AND P0, PT, R37, 0x33, PT ;  /* 0x000000332500780c */ /* 0x000fe40003f04270 */
[----:B------:R-:W-:-:S02]  /*26dd0*/  SEL R40, R40, RZ, !P5 ;  /* 0x000000ff28287207 */ /* 0x000fc40006800000 */
[----:B------:R-:W-:Y:S02]  /*26de0*/  SEL R41, RZ, 0x4, !P0 ;  /* 0x00000004ff297807 */ /* 0x000fe40004000000 */
[----:B------:R-:W-:Y:S02]  /*26df0*/  SEL R37, RZ, 0x4, !P3 ;  /* 0x00000004ff257807 */ /* 0x000fe40005800000 */
[----:B------:R-:W-:Y:S02]  /*26e00*/  ISETP.NE.U32.AND P6, PT, R40, RZ, PT ;  /* 0x000000ff2800720c */ /* 0x000fe40003fc5070 */
[----:B------:R-:W-:Y:S02]  /*26e10*/  SEL R40, R41, RZ, !P5 ;  /* 0x000000ff29287207 */ /* 0x000fe40006800000 */
[----:B------:R-:W-:Y:S02]  /*26e20*/  SEL R37, R37, RZ, !P5 ;  /* 0x000000ff25257207 */ /* 0x000fe40006800000 */
[----:B------:R-:W-:-:S02]  /*26e30*/  ISETP.NE.U32.AND P0, PT, R40, RZ, PT ;  /* 0x000000ff2800720c */ /* 0x000fc40003f05070 */
[----:B------:R-:W-:Y:S02]  /*26e40*/  SEL R40, RZ, 0x4, !P2 ;  /* 0x00000004ff287807 */ /* 0x000fe40005000000 */
[----:B------:R-:W-:Y:S02]  /*26e50*/  ISETP.NE.U32.AND P3, PT, R37, RZ, PT ;  /* 0x000000ff2500720c */ /* 0x000fe40003f65070 */
[----:B------:R-:W-:Y:S02]  /*26e60*/  SEL R37, RZ, 0x4, !P1 ;  /* 0x00000004ff257807 */ /* 0x000fe40004800000 */
[----:B------:R-:W-:Y:S02]  /*26e70*/  SEL R40, R40, RZ, !P5 ;  /* 0x000000ff28287207 */ /* 0x000fe40006800000 */
[----:B------:R-:W-:Y:S01]  /*26e80*/  SEL R37, R37, RZ, !P5 ;  /* 0x000000ff25257207 */ /* 0x000fe20006800000 */
[----:B------:R-:W-:Y:S01]  /*26e90*/  HMMA.1688.F32.TF32 R240, R228, R58, R128 ;  /* 0x0000003ae4f0723c */ /* 0x000fe20000081080 */
[----:B------:R-:W-:Y:S01]  /*26ea0*/  IMAD.MOV.U32 R250, RZ, RZ, R52 ;  /* 0x000000fffffa7224 */ /* 0x000fe200078e0034 */
[----:B--2---:R-:W-:-:S02]  /*26eb0*/  IADD3 R47, P2, PT, R47, R245, RZ ;  /* 0x000000f52f2f7210 */ /* 0x004fc40007f5e0ff */
[----:B---3--:R-:W-:-:S03]  /*26ec0*/  IADD3 R43, P1, PT, R43, R245, RZ ;  /* 0x000000f52b2b7210 */ /* 0x008fc60007f3e0ff */
[--C-:B----4-:R-:W-:Y:S01]  /*26ed0*/  IMAD.X R51, R51, 0x1, R244.reuse, P2 ;  /* 0x0000000133337824 */ /* 0x110fe200010e06f4 */
[----:B------:R1:W-:Y:S01]  /*26ee0*/  STL [R1+0x68c], R47 ;  /* 0x00068c2f01007387 */ /* 0x0003e20000100800 */
[----:B------:R-:W-:-:S03]  /*26ef0*/  IMAD.X R46, R46, 0x1, R244, P1 ;  /* 0x000000012e2e7824 */ /* 0x000fc600008e06f4 */
[----:B------:R-:W-:Y:S01]  /*26f00*/  STL [R1+0x694], R43 ;  /* 0x0006942b01007387 */ /* 0x000fe20000100800 */
[----:B------:R-:W-:-:S03]  /*26f10*/  ISETP.NE.U32.AND P2, PT, R40, RZ, PT ;  /* 0x000000ff2800720c */ /* 0x000fc60003f45070 */
[----:B------:R2:W-:Y:S01]  /*26f20*/  STL [R1+0x688], R51 ;  /* 0x0006883301007387 */ /* 0x0005e20000100800 */
[----:B------:R-:W-:-:S03]  /*26f30*/  MOV R40, R47 ;  /* 0x0000002f00287202 */ /* 0x000fc60000000f00 */
[----:B------:R3:W-:Y:S04]  /*26f40*/  STL [R1+0x690], R46 ;  /* 0x0006902e01007387 */ /* 0x0007e80000100800 */
[----:B------:R-:W4:Y:S01]  /*26f50*/  LDL.LU R65, [R1+0x710] ;  /* 0x0007100001417983 */ /* 0x000f220000300800 */
[----:B------:R-:W-:-:S03]  /*26f60*/  ISETP.NE.U32.AND P1, PT, R37, RZ, PT ;  /* 0x000000ff2500720c */ /* 0x000fc60003f25070 */
[----:B-1----:R-:W4:Y:S01]  /*26f70*/  LDL.LU R47, [R1+0x714] ;  /* 0x00071400012f7983 */ /* 0x002f220000300800 */
[----:B------:R-:W-:Y:S01]  /*26f80*/  IMAD.MOV.U32 R41, RZ, RZ, R51 ;  /* 0x000000ffff297224 */ /* 0x000fe200078e0033 */
[----:B------:R-:W-:Y:S02]  /*26f90*/  SEL R37, RZ, 0x4, P4 ;  /* 0x00000004ff257807 */ /* 0x000fe40002000000 */
[----:B--2---:R-:W2:Y:S01]  /*26fa0*/  LDL.LU R51, [R1+0x74c] ;  /* 0x00074c0001337983 */ /* 0x004ea20000300800 */
[----:B------:R-:W-:-:S03]  /*26fb0*/  IADD3 R49, P4, PT, R49, R245, RZ ;  /* 0x000000f531317210 */ /* 0x000fc60007f9e0ff */
[----:B------:R-:W2:Y:S04]  /*26fc0*/  LDL.LU R59, [R1+0x748] ;  /* 0x00074800013b7983 */ /* 0x000ea80000300800 */
[----:B------:R1:W-:Y:S04]  /*26fd0*/  LDGSTS.E [R42+0x5e00], desc[UR28][R40.64], P6 ;  /* 0x05e00000282a7fae */ /* 0x0003e8000b1a101c */
[----:B------:R-:W2:Y:S04]  /*26fe0*/  LDL.LU R58, [R1+0x750] ;  /* 0x00075000013a7983 */ /* 0x000ea80000300800 */
[----:B------:R-:W-:Y:S01]  /*26ff0*/  STL [R1+0x6cc], R49 ;  /* 0x0006cc3101007387 */ /* 0x000fe20000100800 */
[----:B-1----:R-:W-:-:S03]  /*27000*/  MOV R41, R46 ;  /* 0x0000002e00297202 */ /* 0x002fc60000000f00 */
[----:B---3--:R-:W3:Y:S01]  /*27010*/  LDL.LU R46, [R1+0x754] ;  /* 0x00075400012e7983 */ /* 0x008ee20000300800 */
[----:B------:R-:W-:-:S03]  /*27020*/  IMAD.MOV.U32 R40, RZ, RZ, R43 ;  /* 0x000000ffff287224 */ /* 0x000fc600078e002b */
[----:B------:R-:W3:Y:S01]  /*27030*/  LDL.LU R52, [R1+0x78c] ;  /* 0x00078c0001347983 */ /* 0x000ee20000300800 */
[----:B------:R-:W-:Y:S01]  /*27040*/  SEL R37, R37, RZ, !P5 ;  /* 0x000000ff25257207 */ /* 0x000fe20006800000 */
[----:B------:R-:W-:Y:S01]  /*27050*/  IMAD.X R54, R54, 0x1, R244, P4 ;  /* 0x0000000136367824 */ /* 0x000fe200020e06f4 */
[-C--:B------:R-:W-:Y:S01]  /*27060*/  IADD3 R50, P5, PT, R50, R245.reuse, RZ ;  /* 0x000000f532327210 */ /* 0x080fe20007fbe0ff */
[----:B------:R1:W-:Y:S01]  /*27070*/  LDGSTS.E [R42+0x5f00], desc[UR28][R40.64], P6 ;  /* 0x05f00000282a7fae */ /* 0x0003e2000b1a101c */
[----:B------:R-:W-:-:S03]  /*27080*/  IADD3 R48, P6, PT, R48, R245, RZ ;  /* 0x000000f530307210 */ /* 0x000fc60007fde0ff */
[----:B------:R-:W3:Y:S01]  /*27090*/  LDL.LU R43, [R1+0x794] ;  /* 0x00079400012b7983 */ /* 0x000ee20000300800 */
[----:B------:R-:W-:Y:S01]  /*270a0*/  IMAD.X R55, R55, 0x1, R244, P5 ;  /* 0x0000000137377824 */ /* 0x000fe200028e06f4 */
[----:B------:R-:W-:Y:S02]  /*270b0*/  ISETP.NE.U32.AND P4, PT, R37, RZ, PT ;  /* 0x000000ff2500720c */ /* 0x000fe40003f85070 */
[----:B------:R-:W-:Y:S04]  /*270c0*/  STL [R1+0x6d4], R50 ;  /* 0x0006d43201007387 */ /* 0x000fe80000100800 */
[----:B------:R1:W-:Y:S02]  /*270d0*/  STL [R1+0x6c8], R54 ;  /* 0x0006c83601007387 */ /* 0x0003e40000100800 */
[----:B-1----:R-:W-:-:S02]  /*270e0*/  IMAD.MOV.U32 R41, RZ, RZ, R54 ;  /* 0x000000ffff297224 */ /* 0x002fc400078e0036 */
[----:B------:R-:W3:Y:S01]  /*270f0*/  LDL.LU R37, [R1+0x788] ;  /* 0x0007880001257983 */ /* 0x000ee20000300800 */
[----:B------:R-:W-:-:S03]  /*27100*/  MOV R40, R49 ;  /* 0x0000003100287202 */ /* 0x000fc60000000f00 */
[----:B------:R-:W3:Y:S04]  /*27110*/  LDL.LU R54, [R1+0x790] ;  /* 0x0007900001367983 */ /* 0x000ee80000300800 */
[----:B------:R-:W-:Y:S04]  /*27120*/  STL [R1+0x70c], R48 ;  /* 0x00070c3001007387 */ /* 0x000fe80000100800 */
[----:B------:R1:W-:Y:S04]  /*27130*/  STL [R1+0x6d0], R55 ;  /* 0x0006d03701007387 */ /* 0x0003e80000100800 */
[----:B------:R-:W3:Y:S01]  /*27140*/  LDL.LU R49, [R1+0x79c] ;  /* 0x00079c0001317983 */ /* 0x000ee20000300800 */
[----:B------:R-:W-:-:S03]  /*27150*/  IMAD.X R53, R53, 0x1, R244, P6 ;  /* 0x0000000135357824 */ /* 0x000fc600030e06f4 */
[----:B------:R1:W-:Y:S02]  /*27160*/  LDGSTS.E [R42+0x6600], desc[UR28][R40.64], P0 ;  /* 0x06600000282a7fae */ /* 0x0003e400081a101c */
[----:B-1----:R-:W-:Y:S01]  /*27170*/  MOV R40, R50 ;  /* 0x0000003200287202 */ /* 0x002fe20000000f00 */
[----:B------:R-:W-:Y:S02]  /*27180*/  IMAD.MOV.U32 R41, RZ, RZ, R55 ;  /* 0x000000ffff297224 */ /* 0x000fe400078e0037 */
[----:B------:R-:W3:Y:S04]  /*27190*/  LDL.LU R55, [R1+0x798] ;  /* 0x0007980001377983 */ /* 0x000ee80000300800 */
[----:B------:R1:W-:Y:S02]  /*271a0*/  LDGSTS.E [R42+0x6700], desc[UR28][R40.64], P0 ;  /* 0x06700000282a7fae */ /* 0x0003e400081a101c */
[----:B-1----:R-:W-:Y:S01]  /*271b0*/  MOV R40, R48 ;  /* 0x0000003000287202 */ /* 0x002fe20000000f00 */
[----:B------:R-:W-:-:S05]  /*271c0*/  IMAD.MOV.U32 R41, RZ, RZ, R53 ;  /* 0x000000ffff297224 */ /* 0x000fca00078e0035 */
[----:B------:R1:W-:Y:S01]  /*271d0*/  LDGSTS.E [R42+0x6e00], desc[UR28][R40.64], P3 ;  /* 0x06e00000282a7fae */ /* 0x0003e200099a101c */
[-C--:B----4-:R-:W-:Y:S02]  /*271e0*/  IADD3 R47, P5, PT, R47, R245.reuse, RZ ;  /* 0x000000f52f2f7210 */ /* 0x090fe40007fbe0ff */
[----:B--2---:R-:W-:-:S03]  /*271f0*/  IADD3 R51, P0, PT, R51, R245, RZ ;  /* 0x000000f533337210 */ /* 0x004fc60007f1e0ff */
[----:B------:R-:W-:Y:S01]  /*27200*/  STL [R1+0x714], R47 ;  /* 0x0007142f01007387 */ /* 0x000fe20000100800 */
[----:B------:R-:W-:-:S03]  /*27210*/  IMAD.X R65, R65, 0x1, R244, P5 ;  /* 0x0000000141417824 */ /* 0x000fc600028e06f4 */
[----:B------:R2:W-:Y:S01]  /*27220*/  STL [R1+0x708], R53 ;  /* 0x0007083501007387 */ /* 0x0005e20000100800 */
[----:B-1----:R-:W-:-:S03]  /*27230*/  MOV R40, R47 ;  /* 0x0000002f00287202 */ /* 0x002fc60000000f00 */
[----:B------:R-:W4:Y:S01]  /*27240*/  LDL.LU R50, [R1+0x7dc] ;  /* 0x0007dc0001327983 */ /* 0x000f220000300800 */
[----:B------:R-:W-:-:S03]  /*27250*/  IMAD.MOV.U32 R41, RZ, RZ, R65 ;  /* 0x000000ffff297224 */ /* 0x000fc600078e0041 */
[----:B--2---:R-:W2:Y:S01]  /*27260*/  LDL.LU R53, [R1+0x7d8] ;  /* 0x0007d80001357983 */ /* 0x004ea20000300800 */
[----:B------:R-:W-:-:S03]  /*27270*/  IMAD.X R59, R59, 0x1, R244, P0 ;  /* 0x000000013b3b7824 */ /* 0x000fc600000e06f4 */
[----:B------:R-:W-:Y:S01]  /*27280*/  STL [R1+0x74c], R51 ;  /* 0x00074c3301007387 */ /* 0x000fe20000100800 */
[----:B---3--:R-:W-:-:S03]  /*27290*/  IADD3 R46, P5, PT, R46, R245, RZ ;  /* 0x000000f52e2e7210 */ /* 0x008fc60007fbe0ff */
[----:B------:R-:W-:Y:S04]  /*272a0*/  STL [R1+0x710], R65 ;  /* 0x0007104101007387 */ /* 0x000fe80000100800 */
[----:B------:R-:W3:Y:S01]  /*272b0*/  LDL.LU R48, [R1+0x81c] ;  /* 0x00081c0001307983 */ /* 0x000ee20000300800 */
[----:B------:R-:W-:Y:S01]  /*272c0*/  IADD3 R52, P0, PT, R52, R245, RZ ;  /* 0x000000f534347210 */ /* 0x000fe20007f1e0ff */
[----:B------:R-:W-:Y:S02]  /*272d0*/  IMAD.X R58, R58, 0x1, R244, P5 ;  /* 0x000000013a3a7824 */ /* 0x000fe400028e06f4 */
[----:B------:R1:W-:Y:S04]  /*272e0*/  LDGSTS.E [R42+0x6f00], desc[UR28][R40.64], P3 ;  /* 0x06f00000282a7fae */ /* 0x0003e800099a101c */
[----:B------:R-:W3:Y:S04]  /*272f0*/  LDL.LU R47, [R1+0x85c] ;  /* 0x00085c00012f7983 */ /* 0x000ee80000300800 */
[----:B------:R-:W-:Y:S01]  /*27300*/  STL [R1+0x754], R46 ;  /* 0x0007542e01007387 */ /* 0x000fe20000100800 */
[----:B-1----:R-:W-:Y:S01]  /*27310*/  MOV R40, R51 ;  /* 0x0000003300287202 */ /* 0x002fe20000000f00 */
[----:B------:R-:W-:-:S02]  /*27320*/  IMAD.MOV.U32 R41, RZ, RZ, R59 ;  /* 0x000000ffff297224 */ /* 0x000fc400078e003b */
[----:B------:R1:W-:Y:S04]  /*27330*/  STL [R1+0x748], R59 ;  /* 0x0007483b01007387 */ /* 0x0003e80000100800 */
[----:B------:R1:W-:Y:S04]  /*27340*/  LDGSTS.E [R42+0x7600], desc[UR28][R40.64], P2 ;  /* 0x07600000282a7fae */ /* 0x0003e800091a101c */
[----:B-1----:R-:W3:Y:S04]  /*27350*/  LDL.LU R59, [R1+0x818] ;  /* 0x00081800013b7983 */ /* 0x002ee80000300800 */
[----:B------:R-:W-:Y:S01]  /*27360*/  STL [R1+0x78c], R52 ;  /* 0x00078c3401007387 */ /* 0x000fe20000100800 */
[----:B------:R-:W-:-:S03]  /*27370*/  IMAD.MOV.U32 R41, RZ, RZ, R58 ;  /* 0x000000ffff297224 */ /* 0x000fc600078e003a */
[----:B------:R1:W-:Y:S04]  /*27380*/  STL [R1+0x750], R58 ;  /* 0x0007503a01007387 */ /* 0x0003e80000100800 */
[----:B------:R-:W3:Y:S01]  /*27390*/  LDL.LU R51, [R1+0x89c] ;  /* 0x00089c0001337983 */ /* 0x000ee20000300800 */
[----:B------:R-:W-:-:S03]  /*273a0*/  MOV R40, R46 ;  /* 0x0000002e00287202 */ /* 0x000fc60000000f00 */
[----:B-1----:R-:W3:Y:S01]  /*273b0*/  LDL.LU R58, [R1+0x858] ;  /* 0x00085800013a7983 */ /* 0x002ee20000300800 */
[----:B------:R-:W-:Y:S01]  /*273c0*/  IADD3 R43, P3, PT, R43, R245, RZ ;  /* 0x000000f52b2b7210 */ /* 0x000fe20007f7e0ff */
[--C-:B------:R-:W-:Y:S01]  /*273d0*/  IMAD.X R37, R37, 0x1, R244.reuse, P0 ;  /* 0x0000000125257824 */ /* 0x100fe200000e06f4 */
[----:B------:R-:W-:Y:S01]  /*273e0*/  IADD3 R49, P0, PT, R49, R0, RZ ;  /* 0x0000000031317210 */ /* 0x000fe20007f1e0ff */
[----:B------:R1:W-:Y:S02]  /*273f0*/  LDGSTS.E [R42+0x7700], desc[UR28][R40.64], P2 ;  /* 0x07700000282a7fae */ /* 0x0003e400091a101c */
[----:B------:R-:W-:Y:S02]  /*27400*/  IMAD.X R54, R54, 0x1, R244, P3 ;  /* 0x0000000136367824 */ /* 0x000fe400018e06f4 */
[----:B------:R-:W-:Y:S04]  /*27410*/  STL [R1+0x794], R43 ;  /* 0x0007942b01007387 */ /* 0x000fe80000100800 */
[----:B------:R1:W-:Y:S02]  /*27420*/  STL [R1+0x788], R37 ;  /* 0x0007882501007387 */ /* 0x0003e40000100800 */
[----:B-1----:R-:W-:Y:S01]  /*27430*/  MOV R40, R52 ;  /* 0x0000003400287202 */ /* 0x002fe20000000f00 */
[----:B------:R-:W-:Y:S01]  /*27440*/  IMAD.MOV.U32 R41, RZ, RZ, R37 ;  /* 0x000000ffff297224 */ /* 0x000fe200078e0025 */
[----:B------:R-:W3:Y:S04]  /*27450*/  LDL.LU R46, [R1+0x8dc] ;  /* 0x0008dc00012e7983 */ /* 0x000ee80000300800 */
[----:B------:R-:W3:Y:S04]  /*27460*/  LDL.LU R52, [R1+0x898] ;  /* 0x0008980001347983 */ /* 0x000ee80000300800 */
[----:B------:R-:W-:Y:S04]  /*27470*/  STL [R1+0x79c], R49 ;  /* 0x00079c3101007387 */ /* 0x000fe80000100800 */
[----:B------:R1:W-:Y:S04]  /*27480*/  STL [R1+0x790], R54 ;  /* 0x0007903601007387 */ /* 0x0003e80000100800 */
[----:B------:R1:W-:Y:S04]  /*27490*/  LDGSTS.E [R42+0x7e00], desc[UR28][R40.64], P1 ;  /* 0x07e00000282a7fae */ /* 0x0003e800089a101c */
[----:B------:R-:W3:Y:S01]  /*274a0*/  LDL.LU R37, [R1+0x91c] ;  /* 0x00091c0001257983 */ /* 0x000ee20000300800 */
[----:B-1----:R-:W-:-:S03]  /*274b0*/  IMAD.MOV.U32 R41, RZ, RZ, R54 ;  /* 0x000000ffff297224 */ /* 0x002fc600078e0036 */
[----:B------:R-:W3:Y:S01]  /*274c0*/  LDL.LU R54, [R1+0x8d8] ;  /* 0x0008d80001367983 */ /* 0x000ee20000300800 */
[----:B------:R-:W-:Y:S01]  /*274d0*/  MOV R40, R43 ;  /* 0x0000002b00287202 */ /* 0x000fe20000000f00 */
[----:B------:R-:W-:-:S04]  /*274e0*/  IMAD.X R55, R55, 0x1, R2, P0 ;  /* 0x0000000137377824 */ /* 0x000fc800000e0602 */
[----:B------:R1:W-:Y:S04]  /*274f0*/  LDGSTS.E [R42+0x7f00], desc[UR28][R40.64], P1 ;  /* 0x07f00000282a7fae */ /* 0x0003e800089a101c */
[----:B------:R-:W0:Y:S01]  /*27500*/  LDGDEPBAR ;  /* 0x00000000000079af */ /* 0x000e220000000000 */
[----:B-1----:R-:W-:Y:S01]  /*27510*/  MOV R40, R49 ;  /* 0x0000003100287202 */ /* 0x002fe20000000f00 */
[----:B------:R-:W-:-:S05]  /*27520*/  IMAD.MOV.U32 R41, RZ, RZ, R55 ;  /* 0x000000ffff297224 */ /* 0x000fca00078e0037 */
[----:B------:R1:W-:Y:S01]  /*27530*/  LDGSTS.E [R36+0x10000], desc[UR28][R40.64], P4 ;  /* 0x1000000028247fae */ /* 0x0003e2000a1a101c */
[----:B------:R-:W-:Y:S01]  /*27540*/  HMMA.1688.F32.TF32 R232, R228, R62, R248 ;  /* 0x0000003ee4e8723c */ /* 0x000fe200000810f8 */
[----:B----4-:R-:W-:-:S05]  /*27550*/  IADD3 R50, P2, PT, R50, R0, RZ ;  /* 0x0000000032327210 */ /* 0x010fca0007f5e0ff */
[----:B------:R-:W-:Y:S01]  /*27560*/  STL [R1+0x7dc], R50 ;  /* 0x0007dc3201007387 */ /* 0x000fe20000100800 */
[----:B--2---:R-:W-:-:S03]  /*27570*/  IMAD.X R53, R53, 0x1, R2, P2 ;  /* 0x0000000135357824 */ /* 0x004fc600010e0602 */
[----:B------:R2:W-:Y:S04]  /*27580*/  STL [R1+0x798], R55 ;  /* 0x0007983701007387 */ /* 0x0005e80000100800 */
[----:B------:R-:W4:Y:S01]  /*27590*/  LDL.LU R43, [R1+0x95c] ;  /* 0x00095c00012b7983 */ /* 0x000f220000300800 */
[----:B---3--:R-:W-:-:S03]  /*275a0*/  IADD3 R48, P0, PT, R48, R0, RZ ;  /* 0x0000000030307210 */ /* 0x008fc60007f1e0ff */
[----:B------:R-:W3:Y:S01]  /*275b0*/  LDL.LU R49, [R1+0x918] ;  /* 0x0009180001317983 */ /* 0x000ee20000300800 */
[----:B-1----:R-:W-:-:S03]  /*275c0*/  IMAD.MOV.U32 R41, RZ, RZ, R53 ;  /* 0x000000ffff297224 */ /* 0x002fc600078e0035 */
[----:B------:R-:W-:Y:S01]  /*275d0*/  STL [R1+0x81c], R48 ;  /* 0x00081c3001007387 */ /* 0x000fe20000100800 */
[----:B------:R-:W-:-:S03]  /*275e0*/  IADD3 R47, P1, PT, R47, R0, RZ ;  /* 0x000000002f2f7210 */ /* 0x000fc60007f3e0ff */
[----:B------:R1:W-:Y:S04]  /*275f0*/  STL [R1+0x7d8], R53 ;  /* 0x0007d83501007387 */ /* 0x0003e80000100800 */
[----:B--2---:R-:W2:Y:S01]  /*27600*/  LDL.LU R55, [R1+0x99c] ;  /* 0x00099c0001377983 */ /* 0x004ea20000300800 */
[----:B------:R-:W-:-:S03]  /*27610*/  MOV R40, R50 ;  /* 0x0000003200287202 */ /* 0x000fc60000000f00 */
[----:B-1----:R-:W2:Y:S04]  /*27620*/  LDL.LU R53, [R1+0x958] ;  /* 0x0009580001357983 */ /* 0x002ea80000300800 */
[----:B------:R-:W-:Y:S04]  /*27630*/  STL [R1+0x85c], R47 ;  /* 0x00085c2f01007387 */ /* 0x000fe80000100800 */
[----:B------:R1:W-:Y:S01]  /*27640*/  LDGSTS.E [R36+0x10800], desc[UR28][R40.64], P4 ;  /* 0x1080000028247fae */ /* 0x0003e2000a1a101c */
[----:B------:R-:W-:-:S05]  /*27650*/  IMAD.X R59, R59, 0x1, R2, P0 ;  /* 0x000000013b3b7824 */ /* 0x000fca00000e0602 */
[----:B------:R1:W-:Y:S04]  /*27660*/  STL [R1+0x818], R59 ;  /* 0x0008183b01007387 */ /* 0x0003e80000100800 */
[----:B------:R-:W2:Y:S01]  /*27670*/  LDL.LU R50, [R1+0x9dc] ;  /* 0x0009dc0001327983 */ /* 0x000ea20000300800 */
[----:B------:R-:W-:-:S03]  /*27680*/  IADD3 R51, P0, PT, R51, R0, RZ ;  /* 0x0000000033337210 */ /* 0x000fc60007f1e0ff */
[----:B------:R-:W2:Y:S01]  /*27690*/  LDL.LU R62, [R1+0x998] ;  /* 0x00099800013e7983 */ /* 0x000ea20000300800 */
[----:B------:R-:W-:-:S03]  /*276a0*/  IMAD.X R58, R58, 0x1, R2, P1 ;  /* 0x000000013a3a7824 */ /* 0x000fc600008e0602 */
[----:B------:R-:W-:Y:S01]  /*276b0*/  STL [R1+0x89c], R51 ;  /* 0x00089c3301007387 */ /* 0x000fe20000100800 */
[----:B-1----:R-:W-:Y:S01]  /*276c0*/  MOV R40, R48 ;  /* 0x0000003000287202 */ /* 0x002fe20000000f00 */
[----:B------:R-:W-:Y:S02]  /*276d0*/  IMAD.MOV.U32 R41, RZ, RZ, R59 ;  /* 0x000000ffff297224 */ /* 0x000fe400078e003b */
[----:B------:R1:W-:Y:S04]  /*276e0*/  STL [R1+0x858], R58 ;  /* 0x0008583a01007387 */ /* 0x0003e80000100800 */
[----:B------:R-:W2:Y:S04]  /*276f0*/  LDL.LU R48, [R1+0xa1c] ;  /* 0x000a1c0001307983 */ /* 0x000ea80000300800 */
[----:B------:R-:W2:Y:S04]  /*27700*/  LDL.LU R59, [R1+0x9d8] ;  /* 0x0009d800013b7983 */ /* 0x000ea80000300800 */
[----:B------:R1:W-:Y:S01]  /*27710*/  LDGSTS.E [R36+0x11000], desc[UR28][R40.64], P4 ;  /* 0x1100000028247fae */ /* 0x0003e2000a1a101c */
[----:B------:R-:W-:Y:S01]  /*27720*/  IADD3 R46, P1, PT, R46, R0, RZ ;  /* 0x000000002e2e7210 */ /* 0x000fe20007f3e0ff */
[----:B------:R-:W-:-:S04]  /*27730*/  IMAD.X R52, R52, 0x1, R2, P0 ;  /* 0x0000000134347824 */ /* 0x000fc800000e0602 */
[----:B------:R-:W-:Y:S04]  /*27740*/  STL [R1+0x8dc], R46 ;  /* 0x0008dc2e01007387 */ /* 0x000fe80000100800 */
[----:B------:R1:W-:Y:S02]  /*27750*/  STL [R1+0x898], R52 ;  /* 0x0008983401007387 */ /* 0x0003e40000100800 */
[----:B-1----:R-:W-:Y:S01]  /*27760*/  MOV R40, R47 ;  /* 0x0000002f00287202 */ /* 0x002fe20000000f00 */
[----:B------:R-:W-:Y:S01]  /*27770*/  IMAD.MOV.U32 R41, RZ, RZ, R58 ;  /* 0x000000ffff297224 */ /* 0x000fe200078e003a */
[----:B------:R-:W2:Y:S04]  /*27780*/  LDL.LU R47, [R1+0xa5c] ;  /* 0x000a5c00012f7983 */ /* 0x000ea80000300800 */
[----:B------:R-:W2:Y:S01]  /*27790*/  LDL.LU R58, [R1+0xa18] ;  /* 0x000a1800013a7983 */ /* 0x000ea20000300800 */
[----:B------:R-:W-:-:S03]  /*277a0*/  IADD3 R37, P0, PT, R37, R0, RZ ;  /* 0x0000000025257210 */ /* 0x000fc60007f1e0ff */
[----:B------:R1:W-:Y:S04]  /*277b0*/  LDGSTS.E [R36+0x11800], desc[UR28][R40.64], P4 ;  /* 0x1180000028247fae */ /* 0x0003e8000a1a101c */
[----:B------:R-:W-:Y:S01]  /*277c0*/  STL [R1+0x91c], R37 ;  /* 0x00091c2501007387 */ /* 0x000fe20000100800 */
[----:B------:R-:W-:Y:S02]  /*277d0*/  IMAD.X R54, R54, 0x1, R2, P1 ;  /* 0x0000000136367824 */ /* 0x000fe400008e0602 */
[----:B-1----:R-:W-:Y:S01]  /*277e0*/  IMAD.MOV.U32 R41, RZ, RZ, R52 ;  /* 0x000000ffff297224 */ /* 0x002fe200078e0034 */
[----:B------:R-:W-:Y:S02]  /*277f0*/  MOV R40, R51 ;  /* 0x0000003300287202 */ /* 0x000fe40000000f00 */
[----:B------:R1:W-:Y:S04]  /*27800*/  STL [R1+0x8d8], R54 ;  /* 0x0008d83601007387 */ /* 0x0003e80000100800 */
[----:B------:R-:W2:Y:S04]  /*27810*/  LDL.LU R52, [R1+0xa58] ;  /* 0x000a580001347983 */ /* 0x000ea80000300800 */
[----:B------:R-:W2:Y:S04]  /*27820*/  LDL.LU R51, [R1+0xa9c] ;  /* 0x000a9c0001337983 */ /* 0x000ea80000300800 */
[----:B------:R1:W-:Y:S02]  /*27830*/  LDGSTS.E [R36+0x12000], desc[UR28][R40.64], P4 ;  /* 0x1200000028247fae */ /* 0x0003e4000a1a101c */
[----:B-1----:R-:W-:Y:S01]  /*27840*/  MOV R40, R46 ;  /* 0x0000002e00287202 */ /* 0x002fe20000000f00 */
[----:B------:R-:W-:-:S02]  /*27850*/  IMAD.MOV.U32 R41, RZ, RZ, R54 ;  /* 0x000000ffff297224 */ /* 0x000fc400078e0036 */
[----:B------:R-:W2:Y:S04]  /*27860*/  LDL.LU R54, [R1+0xa98] ;  /* 0x000a980001367983 */ /* 0x000ea80000300800 */
[----:B------:R1:W-:Y:S02]  /*27870*/  LDGSTS.E [R36+0x12800], desc[UR28][R40.64], P4 ;  /* 0x1280000028247fae */ /* 0x0003e4000a1a101c */
[----:B-1----:R-:W-:Y:S02]  /*27880*/  MOV R40, R37 ;  /* 0x0000002500287202 */ /* 0x002fe40000000f00 */
[----:B----4-:R-:W-:Y:S01]  /*27890*/  IADD3 R43, P1, PT, R43, R0, RZ ;  /* 0x000000002b2b7210 */ /* 0x010fe20007f3e0ff */
[----:B---3--:R-:W-:-:S04]  /*278a0*/  IMAD.X R49, R49, 0x1, R2, P0 ;  /* 0x0000000131317824 */ /* 0x008fc800000e0602 */
[----:B------:R-:W-:Y:S01]  /*278b0*/  STL [R1+0x95c], R43 ;  /* 0x00095c2b01007387 */ /* 0x000fe20000100800 */
[----:B------:R-:W-:-:S03]  /*278c0*/  IMAD.MOV.U32 R41, RZ, RZ, R49 ;  /* 0x000000ffff297224 */ /* 0x000fc600078e0031 */
[----:B------:R1:W-:Y:S04]  /*278d0*/  STL [R1+0x918], R49 ;  /* 0x0009183101007387 */ /* 0x0003e80000100800 */
[----:B------:R-:W3:Y:S01]  /*278e0*/  LDL.LU R46, [R1+0xadc] ;  /* 0x000adc00012e7983 */ /* 0x000ee20000300800 */
[----:B--2---:R-:W-:-:S03]  /*278f0*/  IADD3 R55, P0, PT, R55, R0, RZ ;  /* 0x0000000037377210 */ /* 0x004fc60007f1e0ff */
[----:B------:R2:W-:Y:S04]  /*27900*/  LDGSTS.E [R36+0x13000], desc[UR28][R40.64], P4 ;  /* 0x1300000028247fae */ /* 0x0005e8000a1a101c */
[----:B-1----:R-:W4:Y:S01]  /*27910*/  LDL.LU R49, [R1+0xad8] ;  /* 0x000ad80001317983 */ /* 0x002f220000300800 */
[----:B------:R-:W-:-:S03]  /*27920*/  IMAD.X R53, R53, 0x1, R2, P1 ;  /* 0x0000000135357824 */ /* 0x000fc600008e0602 */
[----:B------:R-:W-:Y:S04]  /*27930*/  STL [R1+0x99c], R55 ;  /* 0x00099c3701007387 */ /* 0x000fe80000100800 */
[----:B------:R1:W-:Y:S01]  /*27940*/  STL [R1+0x958], R53 ;  /* 0x0009583501007387 */ /* 0x0003e20000100800 */
[----:B--2---:R-:W-:Y:S01]  /*27950*/  MOV R40, R43 ;  /* 0x0000002b00287202 */ /* 0x004fe20000000f00 */
[----:B------:R-:W-:Y:S02]  /*27960*/  IMAD.MOV.U32 R41, RZ, RZ, R53 ;  /* 0x000000ffff297224 */ /* 0x000fe400078e0035 */
[----:B------:R-:W2:Y:S04]  /*27970*/  LDL.LU R37, [R1+0xb1c] ;  /* 0x000b1c0001257983 */ /* 0x000ea80000300800 */
[----:B------:R-:W2:Y:S01]  /*27980*/  LDL.LU R43, [R1+0xb18] ;  /* 0x000b1800012b7983 */ /* 0x000ea20000300800 */
[----:B------:R-:W-:-:S03]  /*27990*/  IADD3 R50, P1, PT, R50, R0, RZ ;  /* 0x0000000032327210 */ /* 0x000fc60007f3e0ff */
[----:B------:R1:W-:Y:S01]  /*279a0*/  LDGSTS.E [R36+0x13800], desc[UR28][R40.64], P4 ;  /* 0x1380000028247fae */ /* 0x0003e2000a1a101c */
[----:B------:R-:W-:-:S03]  /*279b0*/  IMAD.X R62, R62, 0x1, R2, P0 ;  /* 0x000000013e3e7824 */ /* 0x000fc600000e0602 */
[----:B------:R-:W-:Y:S04]  /*279c0*/  STL [R1+0x9dc], R50 ;  /* 0x0009dc3201007387 */ /* 0x000fe80000100800 */
[----:B------:R1:W-:Y:S04]  /*279d0*/  STL [R1+0x998], R62 ;  /* 0x0009983e01007387 */ /* 0x0003e80000100800 */
[----:B-1----:R-:W2:Y:S01]  /*279e0*/  LDL.LU R53, [R1+0xb5c] ;  /* 0x000b5c0001357983 */ /* 0x002ea20000300800 */
[----:B------:R-:W-:Y:S01]  /*279f0*/  IMAD.MOV.U32 R41, RZ, RZ, R62 ;  /* 0x000000ffff297224 */ /* 0x000fe200078e003e */
[----:B------:R-:W-:-:S02]  /*27a00*/  IADD3 R48, P0, PT, R48, R0, RZ ;  /* 0x0000000030307210 */ /* 0x000fc40007f1e0ff */
[----:B------:R-:W2:Y:S01]  /*27a10*/  LDL.LU R62, [R1+0xb58] ;  /* 0x000b5800013e7983 */ /* 0x000ea20000300800 */
[----:B------:R-:W-:-:S03]  /*27a20*/  IMAD.X R59, R59, 0x1, R2, P1 ;  /* 0x000000013b3b7824 */ /* 0x000fc600008e0602 */
[----:B------:R-:W-:Y:S01]  /*27a30*/  STL [R1+0xa1c], R48 ;  /* 0x000a1c3001007387 */ /* 0x000fe20000100800 */
[----:B------:R-:W-:-:S03]  /*27a40*/  MOV R40, R55 ;  /* 0x0000003700287202 */ /* 0x000fc60000000f00 */
[----:B------:R-:W-:Y:S04]  /*27a50*/  STL [R1+0x9d8], R59 ;  /* 0x0009d83b01007387 */ /* 0x000fe80000100800 */
[----:B------:R-:W2:Y:S04]  /*27a60*/  LDL.LU R55, [R1+0x7a4] ;  /* 0x0007a40001377983 */ /* 0x000ea80000300800 */
[----:B------:R1:W-:Y:S01]  /*27a70*/  LDGSTS.E [R36+0x14000], desc[UR28][R40.64], P4 ;  /* 0x1400000028247fae */ /* 0x0003e2000a1a101c */
[----:B------:R-:W-:Y:S01]  /*27a80*/  IADD3 R47, P1, PT, R47, R0, RZ ;  /* 0x000000002f2f7210 */ /* 0x000fe20007f3e0ff */
[--C-:B------:R-:W-:Y:S01]  /*27a90*/  IMAD.X R58, R58, 0x1, R2.reuse, P0 ;  /* 0x000000013a3a7824 */ /* 0x100fe200000e0602 */
[----:B-1----:R-:W-:Y:S01]  /*27aa0*/  MOV R40, R50 ;  /* 0x0000003200287202 */ /* 0x002fe20000000f00 */
[----:B------:R-:W-:Y:S01]  /*27ab0*/  IMAD.MOV.U32 R41, RZ, RZ, R59 ;  /* 0x000000ffff297224 */ /* 0x000fe200078e003b */
[----:B------:R-:W2:Y:S04]  /*27ac0*/  LDL.LU R50, [R1+0x7e4] ;  /* 0x0007e40001327983 */ /* 0x000ea80000300800 */
[----:B------:R1:W-:Y:S04]  /*27ad0*/  LDGSTS.E [R36+0x14800], desc[UR28][R40.64], P4 ;  /* 0x1480000028247fae */ /* 0x0003e8000a1a101c */
[----:B------:R-:W-:Y:S04]  /*27ae0*/  STL [R1+0xa5c], R47 ;  /* 0x000a5c2f01007387 */ /* 0x000fe80000100800 */
[----:B------:R1:W-:Y:S02]  /*27af0*/  STL [R1+0xa18], R58 ;  /* 0x000a183a01007387 */ /* 0x0003e40000100800 */
[----:B-1----:R-:W-:Y:S01]  /*27b00*/  MOV R40, R48 ;  /* 0x0000003000287202 */ /* 0x002fe20000000f00 */
[----:B------:R-:W-:-:S02]  /*27b10*/  IMAD.X R52, R52, 0x1, R2, P1 ;  /* 0x0000000134347824 */ /* 0x000fc400008e0602 */
[----:B------:R-:W-:Y:S01]  /*27b20*/  IMAD.MOV.U32 R41, RZ, RZ, R58 ;  /* 0x000000ffff297224 */ /* 0x000fe200078e003a */
[----:B------:R-:W-:Y:S01]  /*27b30*/  IADD3 R51, P0, PT, R51, R0, RZ ;  /* 0x0000000033337210 */ /* 0x000fe20007f1e0ff */
[----:B------:R-:W2:Y:S04]  /*27b40*/  LDL.LU R58, [R1+0x7a0] ;  /* 0x0007a000013a7983 */ /* 0x000ea80000300800 */
[----:B------:R-:W-:Y:S04]  /*27b50*/  STL [R1+0xa9c], R51 ;  /* 0x000a9c3301007387 */ /* 0x000fe80000100800 */
[----:B------:R1:W-:Y:S04]  /*27b60*/  STL [R1+0xa58], R52 ;  /* 0x000a583401007387 */ /* 0x0003e80000100800 */
[----:B------:R1:W-:Y:S04]  /*27b70*/  LDGSTS.E [R36+0x15000], desc[UR28][R40.64], P4 ;  /* 0x1500000028247fae */ /* 0x0003e8000a1a101c */
[----:B------:R-:W2:Y:S01]  /*27b80*/  LDL.LU R48, [R1+0x824] ;  /* 0x0008240001307983 */ /* 0x000ea20000300800 */
[----:B-1----:R-:W-:-:S03]  /*27b90*/  IMAD.MOV.U32 R41, RZ, RZ, R52 ;  /* 0x000000ffff297224 */ /* 0x002fc600078e0034 */
[----:B------:R-:W2:Y:S01]  /*27ba0*/  LDL.LU R52, [R1+0x7e0] ;  /* 0x0007e00001347983 */ /* 0x000ea20000300800 */
[----:B------:R-:W-:Y:S01]  /*27bb0*/  MOV R40, R47 ;  /* 0x0000002f00287202 */ /* 0x000fe20000000f00 */
[----:B------:R-:W-:-:S04]  /*27bc0*/  IMAD.X R54, R54, 0x1, R2, P0 ;  /* 0x0000000136367824 */ /* 0x000fc800000e0602 */
[----:B------:R1:W-:Y:S02]  /*27bd0*/  LDGSTS.E [R36+0x15800], desc[UR28][R40.64], P4 ;  /* 0x1580000028247fae */ /* 0x0003e4000a1a101c */
[----:B-1----:R-:W-:Y:S01]  /*27be0*/  MOV R40, R51 ;  /* 0x0000003300287202 */ /* 0x002fe20000000f00 */
[----:B------:R-:W-:-:S05]  /*27bf0*/  IMAD.MOV.U32 R41, RZ, RZ, R54 ;  /* 0x000000ffff297224 */ /* 0x000fca00078e0036 */
[----:B------:R1:W-:Y:S01]  /*27c00*/  LDGSTS.E [R36+0x16000], desc[UR28][R40.64], P4 ;  /* 0x1600000028247fae */ /* 0x0003e2000a1a101c */
[----:B---3--:R-:W-:-:S05]  /*27c10*/  IADD3 R46, P1, PT, R46, R0, RZ ;  /* 0x000000002e2e7210 */ /* 0x008fca0007f3e0ff */
[----:B------:R-:W-:Y:S01]  /*27c20*/  STL [R1+0xadc], R46 ;  /* 0x000adc2e01007387 */ /* 0x000fe20000100800 */
[----:B----4-:R-:W-:-:S03]  /*27c30*/  IMAD.X R49, R49, 0x1, R2, P1 ;  /* 0x0000000131317824 */ /* 0x010fc600008e0602 */
[----:B------:R-:W-:Y:S01]  /*27c40*/  STL [R1+0xa98], R54 ;  /* 0x000a983601007387 */ /* 0x000fe20000100800 */
[----:B-1----:R-:W-:-:S03]  /*27c50*/  MOV R40, R46 ;  /* 0x0000002e00287202 */ /* 0x002fc60000000f00 */
[----:B------:R-:W3:Y:S01]  /*27c60*/  LDL.LU R47, [R1+0x864] ;  /* 0x00086400012f7983 */ /* 0x000ee20000300800 */
[----:B------:R-:W-:-:S03]  /*27c70*/  IMAD.MOV.U32 R41, RZ, RZ, R49 ;  /* 0x000000ffff297224 */ /* 0x000fc600078e0031 */
[----:B------:R-:W4:Y:S01]  /*27c80*/  LDL.LU R59, [R1+0x820] ;  /* 0x00082000013b7983 */ /* 0x000f220000300800 */
[----:B--2---:R-:W-:-:S03]  /*27c90*/  IADD3 R37, P0, PT, R37, R0, RZ ;  /* 0x0000000025257210 */ /* 0x004fc60007f1e0ff */
[----:B------:R1:W-:Y:S04]  /*27ca0*/  LDGSTS.E [R36+0x16800], desc[UR28][R40.64], P4 ;  /* 0x1680000028247fae */ /* 0x0003e8000a1a101c */
[----:B------:R-:W-:Y:S01]  /*27cb0*/  STL [R1+0xb1c], R37 ;  /* 0x000b1c2501007387 */ /* 0x000fe20000100800 */
[----:B------:R-:W-:-:S03]  /*27cc0*/  IMAD.X R43, R43, 0x1, R2, P0 ;  /* 0x000000012b2b7824 */ /* 0x000fc600000e0602 */
[----:B------:R2:W-:Y:S04]  /*27cd0*/  STL [R1+0xad8], R49 ;  /* 0x000ad83101007387 */ /* 0x0005e80000100800 */
[----:B------:R-:W4:Y:S01]  /*27ce0*/  LDL.LU R51, [R1+0x8a4] ;  /* 0x0008a40001337983 */ /* 0x000f220000300800 */
[----:B-1----:R-:W-:Y:S01]  /*27cf0*/  MOV R40, R37 ;  /* 0x0000002500287202 */ /* 0x002fe20000000f00 */
[----:B------:R-:W-:Y:S02]  /*27d00*/  IMAD.MOV.U32 R41, RZ, RZ, R43 ;  /* 0x000000ffff297224 */ /* 0x000fe400078e002b */
[----:B--2---:R-:W2:Y:S01]  /*27d10*/  LDL.LU R49, [R1+0x860] ;  /* 0x0008600001317983 */ /* 0x004ea20000300800 */
[----:B------:R-:W-:-:S03]  /*27d20*/  IADD3 R53, P1, PT, R53, R0, RZ ;  /* 0x0000000035357210 */ /* 0x000fc60007f3e0ff */
[----:B------:R1:W-:Y:S02]  /*27d30*/  LDGSTS.E [R36+0x17000], desc[UR28][R40.64], P4 ;  /* 0x1700000028247fae */ /* 0x0003e4000a1a101c */
[----:B------:R-:W-:Y:S02]  /*27d40*/  IMAD.X R62, R62, 0x1, R2, P1 ;  /* 0x000000013e3e7824 */ /* 0x000fe400008e0602 */
[----:B------:R-:W-:Y:S04]  /*27d50*/  STL [R1+0xb5c], R53 ;  /* 0x000b5c3501007387 */ /* 0x000fe80000100800 */
[----:B------:R1:W-:Y:S04]  /*27d60*/  STL [R1+0xb18], R43 ;  /* 0x000b182b01007387 */ /* 0x0003e80000100800 */
[----:B------:R-:W2:Y:S01]  /*27d70*/  LDL.LU R46, [R1+0x8e4] ;  /* 0x0008e400012e7983 */ /* 0x000ea20000300800 */
[----:B------:R-:W-:-:S03]  /*27d80*/  IADD3 R55, P0, PT, R55, R0, RZ ;  /* 0x0000000037377210 */ /* 0x000fc60007f1e0ff */
[----:B------:R-:W2:Y:S01]  /*27d90*/  LDL.LU R54, [R1+0x8a0] ;  /* 0x0008a00001367983 */ /* 0x000ea20000300800 */
[----:B-1----:R-:W-:-:S03]  /*27da0*/  IMAD.MOV.U32 R41, RZ, RZ, R62 ;  /* 0x000000ffff297224 */ /* 0x002fc600078e003e */
[----:B------:R-:W-:Y:S04]  /*27db0*/  STL [R1+0x7a4], R55 ;  /* 0x0007a43701007387 */ /* 0x000fe80000100800 */
[----:B------:R1:W-:Y:S04]  /*27dc0*/  STL [R1+0xb58], R62 ;  /* 0x000b583e01007387 */ /* 0x0003e80000100800 */
[----:B------:R-:W2:Y:S04]  /*27dd0*/  LDL.LU R43, [R1+0x924] ;  /* 0x00092400012b7983 */ /* 0x000ea80000300800 */
[----:B-1----:R-:W2:Y:S01]  /*27de0*/  LDL.LU R62, [R1+0x8e0] ;  /* 0x0008e000013e7983 */ /* 0x002ea20000300800 */
[----:B------:R-:W-:-:S02]  /*27df0*/  IADD3 R50, P1, PT, R50, R0, RZ ;  /* 0x0000000032327210 */ /* 0x000fc40007f3e0ff */
[----:B------:R-:W-:-:S03]  /*27e00*/  MOV R40, R53 ;  /* 0x0000003500287202 */ /* 0x000fc60000000f00 */
[----:B------:R-:W-:Y:S04]  /*27e10*/  STL [R1+0x7e4], R50 ;  /* 0x0007e43201007387 */ /* 0x000fe80000100800 */
[----:B------:R1:W-:Y:S01]  /*27e20*/  LDGSTS.E [R36+0x17800], desc[UR28][R40.64], P4 ;  /* 0x1780000028247fae */ /* 0x0003e2000a1a101c */
[----:B------:R-:W-:-:S04]  /*27e30*/  IMAD.X R58, R58, 0x1, R2, P0 ;  /* 0x000000013a3a7824 */ /* 0x000fc800000e0602 */
[----:B-1----:R-:W-:Y:S01]  /*27e40*/  IMAD.MOV.U32 R41, RZ, RZ, R58 ;  /* 0x000000ffff297224 */ /* 0x002fe200078e003a */
[----:B------:R1:W-:Y:S01]  /*27e50*/  STL [R1+0x7a0], R58 ;  /* 0x0007a03a01007387 */ /* 0x0003e20000100800 */
[----:B------:R-:W-:-:S03]  /*27e60*/  IMAD.MOV.U32 R40, RZ, RZ, R55 ;  /* 0x000000ffff287224 */ /* 0x000fc600078e0037 */
[----:B------:R-:W2:Y:S04]  /*27e70*/  LDL.LU R53, [R1+0x964] ;  /* 0x0009640001357983 */ /* 0x000ea80000300800 */
[----:B-1----:R-:W2:Y:S01]  /*27e80*/  LDL.LU R58, [R1+0x920] ;  /* 0x00092000013a7983 */ /* 0x002ea20000300800 */
[----:B------:R-:W-:-:S05]  /*27e90*/  IADD3 R48, P0, PT, R48, R0, RZ ;  /* 0x0000000030307210 */ /* 0x000fca0007f1e0ff */
[----:B------:R-:W-:Y:S01]  /*27ea0*/  STL [R1+0x824], R48 ;  /* 0x0008243001007387 */ /* 0x000fe20000100800 */
[----:B------:R-:W-:-:S05]  /*27eb0*/  IADD3.X R52, PT, PT, R52, R2, RZ, P1, !PT ;  /* 0x0000000234347210 */ /* 0x000fca0000ffe4ff */
[----:B------:R1:W-:Y:S04]  /*27ec0*/  STL [R1+0x7e0], R52 ;  /* 0x0007e03401007387 */ /* 0x0003e80000100800 */
[----:B------:R-:W2:Y:S04]  /*27ed0*/  LDL.LU R55, [R1+0x960] ;  /* 0x0009600001377983 */ /* 0x000ea80000300800 */
[----:B------:R-:W2:Y:S01]  /*27ee0*/  LDL.LU R36, [R1+0x9a4] ;  /* 0x0009a40001247983 */ /* 0x000ea20000300800 */
[----:B------:R-:W-:-:S05]  /*27ef0*/  LOP3.LUT R37, R56, 0x10, RZ, 0x3c, !PT ;  /* 0x0000001038257812 */ /* 0x000fca00078e3cff */
[----:B------:R-:W-:-:S05]  /*27f00*/  VIADD R37, R37, UR7 ;  /* 0x0000000725257c36 */ /* 0x000fca0008000000 */
[----:B------:R1:W-:Y:S02]  /*27f10*/  LDGSTS.E [R37+0x10100], desc[UR28][R40.64], P4 ;  /* 0x1010000028257fae */ /* 0x0003e4000a1a101c */
[----:B-1----:R-:W-:Y:S02]  /*27f20*/  IMAD.MOV.U32 R40, RZ, RZ, R50 ;  /* 0x000000ffff287224 */ /* 0x002fe400078e0032 */
[----:B------:R-:W-:Y:S02]  /*27f30*/  IMAD.MOV.U32 R41, RZ, RZ, R52 ;  /* 0x000000ffff297224 */ /* 0x000fe400078e0034 */
[----:B------:R-:W2:Y:S04]  /*27f40*/  LDL.LU R52, [R1+0x9a0] ;  /* 0x0009a00001347983 */ /* 0x000ea80000300800 */
[----:B------:R1:W-:Y:S02]  /*27f50*/  LDGSTS.E [R37+0x10900], desc[UR28][R40.64], P4 ;  /* 0x1090000028257fae */ /* 0x0003e4000a1a101c */
[----:B-1----:R-:W-:Y:S01]  /*27f60*/  IMAD.MOV.U32 R40, RZ, RZ, R48 ;  /* 0x000000ffff287224 */ /* 0x002fe200078e0030 */
[----:B---3--:R-:W-:-:S02]  /*27f70*/  IADD3 R47, P1, PT, R47, R0, RZ ;  /* 0x000000002f2f7210 */ /* 0x008fc40007f3e0ff */
[----:B----4-:R-:W-:-:S03]  /*27f80*/  IADD3.X R59, PT, PT, R59, R2, RZ, P0, !PT ;  /* 0x000000023b3b7210 */ /* 0x010fc600007fe4ff */
[----:B------:R-:W-:Y:S04]  /*27f90*/  STL [R1+0x864], R47 ;  /* 0x0008642f01007387 */ /* 0x000fe80000100800 */
[----:B------:R1:W-:Y:S01]  /*27fa0*/  STL [R1+0x820], R59 ;  /* 0x0008203b01007387 */ /* 0x0003e20000100800 */
[----:B------:R-:W-:-:S03]  /*27fb0*/  IMAD.MOV.U32 R41, RZ, RZ, R59 ;  /* 0x000000ffff297224 */ /* 0x000fc600078e003b */
[----:B------:R-:W3:Y:S04]  /*27fc0*/  LDL.LU R50, [R1+0x9e4] ;  /* 0x0009e40001327983 */ /* 0x000ee80000300800 */
[----:B------:R4:W-:Y:S01]  /*27fd0*/  LDGSTS.E [R37+0x11100], desc[UR28][R40.64], P4 ;  /* 0x1110000028257fae */ /* 0x0009e2000a1a101c */
[----:B------:R-:W-:-:S03]  /*27fe0*/  IADD3 R51, P0, PT, R51, R0, RZ ;  /* 0x0000000033337210 */ /* 0x000fc60007f1e0ff */
[----:B-1----:R-:W3:Y:S01]  /*27ff0*/  LDL.LU R59, [R1+0x9e0] ;  /* 0x0009e000013b7983 */ /* 0x002ee20000300800 */
[----:B--2---:R-:W-:-:S03]  /*28000*/  IADD3.X R49, PT, PT, R49, R2, RZ, P1, !PT ;  /* 0x0000000231317210 */ /* 0x004fc60000ffe4ff */
[----:B------:R-:W-:Y:S01]  /*28010*/  STL [R1+0x8a4], R51 ;  /* 0x0008a43301007387 */ /* 0x000fe20000100800 */
[----:B----4-:R-:W-:-:S03]  /*28020*/  IMAD.MOV.U32 R40, RZ, RZ, R47 ;  /* 0x000000ffff287224 */ /* 0x010fc600078e002f */
[----:B------:R1:W-:Y:S01]  /*28030*/  STL [R1+0x860], R49 ;  /* 0x0008603101007387 */ /* 0x0003e20000100800 */
[----:B------:R-:W-:-:S03]  /*28040*/  IMAD.MOV.U32 R41, RZ, RZ, R49 ;  /* 0x000000ffff297224 */ /* 0x000fc600078e0031 */
[----:B------:R-:W2:Y:S04]  /*28050*/  LDL.LU R48, [R1+0xa24] ;  /* 0x000a240001307983 */ /* 0x000ea80000300800 */
[----:B------:R4:W-:Y:S01]  /*28060*/  LDGSTS.E [R37+0x11900], desc[UR28][R40.64], P4 ;  /* 0x1190000028257fae */ /* 0x0009e2000a1a101c */
[----:B------:R-:W-:-:S03]  /*28070*/  IADD3 R46, P1, PT, R46, R0, RZ ;  /* 0x000000002e2e7210 */ /* 0x000fc60007f3e0ff */
[----:B-1----:R-:W2:Y:S01]  /*28080*/  LDL.LU R49, [R1+0xa20] ;  /* 0x000a200001317983 */ /* 0x002ea20000300800 */
[----:B------:R-:W-:-:S03]  /*28090*/  IADD3.X R54, PT, PT, R54, R2, RZ, P0, !PT ;  /* 0x0000000236367210 */ /* 0x000fc600007fe4ff */
[----:B------:R-:W-:Y:S04]  /*280a0*/  STL [R1+0x8e4], R46 ;  /* 0x0008e42e01007387 */ /* 0x000fe80000100800 */
[----:B------:R1:W-:Y:S01]  /*280b0*/  STL [R1+0x8a0], R54 ;  /* 0x0008a03601007387 */ /* 0x0003e20000100800 */
[----:B----4-:R-:W-:-:S03]  /*280c0*/  IMAD.MOV.U32 R41, RZ, RZ, R54 ;  /* 0x000000ffff297224 */ /* 0x010fc600078e0036 */
[----:B------:R-:W4:Y:S01]  /*280d0*/  LDL.LU R47, [R1+0xa64] ;  /* 0x000a6400012f7983 */ /* 0x000f220000300800 */
[----:B------:R-:W-:Y:S01]  /*280e0*/  IADD3 R43, P0, PT, R43, R0, RZ ;  /* 0x000000002b2b7210 */ /* 0x000fe20007f1e0ff */
[----:B------:R-:W-:Y:S02]  /*280f0*/  IMAD.MOV.U32 R40, RZ, RZ, R51 ;  /* 0x000000ffff287224 */ /* 0x000fe400078e0033 */
[----:B-1----:R-:W4:Y:S01]  /*28100*/  LDL.LU R54, [R1+0xa60] ;  /* 0x000a600001367983 */ /* 0x002f220000300800 */
[----:B------:R-:W-:-:S03]  /*28110*/  IADD3.X R62, PT, PT, R62, R2, RZ, P1, !PT ;  /* 0x000000023e3e7210 */ /* 0x000fc60000ffe4ff */
[----:B------:R-:W-:Y:S04]  /*28120*/  STL [R1+0x924], R43 ;  /* 0x0009242b01007387 */ /* 0x000fe80000100800 */
[----:B------:R-:W-:Y:S04]  /*28130*/  STL [R1+0x8e0], R62 ;  /* 0x0008e03e01007387 */ /* 0x000fe80000100800 */
[----:B------:R-:W4:Y:S04]  /*28140*/  LDL.LU R51, [R1+0xaa4] ;  /* 0x000aa40001337983 */ /* 0x000f280000300800 */
[----:B------:R1:W-:Y:S02]  /*28150*/  LDGSTS.E [R37+0x12100], desc[UR28][R40.64], P4 ;  /* 0x1210000028257fae */ /* 0x0003e4000a1a101c */
[----:B-1----:R-:W-:-:S02]  /*28160*/  IMAD.MOV.U32 R40, RZ, RZ, R46 ;  /* 0x000000ffff287224 */ /* 0x002fc400078e002e */
[----:B------:R-:W-:Y:S01]  /*28170*/  IMAD.MOV.U32 R41, RZ, RZ, R62 ;  /* 0x000000ffff297224 */ /* 0x000fe200078e003e */
[----:B------:R-:W4:Y:S01]  /*28180*/  LDL.LU R46, [R1+0xae4] ;  /* 0x000ae400012e7983 */ /* 0x000f220000300800 */
[----:B------:R-:W-:-:S03]  /*28190*/  IADD3 R53, P1, PT, R53, R0, RZ ;  /* 0x0000000035357210 */ /* 0x000fc60007f3e0ff */
[----:B------:R1:W-:Y:S01]  /*281a0*/  LDGSTS.E [R37+0x12900], desc[UR28][R40.64], P4 ;  /* 0x1290000028257fae */ /* 0x0003e2000a1a101c */
[----:B------:R-:W-:-:S03]  /*281b0*/  IADD3.X R58, PT, PT, R58, R2, RZ, P0, !PT ;  /* 0x000000023a3a7210 */ /* 0x000fc600007fe4ff */
[----:B------:R-:W-:Y:S04]  /*281c0*/  STL [R1+0x964], R53 ;  /* 0x0009643501007387 */ /* 0x000fe80000100800 */
[----:B------:R1:W-:Y:S02]  /*281d0*/  STL [R1+0x920], R58 ;  /* 0x0009203a01007387 */ /* 0x0003e40000100800 */
[----:B-1----:R-:W-:Y:S02]  /*281e0*/  IMAD.MOV.U32 R40, RZ, RZ, R43 ;  /* 0x000000ffff287224 */ /* 0x002fe400078e002b */
[----:B------:R-:W-:Y:S02]  /*281f0*/  IMAD.MOV.U32 R41, RZ, RZ, R58 ;  /* 0x000000ffff297224 */ /* 0x000fe400078e003a */
[----:B------:R-:W4:Y:S04]  /*28200*/  LDL.LU R58, [R1+0xaa0] ;  /* 0x000aa000013a7983 */ /* 0x000f280000300800 */
[----:B------:R1:W-:Y:S01]  /*28210*/  LDGSTS.E [R37+0x13100], desc[UR28][R40.64], P4 ;  /* 0x1310000028257fae */ /* 0x0003e2000a1a101c */
[----:B------:R-:W-:-:S02]  /*28220*/  IADD3.X R55, PT, PT, R55, R2, RZ, P1, !PT ;  /* 0x0000000237377210 */ /* 0x000fc40000ffe4ff */
[----:B------:R-:W-:-:S05]  /*28230*/  IADD3 R36, P0, PT, R36, R0, RZ ;  /* 0x0000000024247210 */ /* 0x000fca0007f1e0ff */
[----:B------:R-:W-:Y:S01]  /*28240*/  STL [R1+0x9a4], R36 ;  /* 0x0009a42401007387 */ /* 0x000fe20000100800 */
[----:B-1----:R-:W-:-:S03]  /*28250*/  IMAD.MOV.U32 R40, RZ, RZ, R53 ;  /* 0x000000ffff287224 */ /* 0x002fc600078e0035 */
[----:B------:R1:W-:Y:S04]  /*28260*/  STL [R1+0x960], R55 ;  /* 0x0009603701007387 */ /* 0x0003e80000100800 */
[----:B------:R-:W4:Y:S04]  /*28270*/  LDL.LU R43, [R1+0xb24] ;  /* 0x000b2400012b7983 */ /* 0x000f280000300800 */
[----:B------:R-:W4:Y:S01]  /*28280*/  LDL.LU R53, [R1+0xae0] ;  /* 0x000ae00001357983 */ /* 0x000f220000300800 */
[----:B------:R-:W-:-:S05]  /*28290*/  IMAD.MOV.U32 R41, RZ, RZ, R55 ;  /* 0x000000ffff297224 */ /* 0x000fca00078e0037 */
[----:B------:R1:W-:Y:S01]  /*282a0*/  LDGSTS.E [R37+0x13900], desc[UR28][R40.64], P4 ;  /* 0x1390000028257fae */ /* 0x0003e2000a1a101c */
[----:B------:R-:W-:Y:S01]  /*282b0*/  IADD3.X R52, PT, PT, R52, R2, RZ, P0, !PT ;  /* 0x0000000234347210 */ /* 0x000fe200007fe4ff */
[----:B-1----:R-:W-:-:S04]  /*282c0*/  IMAD.MOV.U32 R40, RZ, RZ, R36 ;  /* 0x000000ffff287224 */ /* 0x002fc800078e0024 */
[----:B------:R-:W-:-:S05]  /*282d0*/  IMAD.MOV.U32 R41, RZ, RZ, R52 ;  /* 0x000000ffff297224 */ /* 0x000fca00078e0034 */
[----:B------:R1:W-:Y:S01]  /*282e0*/  LDGSTS.E [R37+0x14100], desc[UR28][R40.64], P4 ;  /* 0x1410000028257fae */ /* 0x0003e2000a1a101c */
[----:B---3--:R-:W-:-:S05]  /*282f0*/  IADD3 R50, P1, PT, R50, R0, RZ ;  /* 0x0000000032327210 */ /* 0x008fca0007f3e0ff */
[----:B------:R-:W-:Y:S01]  /*28300*/  STL [R1+0x9e4], R50 ;  /* 0x0009e43201007387 */ /* 0x000fe20000100800 */
[----:B------:R-:W-:-:S03]  /*28310*/  IADD3.X R59, PT, PT, R59, R2, RZ, P1, !PT ;  /* 0x000000023b3b7210 */ /* 0x000fc60000ffe4ff */
[----:B------:R3:W-:Y:S04]  /*28320*/  STL [R1+0x9a0], R52 ;  /* 0x0009a03401007387 */ /* 0x0007e80000100800 */
[----:B------:R-:W4:Y:S01]  /*28330*/  LDL.LU R55, [R1+0xb64] ;  /* 0x000b640001377983 */ /* 0x000f220000300800 */
[----:B-1----:R-:W-:-:S03]  /*28340*/  IMAD.MOV.U32 R40, RZ, RZ, R50 ;  /* 0x000000ffff287224 */ /* 0x002fc600078e0032 */
[----:B---3--:R-:W3:Y:S01]  /*28350*/  LDL.LU R52, [R1+0xb20] ;  /* 0x000b200001347983 */ /* 0x008ee20000300800 */
[----:B--2---:R-:W-:Y:S01]  /*28360*/  IADD3 R48, P0, PT, R48, R0, RZ ;  /* 0x0000000030307210 */ /* 0x004fe20007f1e0ff */
[----:B------:R-:W-:-:S04]  /*28370*/  IMAD.MOV.U32 R41, RZ, RZ, R59 ;  /* 0x000000ffff297224 */ /* 0x000fc800078e003b */
[----:B------:R-:W-:Y:S04]  /*28380*/  STL [R1+0xa24], R48 ;  /* 0x000a243001007387 */ /* 0x000fe80000100800 */
[----:B------:R-:W-:Y:S01]  /*28390*/  STL [R1+0x9e0], R59 ;  /* 0x0009e03b01007387 */ /* 0x000fe20000100800 */
[----:B------:R-:W-:-:S03]  /*283a0*/  IADD3.X R49, PT, PT, R49, R2, RZ, P0, !PT ;  /* 0x0000000231317210 */ /* 0x000fc600007fe4ff */
[----:B------:R-:W2:Y:S04]  /*283b0*/  LDL.LU R36, [R1+0x7ac] ;  /* 0x0007ac0001247983 */ /* 0x000ea80000300800 */
[----:B------:R-:W2:Y:S01]  /*283c0*/  LDL.LU R62, [R1+0xb60] ;  /* 0x000b6000013e7983 */ /* 0x000ea20000300800 */
[----:B----4-:R-:W-:-:S03]  /*283d0*/  IADD3 R47, P1, PT, R47, R0, RZ ;  /* 0x000000002f2f7210 */ /* 0x010fc60007f3e0ff */
[----:B------:R1:W-:Y:S04]  /*283e0*/  LDGSTS.E [R37+0x14900], desc[UR28][R40.64], P4 ;  /* 0x1490000028257fae */ /* 0x0003e8000a1a101c */
[----:B------:R-:W-:Y:S01]  /*283f0*/  STL [R1+0xa64], R47 ;  /* 0x000a642f01007387 */ /* 0x000fe20000100800 */
[----:B------:R-:W-:-:S03]  /*28400*/  IADD3.X R54, PT, PT, R54, R2, RZ, P1, !PT ;  /* 0x0000000236367210 */ /* 0x000fc60000ffe4ff */
[----:B------:R4:W-:Y:S04]  /*28410*/  STL [R1+0xa20], R49 ;  /* 0x000a203101007387 */ /* 0x0009e80000100800 */
[----:B------:R-:W2:Y:S01]  /*28420*/  LDL.LU R50, [R1+0x7ec] ;  /* 0x0007ec0001327983 */ /* 0x000ea20000300800 */
[----:B-1----:R-:W-:Y:S01]  /*28430*/  IMAD.MOV.U32 R41, RZ, RZ, R49 ;  /* 0x000000ffff297224 */ /* 0x002fe200078e0031 */
[----:B------:R-:W-:Y:S02]  /*28440*/  IADD3 R51, P0, PT, R51, R0, RZ ;  /* 0x0000000033337210 */ /* 0x000fe40007f1e0ff */
[----:B----4-:R-:W4:Y:S01]  /*28450*/  LDL.LU R49, [R1+0x7a8] ;  /* 0x0007a80001317983 */ /* 0x010f220000300800 */
[----:B------:R-:W-:-:S03]  /*28460*/  IMAD.MOV.U32 R40, RZ, RZ, R48 ;  /* 0x000000ffff287224 */ /* 0x000fc600078e0030 */
[----:B------:R-:W-:Y:S04]  /*28470*/  STL [R1+0xaa4], R51 ;  /* 0x000aa43301007387 */ /* 0x000fe80000100800 */
[----:B------:R1:W-:Y:S04]  /*28480*/  STL [R1+0xa60], R54 ;  /* 0x000a603601007387 */ /* 0x0003e80000100800 */
[----:B------:R-:W4:Y:S04]  /*28490*/  LDL.LU R59, [R1+0x7e8] ;  /* 0x0007e800013b7983 */ /* 0x000f280000300800 */
[----:B------:R-:W4:Y:S01]  /*284a0*/  LDL.LU R48, [R1+0x82c] ;  /* 0x00082c0001307983 */ /* 0x000f220000300800 */
[----:B------:R-:W-:-:S03]  /*284b0*/  IADD3 R46, P1, PT, R46, R0, RZ ;  /* 0x000000002e2e7210 */ /* 0x000fc60007f3e0ff */
[----:B------:R1:W-:Y:S02]  /*284c0*/  LDGSTS.E [R37+0x15100], desc[UR28][R40.64], P4 ;  /* 0x1510000028257fae */ /* 0x0003e4000a1a101c */
[----:B-1----:R-:W-:Y:S02]  /*284d0*/  IMAD.MOV.U32 R40, RZ, RZ, R47 ;  /* 0x000000ffff287224 */ /* 0x002fe400078e002f */
[----:B------:R-:W-:Y:S02]  /*284e0*/  IMAD.MOV.U32 R41, RZ, RZ, R54 ;  /* 0x000000ffff297224 */ /* 0x000fe400078e0036 */
[----:B------:R-:W4:Y:S01]  /*284f0*/  LDL.LU R54, [R1+0x828] ;  /* 0x0008280001367983 */ /* 0x000f220000300800 */
[----:B------:R-:W-:-:S03]  /*28500*/  IADD3.X R58, PT, PT, R58, R2, RZ, P0, !PT ;  /* 0x000000023a3a7210 */ /* 0x000fc600007fe4ff */
[----:B------:R-:W-:Y:S04]  /*28510*/  STL [R1+0xae4], R46 ;  /* 0x000ae42e01007387 */ /* 0x000fe80000100800 */
[----:B------:R1:W-:Y:S04]  /*28520*/  STL [R1+0xaa0], R58 ;  /* 0x000aa03a01007387 */ /* 0x0003e80000100800 */
[----:B------:R1:W-:Y:S04]  /*28530*/  LDGSTS.E [R37+0x15900], desc[UR28][R40.64], P4 ;  /* 0x1590000028257fae */ /* 0x0003e8000a1a101c */
[----:B------:R-:W4:Y:S01]  /*28540*/  LDL.LU R47, [R1+0x86c] ;  /* 0x00086c00012f7983 */ /* 0x000f220000300800 */
[----:B------:R-:W-:Y:S01]  /*28550*/  IADD3 R43, P0, PT, R43, R0, RZ ;  /* 0x000000002b2b7210 */ /* 0x000fe20007f1e0ff */
[----:B-1----:R-:W-:-:S02]  /*28560*/  IMAD.MOV.U32 R41, RZ, RZ, R58 ;  /* 0x000000ffff297224 */ /* 0x002fc400078e003a */
[----:B------:R-:W4:Y:S01]  /*28570*/  LDL.LU R58, [R1+0x868] ;  /* 0x00086800013a7983 */ /* 0x000f220000300800 */
[----:B------:R-:W-:Y:S01]  /*28580*/  IADD3.X R53, PT, PT, R53, R2, RZ, P1, !PT ;  /* 0x0000000235357210 */ /* 0x000fe20000ffe4ff */
[----:B------:R-:W-:Y:S02]  /*28590*/  IMAD.MOV.U32 R40, RZ, RZ, R51 ;  /* 0x000000ffff287224 */ /* 0x000fe400078e0033 */
[----:B------:R-:W-:Y:S04]  /*285a0*/  STL [R1+0xb24], R43 ;  /* 0x000b242b01007387 */ /* 0x000fe80000100800 */
[----:B------:R1:W-:Y:S04]  /*285b0*/  STL [R1+0xae0], R53 ;  /* 0x000ae03501007387 */ /* 0x0003e80000100800 */
[----:B------:R-:W4:Y:S04]  /*285c0*/  LDL.LU R51, [R1+0x8ac] ;  /* 0x0008ac0001337983 */ /* 0x000f280000300800 */
[----:B------:R1:W-:Y:S02]  /*285d0*/  LDGSTS.E [R37+0x16100], desc[UR28][R40.64], P4 ;  /* 0x1610000028257fae */ /* 0x0003e4000a1a101c */
[----:B-1----:R-:W-:-:S02]  /*285e0*/  IMAD.MOV.U32 R40, RZ, RZ, R46 ;  /* 0x000000ffff287224 */ /* 0x002fc400078e002e */
[----:B------:R-:W-:Y:S02]  /*285f0*/  IMAD.MOV.U32 R41, RZ, RZ, R53 ;  /* 0x000000ffff297224 */ /* 0x000fe400078e0035 */
[----:B------:R-:W4:Y:S04]  /*28600*/  LDL.LU R53, [R1+0x8a8] ;  /* 0x0008a80001357983 */ /* 0x000f280000300800 */
[----:B------:R1:W-:Y:S02]  /*28610*/  LDGSTS.E [R37+0x16900], desc[UR28][R40.64], P4 ;  /* 0x1690000028257fae */ /* 0x0003e4000a1a101c */
[----:B-1----:R-:W-:Y:S01]  /*28620*/  IMAD.MOV.U32 R40, RZ, RZ, R43 ;  /* 0x000000ffff287224 */ /* 0x002fe200078e002b */
[----:B------:R-:W-:Y:S02]  /*28630*/  IADD3 R55, P1, PT, R55, R0, RZ ;  /* 0x0000000037377210 */ /* 0x000fe40007f3e0ff */
[----:B---3--:R-:W-:-:S03]  /*28640*/  IADD3.X R52, PT, PT, R52, R2, RZ, P0, !PT ;  /* 0x0000000234347210 */ /* 0x008fc600007fe4ff */
[----:B------:R-:W-:Y:S04]  /*28650*/  STL [R1+0xb64], R55 ;  /* 0x000b643701007387 */ /* 0x000fe80000100800 */
[----:B------:R1:W-:Y:S01]  /*28660*/  STL [R1+0xb20], R52 ;  /* 0x000b203401007387 */ /* 0x0003e20000100800 */
[----:B------:R-:W-:-:S03]  /*28670*/  IMAD.MOV.U32 R41, RZ, RZ, R52 ;  /* 0x000000ffff297224 */ /* 0x000fc600078e0034 */
[----:B------:R-:W3:Y:S04]  /*28680*/  LDL.LU R46, [R1+0x8ec] ;  /* 0x0008ec00012e7983 */ /* 0x000ee80000300800 */
[----:B------:R2:W-:Y:S02]  /*28690*/  LDGSTS.E [R37+0x17100], desc[UR28][R40.64], P4 ;  /* 0x1710000028257fae */ /* 0x0005e4000a1a101c */
[----:B--2---:R-:W-:Y:S02]  /*286a0*/  IADD3 R36, P0, PT, R36, R0, RZ ;  /* 0x0000000024247210 */ /* 0x004fe40007f1e0ff */
[----:B-1----:R-:W2:Y:S01]  /*286b0*/  LDL.LU R52, [R1+0x8e8] ;  /* 0x0008e80001347983 */ /* 0x002ea20000300800 */
[----:B------:R-:W-:-:S03]  /*286c0*/  IADD3.X R62, PT, PT, R62, R2, RZ, P1, !PT ;  /* 0x000000023e3e7210 */ /* 0x000fc60000ffe4ff */
[----:B------:R-:W-:Y:S04]  /*286d0*/  STL [R1+0x7ac], R36 ;  /* 0x0007ac2401007387 */ /* 0x000fe80000100800 */
[----:B------:R-:W-:Y:S01]  /*286e0*/  STL [R1+0xb60], R62 ;  /* 0x000b603e01007387 */ /* 0x000fe20000100800 */
[----:B------:R-:W-:-:S03]  /*286f0*/  IMAD.MOV.U32 R40, RZ, RZ, R55 ;  /* 0x000000ffff287224 */ /* 0x000fc600078e0037 */
[----:B------:R-:W2:Y:S01]  /*28700*/  LDL.LU R43, [R1+0x92c] ;  /* 0x00092c00012b7983 */ /* 0x000ea20000300800 */
[----:B------:R-:W-:-:S03]  /*28710*/  IMAD.MOV.U32 R41, RZ, RZ, R62 ;  /* 0x000000ffff297224 */ /* 0x000fc600078e003e */
[----:B------:R-:W2:Y:S01]  /*28720*/  LDL.LU R55, [R1+0x96c] ;  /* 0x00096c0001377983 */ /* 0x000ea20000300800 */
[----:B------:R-:W-:-:S03]  /*28730*/  IADD3 R50, P1, PT, R50, R0, RZ ;  /* 0x0000000032327210 */ /* 0x000fc60007f3e0ff */
[----:B------:R1:W-:Y:S01]  /*28740*/  LDGSTS.E [R37+0x17900], desc[UR28][R40.64], P4 ;  /* 0x1790000028257fae */ /* 0x0003e2000a1a101c */
[----:B----4-:R-:W-:-:S03]  /*28750*/  IADD3.X R49, PT, PT, R49, R2, RZ, P0, !PT ;  /* 0x0000000231317210 */ /* 0x010fc600007fe4ff */
[----:B------:R-:W-:Y:S04]  /*28760*/  STL [R1+0x7ec], R50 ;  /* 0x0007ec3201007387 */ /* 0x000fe80000100800 */
[----:B------:R4:W-:Y:S01]  /*28770*/  STL [R1+0x7a8], R49 ;  /* 0x0007a83101007387 */ /* 0x0009e20000100800 */
[----:B-1----:R-:W-:Y:S01]  /*28780*/  IMAD.MOV.U32 R37, RZ, RZ, R49 ;  /* 0x000000ffff257224 */ /* 0x002fe200078e0031 */
[----:B------:R-:W-:-:S04]  /*28790*/  IADD3.X R59, PT, PT, R59, R2, RZ, P1, !PT ;  /* 0x000000023b3b7210 */ /* 0x000fc80000ffe4ff */
[----:B------:R1:W-:Y:S01]  /*287a0*/  LDGSTS.E [R38+0x10200], desc[UR28][R36.64], P4 ;  /* 0x1020000024267fae */ /* 0x0003e2000a1a101c */
[----:B------:R-:W-:-:S03]  /*287b0*/  IADD3 R48, P0, PT, R48, R0, RZ ;  /* 0x0000000030307210 */ /* 0x000fc60007f1e0ff */
[----:B----4-:R-:W4:Y:S04]  /*287c0*/  LDL.LU R49, [R1+0x928] ;  /* 0x0009280001317983 */ /* 0x010f280000300800 */
[----:B------:R-:W-:Y:S04]  /*287d0*/  STL [R1+0x82c], R48 ;  /* 0x00082c3001007387 */ /* 0x000fe80000100800 */
[----:B------:R-:W-:Y:S04]  /*287e0*/  STL [R1+0x7e8], R59 ;  /* 0x0007e83b01007387 */ /* 0x000fe80000100800 */
[----:B------:R-:W4:Y:S04]  /*287f0*/  LDL.LU R41, [R1+0x9ac] ;  /* 0x0009ac0001297983 */ /* 0x000f280000300800 */
[----:B------:R-:W4:Y:S01]  /*28800*/  LDL.LU R40, [R1+0x968] ;  /* 0x0009680001287983 */ /* 0x000f220000300800 */
[----:B-1----:R-:W-:Y:S01]  /*28810*/  MOV R36, R50 ;  /* 0x0000003200247202 */ /* 0x002fe20000000f00 */
[----:B------:R-:W-:-:S02]  /*28820*/  IMAD.MOV.U32 R37, RZ, RZ, R59 ;  /* 0x000000ffff257224 */ /* 0x000fc400078e003b */
[----:B------:R-:W-:-:S03]  /*28830*/  IMAD.X R54, R54, 0x1, R2, P0 ;  /* 0x0000000136367824 */ /* 0x000fc600000e0602 */
[----:B------:R1:W-:Y:S01]  /*28840*/  LDGSTS.E [R38+0x10a00], desc[UR28][R36.64], P4 ;  /* 0x10a0000024267fae */ /* 0x0003e2000a1a101c */
[----:B------:R-:W-:Y:S01]  /*28850*/  IADD3 R47, P1, PT, R47, R0, RZ ;  /* 0x000000002f2f7210 */ /* 0x000fe20007f3e0ff */
[----:B-1----:R-:W-:-:S04]  /*28860*/  IMAD.MOV.U32 R37, RZ, RZ, R54 ;  /* 0x000000ffff257224 */ /* 0x002fc800078e0036 */
[----:B------:R-:W-:Y:S04]  /*28870*/  STL [R1+0x86c], R47 ;  /* 0x00086c2f01007387 */ /* 0x000fe80000100800 */
[----:B------:R1:W-:Y:S01]  /*28880*/  STL [R1+0x828], R54 ;  /* 0x0008283601007387 */ /* 0x0003e20000100800 */
[----:B------:R-:W-:-:S03]  /*28890*/  IMAD.X R58, R58, 0x1, R2, P1 ;  /* 0x000000013a3a7824 */ /* 0x000fc600008e0602 */
[----:B------:R-:W4:Y:S01]  /*288a0*/  LDL.LU R50, [R1+0x9ec] ;  /* 0x0009ec0001327983 */ /* 0x000f220000300800 */
[----:B------:R-:W-:-:S03]  /*288b0*/  MOV R36, R48 ;  /* 0x0000003000247202 */ /* 0x000fc60000000f00 */
[----:B-1----:R-:W4:Y:S04]  /*288c0*/  LDL.LU R54, [R1+0x9a8] ;  /* 0x0009a80001367983 */ /* 0x002f280000300800 */
[----:B------:R1:W-:Y:S01]  /*288d0*/  LDGSTS.E [R38+0x11200], desc[UR28][R36.64], P4 ;  /* 0x1120000024267fae */ /* 0x0003e2000a1a101c */
[----:B------:R-:W-:-:S05]  /*288e0*/  IADD3 R51, P0, PT, R51, R0, RZ ;  /* 0x0000000033337210 */ /* 0x000fca0007f1e0ff */
[----:B------:R-:W-:Y:S04]  /*288f0*/  STL [R1+0x8ac], R51 ;  /* 0x0008ac3301007387 */ /* 0x000fe80000100800 */
[----:B------:R2:W-:Y:S04]  /*28900*/  STL [R1+0x868], R58 ;  /* 0x0008683a01007387 */ /* 0x0005e80000100800 */
[----:B------:R-:W4:Y:S04]  /*28910*/  LDL.LU R48, [R1+0xa2c] ;  /* 0x000a2c0001307983 */ /* 0x000f280000300800 */
[----:B------:R-:W4:Y:S01]  /*28920*/  LDL.LU R59, [R1+0x9e8] ;  /* 0x0009e800013b7983 */ /* 0x000f220000300800 */
[----:B-1----:R-:W-:Y:S01]  /*28930*/  MOV R36, R47 ;  /* 0x0000002f00247202 */ /* 0x002fe20000000f00 */
[----:B------:R-:W-:-:S02]  /*28940*/  IMAD.MOV.U32 R37, RZ, RZ, R58 ;  /* 0x000000ffff257224 */ /* 0x000fc400078e003a */
[----:B------:R-:W-:-:S03]  /*28950*/  IMAD.X R53, R53, 0x1, R2, P0 ;  /* 0x0000000135357824 */ /* 0x000fc600000e0602 */
[----:B------:R1:W-:Y:S02]  /*28960*/  LDGSTS.E [R38+0x11a00], desc[UR28][R36.64], P4 ;  /* 0x11a0000024267fae */ /* 0x0003e4000a1a101c */
[----:B-1----:R-:W-:Y:S01]  /*28970*/  MOV R36, R51 ;  /* 0x0000003300247202 */ /* 0x002fe20000000f00 */
[----:B------:R-:W-:-:S05]  /*28980*/  IMAD.MOV.U32 R37, RZ, RZ, R53 ;  /* 0x000000ffff257224 */ /* 0x000fca00078e0035 */
[----:B------:R1:W-:Y:S01]  /*28990*/  LDGSTS.E [R38+0x12200], desc[UR28][R36.64], P4 ;  /* 0x1220000024267fae */ /* 0x0003e2000a1a101c */
[----:B---3--:R-:W-:-:S05]  /*289a0*/  IADD3 R46, P1, PT, R46, R0, RZ ;  /* 0x000000002e2e7210 */ /* 0x008fca0007f3e0ff */
[----:B------:R-:W-:Y:S01]  /*289b0*/  STL [R1+0x8ec], R46 ;  /* 0x0008ec2e01007387 */ /* 0x000fe20000100800 */
[----:B--2---:R-:W-:-:S03]  /*289c0*/  IMAD.X R52, R52, 0x1, R2, P1 ;  /* 0x0000000134347824 */ /* 0x004fc600008e0602 */
[----:B------:R2:W-:Y:S04]  /*289d0*/  STL [R1+0x8a8], R53 ;  /* 0x0008a83501007387 */ /* 0x0005e80000100800 */
[----:B------:R-:W3:Y:S04]  /*289e0*/  LDL.LU R47, [R1+0xa6c] ;  /* 0x000a6c00012f7983 */ /* 0x000ee80000300800 */
[----:B------:R-:W3:Y:S01]  /*289f0*/  LDL.LU R58, [R1+0xa28] ;  /* 0x000a2800013a7983 */ /* 0x000ee20000300800 */
[----:B------:R-:W-:Y:S01]  /*28a00*/  IADD3 R43, P0, PT, R43, R0, RZ ;  /* 0x000000002b2b7210 */ /* 0x000fe20007f1e0ff */
[----:B-1----:R-:W-:-:S04]  /*28a10*/  IMAD.MOV.U32 R37, RZ, RZ, R52 ;  /* 0x000000ffff257224 */ /* 0x002fc800078e0034 */
[----:B------:R-:W-:Y:S01]  /*28a20*/  STL [R1+0x92c], R43 ;  /* 0x00092c2b01007387 */ /* 0x000fe20000100800 */
[----:B------:R-:W-:-:S03]  /*28a30*/  IADD3 R55, P1, PT, R55, R0, RZ ;  /* 0x0000000037377210 */ /* 0x000fc60007f3e0ff */
[----:B------:R1:W-:Y:S01]  /*28a40*/  STL [R1+0x8e8], R52 ;  /* 0x0008e83401007387 */ /* 0x0003e20000100800 */
[----:B------:R-:W-:-:S03]  /*28a50*/  MOV R36, R46 ;  /* 0x0000002e00247202 */ /* 0x000fc60000000f00 */
[----:B--2---:R-:W2:Y:S04]  /*28a60*/  LDL.LU R53, [R1+0xa68] ;  /* 0x000a680001357983 */ /* 0x004ea80000300800 */
[----:B------:R-:W2:Y:S04]  /*28a70*/  LDL.LU R51, [R1+0xaac] ;  /* 0x000aac0001337983 */ /* 0x000ea80000300800 */
[----:B-1----:R-:W2:Y:S04]  /*28a80*/  LDL.LU R52, [R1+0xaa8] ;  /* 0x000aa80001347983 */ /* 0x002ea80000300800 */
[----:B------:R-:W-:Y:S04]  /*28a90*/  STL [R1+0x96c], R55 ;  /* 0x00096c3701007387 */ /* 0x000fe80000100800 */
[----:B------:R1:W-:Y:S01]  /*28aa0*/  LDGSTS.E [R38+0x12a00], desc[UR28][R36.64], P4 ;  /* 0x12a0000024267fae */ /* 0x0003e2000a1a101c */
[----:B----4-:R-:W-:-:S05]  /*28ab0*/  IMAD.X R49, R49, 0x1, R2, P0 ;  /* 0x0000000131317824 */ /* 0x010fca00000e0602 */
[----:B------:R4:W-:Y:S04]  /*28ac0*/  STL [R1+0x928], R49 ;  /* 0x0009283101007387 */ /* 0x0009e80000100800 */
[----:B------:R-:W2:Y:S01]  /*28ad0*/  LDL.LU R46, [R1+0xaec] ;  /* 0x000aec00012e7983 */ /* 0x000ea20000300800 */
[----:B------:R-:W-:Y:S01]  /*28ae0*/  IADD3 R41, P0, PT, R41, R0, RZ ;  /* 0x0000000029297210 */ /* 0x000fe20007f1e0ff */
[----:B-1----:R-:W-:Y:S02]  /*28af0*/  IMAD.MOV.U32 R37, RZ, RZ, R49 ;  /* 0x000000ffff257224 */ /* 0x002fe400078e0031 */
[----:B----4-:R-:W4:Y:S01]  /*28b00*/  LDL.LU R49, [R1+0xae8] ;  /* 0x000ae80001317983 */ /* 0x010f220000300800 */
[----:B------:R-:W-:Y:S01]  /*28b10*/  IMAD.X R40, R40, 0x1, R2, P1 ;  /* 0x0000000128287824 */ /* 0x000fe200008e0602 */
[----:B------:R-:W-:-:S02]  /*28b20*/  MOV R36, R43 ;  /* 0x0000002b00247202 */ /* 0x000fc40000000f00 */
[----:B------:R-:W-:Y:S04]  /*28b30*/  STL [R1+0x9ac], R41 ;  /* 0x0009ac2901007387 */ /* 0x000fe80000100800 */
[----:B------:R1:W-:Y:S04]  /*28b40*/  STL [R1+0x968], R40 ;  /* 0x0009682801007387 */ /* 0x0003e80000100800 */
[----:B------:R-:W4:Y:S04]  /*28b50*/  LDL.LU R43, [R1+0xb2c] ;  /* 0x000b2c00012b7983 */ /* 0x000f280000300800 */
[----:B------:R1:W-:Y:S02]  /*28b60*/  LDGSTS.E [R38+0x13200], desc[UR28][R36.64], P4 ;  /* 0x1320000024267fae */ /* 0x0003e4000a1a101c */
[----:B-1----:R-:W-:Y:S01]  /*28b70*/  MOV R36, R55 ;  /* 0x0000003700247202 */ /* 0x002fe20000000f00 */
[----:B------:R-:W-:Y:S01]  /*28b80*/  IMAD.MOV.U32 R37, RZ, RZ, R40 ;  /* 0x000000ffff257224 */ /* 0x000fe200078e0028 */
[----:B------:R-:W4:Y:S04]  /*28b90*/  LDL.LU R55, [R1+0xb28] ;  /* 0x000b280001377983 */ /* 0x000f280000300800 */
[----:B------:R1:W-:Y:S01]  /*28ba0*/  LDGSTS.E [R38+0x13a00], desc[UR28][R36.64], P4 ;  /* 0x13a0000024267fae */ /* 0x0003e2000a1a101c */
[----:B------:R-:W-:Y:S01]  /*28bb0*/  IADD3 R50, P1, PT, R50, R0, RZ ;  /* 0x0000000032327210 */ /* 0x000fe20007f3e0ff */
[----:B------:R-:W-:-:S04]  /*28bc0*/  IMAD.X R54, R54, 0x1, R2, P0 ;  /* 0x0000000136367824 */ /* 0x000fc800000e0602 */
[----:B------:R-:W-:Y:S04]  /*28bd0*/  STL [R1+0x9ec], R50 ;  /* 0x0009ec3201007387 */ /* 0x000fe80000100800 */
[----:B------:R1:W-:Y:S02]  /*28be0*/  STL [R1+0x9a8], R54 ;  /* 0x0009a83601007387 */ /* 0x0003e40000100800 */
[----:B-1----:R-:W-:Y:S02]  /*28bf0*/  MOV R36, R41 ;  /* 0x0000002900247202 */ /* 0x002fe40000000f00 */
[----:B------:R-:W4:Y:S01]  /*28c00*/  LDL.LU R40, [R1+0xb6c] ;  /* 0x000b6c0001287983 */ /* 0x000f220000300800 */
[----:B------:R-:W-:-:S03]  /*28c10*/  IMAD.MOV.U32 R37, RZ, RZ, R54 ;  /* 0x000000ffff257224 */ /* 0x000fc600078e0036 */
[----:B------:R-:W4:Y:S04]  /*28c20*/  LDL.LU R41, [R1+0xb68] ;  /* 0x000b680001297983 */ /* 0x000f280000300800 */
[----:B------:R1:W-:Y:S01]  /*28c30*/  LDGSTS.E [R38+0x14200], desc[UR28][R36.64], P4 ;  /* 0x1420000024267fae */ /* 0x0003e2000a1a101c */
[----:B------:R-:W-:Y:S01]  /*28c40*/  IADD3 R48, P0, PT, R48, R0, RZ ;  /* 0x0000000030307210 */ /* 0x000fe20007f1e0ff */
[----:B------:R-:W-:-:S04]  /*28c50*/  IMAD.X R59, R59, 0x1, R2, P1 ;  /* 0x000000013b3b7824 */ /* 0x000fc800008e0602 */
[----:B------:R2:W-:Y:S04]  /*28c60*/  STL [R1+0xa2c], R48 ;  /* 0x000a2c3001007387 */ /* 0x0005e80000100800 */
[----:B------:R-:W-:Y:S04]  /*28c70*/  STL [R1+0x9e8], R59 ;  /* 0x0009e83b01007387 */ /* 0x000fe80000100800 */
[----:B------:R-:W4:Y:S01]  /*28c80*/  LDL.LU R54, [R1+0x7b4] ;  /* 0x0007b40001367983 */ /* 0x000f220000300800 */
[----:B-1----:R-:W-:Y:S01]  /*28c90*/  MOV R36, R50 ;  /* 0x0000003200247202 */ /* 0x002fe20000000f00 */
[----:B------:R-:W-:-:S02]  /*28ca0*/  IMAD.MOV.U32 R37, RZ, RZ, R59 ;  /* 0x000000ffff257224 */ /* 0x000fc400078e003b */
[----:B------:R-:W4:Y:S04]  /*28cb0*/  LDL.LU R50, [R1+0x7f4] ;  /* 0x0007f40001327983 */ /* 0x000f280000300800 */
[----:B------:R1:W-:Y:S02]  /*28cc0*/  LDGSTS.E [R38+0x14a00], desc[UR28][R36.64], P4 ;  /* 0x14a0000024267fae */ /* 0x0003e4000a1a101c */
[----:B-1----:R-:W-:Y:S02]  /*28cd0*/  MOV R36, R48 ;  /* 0x0000003000247202 */ /* 0x002fe40000000f00 */
[----:B---3--:R-:W-:Y:S01]  /*28ce0*/  IADD3 R47, P1, PT, R47, R0, RZ ;  /* 0x000000002f2f7210 */ /* 0x008fe20007f3e0ff */
[----:B------:R-:W-:-:S04]  /*28cf0*/  IMAD.X R58, R58, 0x1, R2, P0 ;  /* 0x000000013a3a7824 */ /* 0x000fc800000e0602 */
[----:B------:R-:W-:Y:S01]  /*28d00*/  STL [R1+0xa6c], R47 ;  /* 0x000a6c2f01007387 */ /* 0x000fe20000100800 */
[----:B------:R-:W-:-:S03]  /*28d10*/  IMAD.MOV.U32 R37, RZ, RZ, R58 ;  /* 0x000000ffff257224 */ /* 0x000fc600078e003a */
[----:B------:R-:W-:Y:S04]  /*28d20*/  STL [R1+0xa28], R58 ;  /* 0x000a283a01007387 */ /* 0x000fe80000100800 */
[----:B------:R-:W3:Y:S04]  /*28d30*/  LDL.LU R62, [R1+0x7b0] ;  /* 0x0007b000013e7983 */ /* 0x000ee80000300800 */
[----:B------:R1:W-:Y:S01]  /*28d40*/  LDGSTS.E [R38+0x15200], desc[UR28][R36.64], P4 ;  /* 0x1520000024267fae */ /* 0x0003e2000a1a101c */
[----:B--2---:R-:W-:Y:S01]  /*28d50*/  IMAD.X R53, R53, 0x1, R2, P1 ;  /* 0x0000000135357824 */ /* 0x004fe200008e0602 */
[----:B------:R-:W-:-:S05]  /*28d60*/  IADD3 R51, P0, PT, R51, R0, RZ ;  /* 0x0000000033337210 */ /* 0x000fca0007f1e0ff */
[----:B------:R-:W-:Y:S01]  /*28d70*/  STL [R1+0xaac], R51 ;  /* 0x000aac3301007387 */ /* 0x000fe20000100800 */
[----:B-1----:R-:W-:Y:S01]  /*28d80*/  MOV R36, R47 ;  /* 0x0000002f00247202 */ /* 0x002fe20000000f00 */
[----:B------:R-:W-:Y:S02]  /*28d90*/  IMAD.MOV.U32 R37, RZ, RZ, R53 ;  /* 0x000000ffff257224 */ /* 0x000fe400078e0035 */
[----:B------:R1:W-:Y:S01]  /*28da0*/  STL [R1+0xa68], R53 ;  /* 0x000a683501007387 */ /* 0x0003e20000100800 */
[----:B------:R-:W-:-:S03]  /*28db0*/  IMAD.X R52, R52, 0x1, R2, P0 ;  /* 0x0000000134347824 */ /* 0x000fc600000e0602 */
[----:B------:R-:W2:Y:S04]  /*28dc0*/  LDL.LU R48, [R1+0x834] ;  /* 0x0008340001307983 */ /* 0x000ea80000300800 */
[----:B------:R4:W-:Y:S04]  /*28dd0*/  LDGSTS.E [R38+0x15a00], desc[UR28][R36.64], P4 ;  /* 0x15a0000024267fae */ /* 0x0009e8000a1a101c */
[----:B-1----:R-:W2:Y:S01]  /*28de0*/  LDL.LU R53, [R1+0x7f0] ;  /* 0x0007f00001357983 */ /* 0x002ea20000300800 */
[----:B------:R-:W-:-:S05]  /*28df0*/  IADD3 R46, P1, PT, R46, R0, RZ ;  /* 0x000000002e2e7210 */ /* 0x000fca0007f3e0ff */
[----:B------:R-:W-:Y:S01]  /*28e00*/  STL [R1+0xaec], R46 ;  /* 0x000aec2e01007387 */ /* 0x000fe20000100800 */
[----:B----4-:R-:W-:Y:S01]  /*28e10*/  IMAD.X R49, R49, 0x1, R2, P1 ;  /* 0x0000000131317824 */ /* 0x010fe200008e0602 */
[----:B------:R-:W-:Y:S01]  /*28e20*/  MOV R36, R51 ;  /* 0x0000003300247202 */ /* 0x000fe20000000f00 */
[----:B------:R-:W-:Y:S01]  /*28e30*/  IMAD.MOV.U32 R37, RZ, RZ, R52 ;  /* 0x000000ffff257224 */ /* 0x000fe200078e0034 */
[----:B------:R1:W-:Y:S04]  /*28e40*/  STL [R1+0xaa8], R52 ;  /* 0x000aa83401007387 */ /* 0x0003e80000100800 */
[----:B------:R-:W4:Y:S04]  /*28e50*/  LDL.LU R47, [R1+0x874] ;  /* 0x00087400012f7983 */ /* 0x000f280000300800 */
[----:B------:R1:W-:Y:S01]  /*28e60*/  LDGSTS.E [R38+0x16200], desc[UR28][R36.64], P4 ;  /* 0x1620000024267fae */ /* 0x0003e2000a1a101c */
[----:B------:R-:W-:-:S03]  /*28e70*/  IADD3 R43, P0, PT, R43, R0, RZ ;  /* 0x000000002b2b7210 */ /* 0x000fc60007f1e0ff */
[----:B-1----:R-:W4:Y:S04]  /*28e80*/  LDL.LU R52, [R1+0x830] ;  /* 0x0008300001347983 */ /* 0x002f280000300800 */
[----:B------:R-:W-:Y:S04]  /*28e90*/  STL [R1+0xb2c], R43 ;  /* 0x000b2c2b01007387 */ /* 0x000fe80000100800 */
[----:B------:R1:W-:Y:S01]  /*28ea0*/  STL [R1+0xae8], R49 ;  /* 0x000ae83101007387 */ /* 0x0003e20000100800 */
[----:B------:R-:W-:-:S03]  /*28eb0*/  IMAD.MOV.U32 R37, RZ, RZ, R49 ;  /* 0x000000ffff257224 */ /* 0x000fc600078e0031 */
[----:B------:R-:W4:Y:S04]  /*28ec0*/  LDL.LU R51, [R1+0x8b4] ;  /* 0x0008b40001337983 */ /* 0x000f280000300800 */
[----:B-1----:R-:W4:Y:S01]  /*28ed0*/  LDL.LU R49, [R1+0x870] ;  /* 0x0008700001317983 */ /* 0x002f220000300800 */
[----:B------:R-:W-:Y:S01]  /*28ee0*/  IMAD.X R55, R55, 0x1, R2, P0 ;  /* 0x0000000137377824 */ /* 0x000fe200000e0602 */
[----:B------:R-:W-:-:S05]  /*28ef0*/  MOV R36, R46 ;  /* 0x0000002e00247202 */ /* 0x000fca0000000f00 */
[----:B------:R1:W-:Y:S01]  /*28f00*/  LDGSTS.E [R38+0x16a00], desc[UR28][R36.64], P4 ;  /* 0x16a0000024267fae */ /* 0x0003e2000a1a101c */
[----:B------:R-:W-:-:S05]  /*28f10*/  IADD3 R40, P1, PT, R40, R0, RZ ;  /* 0x0000000028287210 */ /* 0x000fca0007f3e0ff */
[----:B------:R-:W-:Y:S01]  /*28f20*/  STL [R1+0xb6c], R40 ;  /* 0x000b6c2801007387 */ /* 0x000fe20000100800 */
[----:B------:R-:W-:-:S03]  /*28f30*/  IMAD.X R41, R41, 0x1, R2, P1 ;  /* 0x0000000129297824 */ /* 0x000fc600008e0602 */
[----:B------:R1:W-:Y:S02]  /*28f40*/  STL [R1+0xb28], R55 ;  /* 0x000b283701007387 */ /* 0x0003e40000100800 */
[----:B-1----:R-:W-:Y:S02]  /*28f50*/  IMAD.MOV.U32 R37, RZ, RZ, R55 ;  /* 0x000000ffff257224 */ /* 0x002fe400078e0037 */
[----:B------:R-:W4:Y:S04]  /*28f60*/  LDL.LU R46, [R1+0x8f4] ;  /* 0x0008f400012e7983 */ /* 0x000f280000300800 */
[----:B------:R-:W4:Y:S01]  /*28f70*/  LDL.LU R58, [R1+0x8b0] ;  /* 0x0008b000013a7983 */ /* 0x000f220000300800 */
[----:B------:R-:W-:-:S05]  /*28f80*/  IADD3 R54, P0, PT, R54, R0, RZ ;  /* 0x0000000036367210 */ /* 0x000fca0007f1e0ff */
[----:B------:R-:W-:Y:S04]  /*28f90*/  STL [R1+0x7b4], R54 ;  /* 0x0007b43601007387 */ /* 0x000fe80000100800 */
[----:B------:R1:W-:Y:S04]  /*28fa0*/  STL [R1+0xb68], R41 ;  /* 0x000b682901007387 */ /* 0x0003e80000100800 */
[----:B------:R-:W4:Y:S04]  /*28fb0*/  LDL.LU R55, [R1+0x934] ;  /* 0x0009340001377983 */ /* 0x000f280000300800 */
[----:B------:R-:W4:Y:S01]  /*28fc0*/  LDL.LU R59, [R1+0x8f0] ;  /* 0x0008f000013b7983 */ /* 0x000f220000300800 */
[----:B------:R-:W-:-:S02]  /*28fd0*/  MOV R36, R43 ;  /* 0x0000002b00247202 */ /* 0x000fc40000000f00 */
[----:B------:R-:W-:-:S03]  /*28fe0*/  IADD3 R50, P1, PT, R50, R0, RZ ;  /* 0x0000000032327210 */ /* 0x000fc60007f3e0ff */
[----:B------:R1:W-:Y:S04]  /*28ff0*/  LDGSTS.E [R38+0x17200], desc[UR28][R36.64], P4 ;  /* 0x1720000024267fae */ /* 0x0003e8000a1a101c */
[----:B------:R-:W-:Y:S04]  /*29000*/  STL [R1+0x7f4], R50 ;  /* 0x0007f43201007387 */ /* 0x000fe80000100800 */
[----:B------:R1:W-:Y:S02]  /*29010*/  LDGSTS.E [R38+0x17a00], desc[UR28][R40.64], P4 ;  /* 0x17a0000028267fae */ /* 0x0003e4000a1a101c */
[----:B-1----:R-:W-:-:S04]  /*29020*/  LOP3.LUT R36, R56, 0x30, RZ, 0x3c, !PT ;  /* 0x0000003038247812 */ /* 0x002fc800078e3cff */
[----:B------:R-:W-:Y:S01]  /*29030*/  IADD3 R36, PT, PT, R36, UR7, RZ ;  /* 0x0000000724247c10 */ /* 0x000fe2000fffe0ff */
[----:B------:R-:W-:Y:S02]  /*29040*/  IMAD.MOV.U32 R40, RZ, RZ, R54 ;  /* 0x000000ffff287224 */ /* 0x000fe400078e0036 */
[----:B---3--:R-:W-:-:S05]  /*29050*/  IMAD.X R62, R62, 0x1, R2, P0 ;  /* 0x000000013e3e7824 */ /* 0x008fca00000e0602 */
[----:B------:R-:W-:Y:S01]  /*29060*/  STL [R1+0x7b0], R62 ;  /* 0x0007b03e01007387 */ /* 0x000fe20000100800 */
[----:B------:R-:W-:-:S03]  /*29070*/  MOV R41, R62 ;  /* 0x0000003e00297202 */ /* 0x000fc60000000f00 */
[----:B------:R-:W3:Y:S04]  /*29080*/  LDL.LU R43, [R1+0x974] ;  /* 0x00097400012b7983 */ /* 0x000ee80000300800 */
[----:B------:R-:W3:Y:S04]  /*29090*/  LDL.LU R38, [R1+0x930] ;  /* 0x0009300001267983 */ /* 0x000ee80000300800 */
[----:B------:R1:W-:Y:S01]  /*290a0*/  LDGSTS.E [R36+0x10300], desc[UR28][R40.64], P4 ;  /* 0x1030000028247fae */ /* 0x0003e2000a1a101c */
[----:B--2---:R-:W-:Y:S01]  /*290b0*/  IADD3 R48, P0, PT, R48, R0, RZ ;  /* 0x0000000030307210 */ /* 0x004fe20007f1e0ff */
[----:B------:R-:W-:-:S04]  /*290c0*/  IMAD.X R53, R53, 0x1, R2, P1 ;  /* 0x0000000135357824 */ /* 0x000fc800008e0602 */
[----:B------:R-:W-:Y:S01]  /*290d0*/  STL [R1+0x834], R48 ;  /* 0x0008343001007387 */ /* 0x000fe20000100800 */
[----:B-1----:R-:W-:-:S03]  /*290e0*/  IMAD.MOV.U32 R40, RZ, RZ, R50 ;  /* 0x000000ffff287224 */ /* 0x002fc600078e0032 */
[----:B------:R1:W-:Y:S01]  /*290f0*/  STL [R1+0x7f0], R53 ;  /* 0x0007f03501007387 */ /* 0x0003e20000100800 */
[----:B------:R-:W-:-:S03]  /*29100*/  MOV R41, R53 ;  /* 0x0000003500297202 */ /* 0x000fc60000000f00 */
[----:B------:R-:W2:Y:S04]  /*29110*/  LDL.LU R54, [R1+0x970] ;  /* 0x0009700001367983 */ /* 0x000ea80000300800 */
[----:B------:R-:W2:Y:S01]  /*29120*/  LDL.LU R37, [R1+0x9b4] ;  /* 0x0009b40001257983 */ /* 0x000ea20000300800 */
[----:B----4-:R-:W-:-:S03]  /*29130*/  IADD3 R47, P1, PT, R47, R0, RZ ;  /* 0x000000002f2f7210 */ /* 0x010fc60007f3e0ff */
[----:B-1----:R-:W4:Y:S01]  /*29140*/  LDL.LU R53, [R1+0x9b0] ;  /* 0x0009b00001357983 */ /* 0x002f220000300800 */
[----:B------:R-:W-:-:S03]  /*29150*/  IMAD.X R52, R52, 0x1, R2, P0 ;  /* 0x0000000134347824 */ /* 0x000fc600000e0602 */
[----:B------:R-:W-:Y:S04]  /*29160*/  STL [R1+0x874], R47 ;  /* 0x0008742f01007387 */ /* 0x000fe80000100800 */
[----:B------:R1:W-:Y:S04]  /*29170*/  STL [R1+0x830], R52 ;  /* 0x0008303401007387 */ /* 0x0003e80000100800 */
[----:B------:R1:W-:Y:S01]  /*29180*/  LDGSTS.E [R36+0x10b00], desc[UR28][R40.64], P4 ;  /* 0x10b0000028247fae */ /* 0x0003e2000a1a101c */
[----:B------:R-:W-:-:S03]  /*29190*/  IADD3 R51, P0, PT, R51, R0, RZ ;  /* 0x0000000033337210 */ /* 0x000fc60007f1e0ff */
[----:B------:R-:W4:Y:S01]  /*291a0*/  LDL.LU R50, [R1+0x9f4] ;  /* 0x0009f40001327983 */ /* 0x000f220000300800 */
[----:B------:R-:W-:Y:S01]  /*291b0*/  IMAD.X R49, R49, 0x1, R2, P1 ;  /* 0x0000000131317824 */ /* 0x000fe200008e0602 */
[----:B-1----:R-:W-:Y:S02]  /*291c0*/  MOV R41, R52 ;  /* 0x0000003400297202 */ /* 0x002fe40000000f00 */
[----:B------:R-:W4:Y:S01]  /*291d0*/  LDL.LU R52, [R1+0x9f0] ;  /* 0x0009f00001347983 */ /* 0x000f220000300800 */
[----:B------:R-:W-:-:S03]  /*291e0*/  IMAD.MOV.U32 R40, RZ, RZ, R48 ;  /* 0x000000ffff287224 */ /* 0x000fc600078e0030 */
[----:B------:R-:W-:Y:S04]  /*291f0*/  STL [R1+0x8b4], R51 ;  /* 0x0008b43301007387 */ /* 0x000fe80000100800 */
[----:B------:R1:W-:Y:S04]  /*29200*/  STL [R1+0x870], R49 ;  /* 0x0008703101007387 */ /* 0x0003e80000100800 */
[----:B------:R-:W4:Y:S04]  /*29210*/  LDL.LU R48, [R1+0xa34] ;  /* 0x000a340001307983 */ /* 0x000f280000300800 */
[----:B------:R1:W-:Y:S01]  /*29220*/  LDGSTS.E [R36+0x11300], desc[UR28][R40.64], P4 ;  /* 0x1130000028247fae */ /* 0x0003e2000a1a101c */
[-C--:B------:R-:W-:Y:S01]  /*29230*/  IADD3 R46, P1, PT, R46, R0.reuse, RZ ;  /* 0x000000002e2e7210 */ /* 0x080fe20007f3e0ff */
[----:B-1----:R-:W-:Y:S01]  /*29240*/  IMAD.MOV.U32 R40, RZ, RZ, R47 ;  /* 0x000000ffff287224 */ /* 0x002fe200078e002f */
[----:B------:R-:W-:Y:S01]  /*29250*/  MOV R41, R49 ;  /* 0x0000003100297202 */ /* 0x000fe20000000f00 */
[----:B------:R-:W-:Y:S01]  /*29260*/  IMAD.X R58, R58, 0x1, R2, P0 ;  /* 0x000000013a3a7824 */ /* 0x000fe200000e0602 */
[----:B------:R-:W4:Y:S04]  /*29270*/  LDL.LU R49, [R1+0xa30] ;  /* 0x000a300001317983 */ /* 0x000f280000300800 */
        /* <DEDUP_REMOVED lines=9> */
[----:B------:R1:W-:Y:S04]  /*29310*/  STL [R1+0x934], R55 ;  /* 0x0009343701007387 */ /* 0x0003e80000100800 */
[----:B------:R-:W-:Y:S04]  /*29320*/  STL [R1+0x8f0], R59 ;  /* 0x0008f03b01007387 */ /* 0x000fe80000100800 */
[----:B------:R-:W4:Y:S04]  /*29330*/  LDL.LU R51, [R1+0xab4] ;  /* 0x000ab40001337983 */ /* 0x000f280000300800 */
[----:B------:R1:W-:Y:S02]  /*29340*/  LDGSTS.E [R36+0x12300], desc[UR28][R40.64], P4 ;  /* 0x1230000028247fae */ /* 0x0003e4000a1a101c */
[----:B-1----:R-:W-:Y:S01]  /*29350*/  IMAD.MOV.U32 R40, RZ, RZ, R46 ;  /* 0x000000ffff287224 */ /* 0x002fe200078e002e */
[----:B------:R-:W-:Y:S01]  /*29360*/  MOV R41, R59 ;  /* 0x0000003b00297202 */ /* 0x000fe20000000f00 */
[----:B------:R-:W4:Y:S04]  /*29370*/  LDL.LU R46, [R1+0xaf4] ;  /* 0x000af400012e7983 */ /* 0x000f280000300800 */
[----:B------:R1:W-:Y:S02]  /*29380*/  LDGSTS.E [R36+0x12b00], desc[UR28][R40.64], P4 ;  /* 0x12b0000028247fae */ /* 0x0003e4000a1a101c */
[----:B-1----:R-:W-:Y:S01]  /*29390*/  IMAD.MOV.U32 R40, RZ, RZ, R55 ;  /* 0x000000ffff287224 */ /* 0x002fe200078e0037 */
[----:B---3--:R-:W-:Y:S01]  /*293a0*/  IADD3 R43, P1, PT, R43, R0, RZ ;  /* 0x000000002b2b7210 */ /* 0x008fe20007f3e0ff */
[----:B------:R-:W-:-:S04]  /*293b0*/  IMAD.X R38, R38, 0x1, R2, P0 ;  /* 0x0000000126267824 */ /* 0x000fc800000e0602 */
[----:B------:R-:W-:Y:S01]  /*293c0*/  STL [R1+0x974], R43 ;  /* 0x0009742b01007387 */ /* 0x000fe20000100800 */
[----:B------:R-:W-:-:S03]  /*293d0*/  MOV R41, R38 ;  /* 0x0000002600297202 */ /* 0x000fc60000000f00 */
[----:B------:R1:W-:Y:S04]  /*293e0*/  STL [R1+0x930], R38 ;  /* 0x0009302601007387 */ /* 0x0003e80000100800 */
[----:B------:R-:W3:Y:S04]  /*293f0*/  LDL.LU R55, [R1+0xab0] ;  /* 0x000ab00001377983 */ /* 0x000ee80000300800 */
[----:B------:R1:W-:Y:S01]  /*29400*/  LDGSTS.E [R36+0x13300], desc[UR28][R40.64], P4 ;  /* 0x1330000028247fae */ /* 0x0003e2000a1a101c */
[----:B--2---:R-:W-:Y:S01]  /*29410*/  IMAD.X R54, R54, 0x1, R2, P1 ;  /* 0x0000000136367824 */ /* 0x004fe200008e0602 */
[----:B------:R-:W-:Y:S01]  /*29420*/  IADD3 R37, P0, PT, R37, R0, RZ ;  /* 0x0000000025257210 */ /* 0x000fe20007f1e0ff */
[----:B-1----:R-:W-:-:S03]  /*29430*/  IMAD.MOV.U32 R40, RZ, RZ, R43 ;  /* 0x000000ffff287224 */ /* 0x002fc600078e002b */
[----:B------:R-:W-:Y:S01]  /*29440*/  MOV R41, R54 ;  /* 0x0000003600297202 */ /* 0x000fe20000000f00 */
[----:B------:R-:W-:Y:S01]  /*29450*/  STL [R1+0x9b4], R37 ;  /* 0x0009b42501007387 */ /* 0x000fe20000100800 */
[----:B----4-:R-:W-:-:S03]  /*29460*/  IMAD.X R53, R53, 0x1, R2, P0 ;  /* 0x0000000135357824 */ /* 0x010fc600000e0602 */
[----:B------:R1:W-:Y:S04]  /*29470*/  STL [R1+0x970], R54 ;  /* 0x0009703601007387 */ /* 0x0003e80000100800 */
[----:B------:R-:W2:Y:S04]  /*29480*/  LDL.LU R38, [R1+0xb34] ;  /* 0x000b340001267983 */ /* 0x000ea80000300800 */
[----:B------:R4:W-:Y:S04]  /*29490*/  LDGSTS.E [R36+0x13b00], desc[UR28][R40.64], P4 ;  /* 0x13b0000028247fae */ /* 0x0009e8000a1a101c */
[----:B-1----:R-:W2:Y:S01]  /*294a0*/  LDL.LU R54, [R1+0xaf0] ;  /* 0x000af00001367983 */ /* 0x002ea20000300800 */
[----:B------:R-:W-:-:S05]  /*294b0*/  IADD3 R50, P1, PT, R50, R0, RZ ;  /* 0x0000000032327210 */ /* 0x000fca0007f3e0ff */
[----:B------:R-:W-:Y:S01]  /*294c0*/  STL [R1+0x9f4], R50 ;  /* 0x0009f43201007387 */ /* 0x000fe20000100800 */
[----:B----4-:R-:W-:Y:S01]  /*294d0*/  IMAD.MOV.U32 R40, RZ, RZ, R37 ;  /* 0x000000ffff287224 */ /* 0x010fe200078e0025 */
[----:B------:R-:W-:Y:S02]  /*294e0*/  MOV R41, R53 ;  /* 0x0000003500297202 */ /* 0x000fe40000000f00 */
[----:B------:R1:W-:Y:S01]  /*294f0*/  STL [R1+0x9b0], R53 ;  /* 0x0009b03501007387 */ /* 0x0003e20000100800 */
[----:B------:R-:W-:-:S03]  /*29500*/  IMAD.X R52, R52, 0x1, R2, P1 ;  /* 0x0000000134347824 */ /* 0x000fc600008e0602 */
[----:B------:R-:W4:Y:S04]  /*29510*/  LDL.LU R43, [R1+0xb74] ;  /* 0x000b7400012b7983 */ /* 0x000f280000300800 */
[----:B------:R1:W-:Y:S04]  /*29520*/  LDGSTS.E [R36+0x14300], desc[UR28][R40.64], P4 ;  /* 0x1430000028247fae */ /* 0x0003e8000a1a101c */
[----:B-1----:R-:W4:Y:S01]  /*29530*/  LDL.LU R53, [R1+0xb30] ;  /* 0x000b300001357983 */ /* 0x002f220000300800 */
[----:B------:R-:W-:-:S05]  /*29540*/  IADD3 R48, P0, PT, R48, R0, RZ ;  /* 0x0000000030307210 */ /* 0x000fca0007f1e0ff */
[----:B------:R-:W-:Y:S01]  /*29550*/  STL [R1+0xa34], R48 ;  /* 0x000a343001007387 */ /* 0x000fe20000100800 */
[----:B------:R-:W-:-:S03]  /*29560*/  MOV R41, R52 ;  /* 0x0000003400297202 */ /* 0x000fc60000000f00 */
[----:B------:R1:W-:Y:S04]  /*29570*/  STL [R1+0x9f0], R52 ;  /* 0x0009f03401007387 */ /* 0x0003e80000100800 */
[----:B------:R-:W4:Y:S04]  /*29580*/  LDL.LU R37, [R1+0x7bc] ;  /* 0x0007bc0001257983 */ /* 0x000f280000300800 */
[----:B-1----:R-:W4:Y:S01]  /*29590*/  LDL.LU R52, [R1+0xb70] ;  /* 0x000b700001347983 */ /* 0x002f220000300800 */
[----:B------:R-:W-:Y:S02]  /*295a0*/  IMAD.X R49, R49, 0x1, R2, P0 ;  /* 0x0000000131317824 */ /* 0x000fe400000e0602 */
[----:B------:R-:W-:-:S05]  /*295b0*/  IMAD.MOV.U32 R40, RZ, RZ, R50 ;  /* 0x000000ffff287224 */ /* 0x000fca00078e0032 */
[----:B------:R1:W-:Y:S01]  /*295c0*/  LDGSTS.E [R36+0x14b00], desc[UR28][R40.64], P4 ;  /* 0x14b0000028247fae */ /* 0x0003e2000a1a101c */
[----:B------:R-:W-:Y:S02]  /*295d0*/  IADD3 R47, P1, PT, R47, R0, RZ ;  /* 0x000000002f2f7210 */ /* 0x000fe40007f3e0ff */
[----:B-1----:R-:W-:-:S03]  /*295e0*/  MOV R41, R49 ;  /* 0x0000003100297202 */ /* 0x002fc60000000f00 */
[----:B------:R-:W-:Y:S01]  /*295f0*/  STL [R1+0xa74], R47 ;  /* 0x000a742f01007387 */ /* 0x000fe20000100800 */
[----:B------:R-:W-:-:S03]  /*29600*/  IMAD.X R58, R58, 0x1, R2, P1 ;  /* 0x000000013a3a7824 */ /* 0x000fc600008e0602 */
[----:B------:R1:W-:Y:S04]  /*29610*/  STL [R1+0xa30], R49 ;  /* 0x000a303101007387 */ /* 0x0003e80000100800 */
[----:B------:R-:W4:Y:S01]  /*29620*/  LDL.LU R50, [R1+0x7fc] ;  /* 0x0007fc0001327983 */ /* 0x000f220000300800 */
[----:B------:R-:W-:-:S03]  /*29630*/  IADD3 R51, P0, PT, R51, R0, RZ ;  /* 0x0000000033337210 */ /* 0x000fc60007f1e0ff */
[----:B-1----:R-:W4:Y:S01]  /*29640*/  LDL.LU R49, [R1+0x7b8] ;  /* 0x0007b80001317983 */ /* 0x002f220000300800 */
[----:B------:R-:W-:-:S03]  /*29650*/  IMAD.MOV.U32 R40, RZ, RZ, R48 ;  /* 0x000000ffff287224 */ /* 0x000fc600078e0030 */
[----:B------:R-:W-:Y:S04]  /*29660*/  STL [R1+0xab4], R51 ;  /* 0x000ab43301007387 */ /* 0x000fe80000100800 */
[----:B------:R1:W-:Y:S04]  /*29670*/  STL [R1+0xa70], R58 ;  /* 0x000a703a01007387 */ /* 0x0003e80000100800 */
[----:B------:R-:W4:Y:S04]  /*29680*/  LDL.LU R59, [R1+0x7f8] ;  /* 0x0007f800013b7983 */ /* 0x000f280000300800 */
[----:B------:R-:W4:Y:S01]  /*29690*/  LDL.LU R48, [R1+0x83c] ;  /* 0x00083c0001307983 */ /* 0x000f220000300800 */
[----:B------:R-:W-:-:S03]  /*296a0*/  IADD3 R46, P1, PT, R46, R0, RZ ;  /* 0x000000002e2e7210 */ /* 0x000fc60007f3e0ff */
[----:B------:R1:W-:Y:S02]  /*296b0*/  LDGSTS.E [R36+0x15300], desc[UR28][R40.64], P4 ;  /* 0x1530000028247fae */ /* 0x0003e4000a1a101c */
[----:B-1----:R-:W-:Y:S01]  /*296c0*/  IMAD.MOV.U32 R40, RZ, RZ, R47 ;  /* 0x000000ffff287224 */ /* 0x002fe200078e002f */
[----:B------:R-:W-:Y:S02]  /*296d0*/  MOV R41, R58 ;  /* 0x0000003a00297202 */ /* 0x000fe40000000f00 */
[----:B------:R-:W4:Y:S04]  /*296e0*/  LDL.LU R58, [R1+0x838] ;  /* 0x00083800013a7983 */ /* 0x000f280000300800 */
[----:B------:R-:W-:Y:S04]  /*296f0*/  STL [R1+0xaf4], R46 ;  /* 0x000af42e01007387 */ /* 0x000fe80000100800 */
[----:B------:R1:W-:Y:S02]  /*29700*/  LDGSTS.E [R36+0x15b00], desc[UR28][R40.64], P4 ;  /* 0x15b0000028247fae */ /* 0x0003e4000a1a101c */
[----:B-1----:R-:W-:-:S02]  /*29710*/  IMAD.MOV.U32 R40, RZ, RZ, R51 ;  /* 0x000000ffff287224 */ /* 0x002fc400078e0033 */
[----:B---3--:R-:W-:-:S05]  /*29720*/  IMAD.X R55, R55, 0x1, R2, P0 ;  /* 0x0000000137377824 */ /* 0x008fca00000e0602 */
[----:B------:R1:W-:Y:S01]  /*29730*/  STL [R1+0xab0], R55 ;  /* 0x000ab03701007387 */ /* 0x0003e20000100800 */
[----:B------:R-:W-:-:S03]  /*29740*/  MOV R41, R55 ;  /* 0x0000003700297202 */ /* 0x000fc60000000f00 */
[----:B------:R-:W3:Y:S04]  /*29750*/  LDL.LU R47, [R1+0x87c] ;  /* 0x00087c00012f7983 */ /* 0x000ee80000300800 */
[----:B------:R1:W-:Y:S04]  /*29760*/  LDGSTS.E [R36+0x16300], desc[UR28][R40.64], P4 ;  /* 0x1630000028247fae */ /* 0x0003e8000a1a101c */
[----:B-1----:R-:W3:Y:S01]  /*29770*/  LDL.LU R55, [R1+0x878] ;  /* 0x0008780001377983 */ /* 0x002ee20000300800 */
[----:B------:R-:W-:Y:S01]  /*29780*/  IMAD.MOV.U32 R40, RZ, RZ, R46 ;  /* 0x000000ffff287224 */ /* 0x000fe200078e002e */
[----:B--2---:R-:W-:Y:S01]  /*29790*/  IADD3 R38, P0, PT, R38, R0, RZ ;  /* 0x0000000026267210 */ /* 0x004fe20007f1e0ff */
[----:B------:R-:W-:-:S04]  /*297a0*/  IMAD.X R54, R54, 0x1, R2, P1 ;  /* 0x0000000136367824 */ /* 0x000fc800008e0602 */
[----:B------:R-:W-:Y:S04]  /*297b0*/  STL [R1+0xb34], R38 ;  /* 0x000b342601007387 */ /* 0x000fe80000100800 */
[----:B------:R1:W-:Y:S01]  /*297c0*/  STL [R1+0xaf0], R54 ;  /* 0x000af03601007387 */ /* 0x0003e20000100800 */
[----:B------:R-:W-:-:S03]  /*297d0*/  MOV R41, R54 ;  /* 0x0000003600297202 */ /* 0x000fc60000000f00 */
[----:B------:R-:W2:Y:S04]  /*297e0*/  LDL.LU R51, [R1+0x8bc] ;  /* 0x0008bc0001337983 */ /* 0x000ea80000300800 */
[----:B------:R4:W-:Y:S02]  /*297f0*/  LDGSTS.E [R36+0x16b00], desc[UR28][R40.64], P4 ;  /* 0x16b0000028247fae */ /* 0x0009e4000a1a101c */
[----:B----4-:R-:W-:Y:S02]  /*29800*/  IADD3 R43, P1, PT, R43, R0, RZ ;  /* 0x000000002b2b7210 */ /* 0x010fe40007f3e0ff */
[----:B-1----:R-:W4:Y:S01]  /*29810*/  LDL.LU R54, [R1+0x8b8] ;  /* 0x0008b80001367983 */ /* 0x002f220000300800 */
[----:B------:R-:W-:-:S03]  /*29820*/  IMAD.X R53, R53, 0x1, R2, P0 ;  /* 0x0000000135357824 */ /* 0x000fc600000e0602 */
[----:B------:R-:W-:Y:S04]  /*29830*/  STL [R1+0xb74], R43 ;  /* 0x000b742b01007387 */ /* 0x000fe80000100800 */
[----:B------:R1:W-:Y:S01]  /*29840*/  STL [R1+0xb30], R53 ;  /* 0x000b303501007387 */ /* 0x0003e20000100800 */
[----:B------:R-:W-:-:S03]  /*29850*/  MOV R41, R53 ;  /* 0x0000003500297202 */ /* 0x000fc60000000f00 */
[----:B------:R-:W4:Y:S01]  /*29860*/  LDL.LU R46, [R1+0x8fc] ;  /* 0x0008fc00012e7983 */ /* 0x000f220000300800 */
[----:B------:R-:W-:-:S03]  /*29870*/  IADD3 R37, P0, PT, R37, R0, RZ ;  /* 0x0000000025257210 */ /* 0x000fc60007f1e0ff */
[----:B-1----:R-:W4:Y:S01]  /*29880*/  LDL.LU R53, [R1+0x8f8] ;  /* 0x0008f80001357983 */ /* 0x002f220000300800 */
[----:B------:R-:W-:-:S03]  /*29890*/  IMAD.X R52, R52, 0x1, R2, P1 ;  /* 0x0000000134347824 */ /* 0x000fc600008e0602 */
[----:B------:R1:W-:Y:S01]  /*298a0*/  STL [R1+0x7bc], R37 ;  /* 0x0007bc2501007387 */ /* 0x0003e20000100800 */
[----:B------:R-:W-:-:S03]  /*298b0*/  IMAD.MOV.U32 R40, RZ, RZ, R38 ;  /* 0x000000ffff287224 */ /* 0x000fc600078e0026 */
[----:B------:R-:W-:Y:S04]  /*298c0*/  STL [R1+0xb70], R52 ;  /* 0x000b703401007387 */ /* 0x000fe80000100800 */
[----:B------:R-:W4:Y:S04]  /*298d0*/  LDL.LU R38, [R1+0x93c] ;  /* 0x00093c0001267983 */ /* 0x000f280000300800 */
[----:B------:R1:W-:Y:S02]  /*298e0*/  LDGSTS.E [R36+0x17300], desc[UR28][R40.64], P4 ;  /* 0x1730000028247fae */ /* 0x0003e4000a1a101c */
[----:B-1----:R-:W-:Y:S01]  /*298f0*/  IMAD.MOV.U32 R40, RZ, RZ, R43 ;  /* 0x000000ffff287224 */ /* 0x002fe200078e002b */
[----:B------:R-:W-:Y:S01]  /*29900*/  MOV R41, R52 ;  /* 0x0000003400297202 */ /* 0x000fe20000000f00 */
[----:B------:R-:W4:Y:S01]  /*29910*/  LDL.LU R43, [R1+0x97c] ;  /* 0x00097c00012b7983 */ /* 0x000f220000300800 */
[----:B------:R-:W-:-:S03]  /*29920*/  IADD3 R50, P1, PT, R50, R0, RZ ;  /* 0x0000000032327210 */ /* 0x000fc60007f3e0ff */
[----:B------:R1:W-:Y:S01]  /*29930*/  LDGSTS.E [R36+0x17b00], desc[UR28][R40.64], P4 ;  /* 0x17b0000028247fae */ /* 0x0003e2000a1a101c */
[----:B------:R-:W-:-:S03]  /*29940*/  IMAD.X R49, R49, 0x1, R2, P0 ;  /* 0x0000000131317824 */ /* 0x000fc600000e0602 */
[----:B------:R-:W-:Y:S01]  /*29950*/  STL [R1+0x7fc], R50 ;  /* 0x0007fc3201007387 */ /* 0x000fe20000100800 */
[----:B-1----:R-:W-:-:S03]  /*29960*/  IMAD.MOV.U32 R36, RZ, RZ, R37 ;  /* 0x000000ffff247224 */ /* 0x002fc600078e0025 */
[----:B------:R1:W-:Y:S01]  /*29970*/  STL [R1+0x7b8], R49 ;  /* 0x0007b83101007387 */ /* 0x0003e20000100800 */
[----:B------:R-:W-:Y:S01]  /*29980*/  MOV R37, R49 ;  /* 0x0000003100257202 */ /* 0x000fe20000000f00 */
[----:B------:R-:W-:-:S04]  /*29990*/  IMAD.X R59, R59, 0x1, R2, P1 ;  /* 0x000000013b3b7824 */ /* 0x000fc800008e0602 */
[----:B------:R1:W-:Y:S01]  /*299a0*/  LDGSTS.E [R39+0x10400], desc[UR28][R36.64], P4 ;  /* 0x1040000024277fae */ /* 0x0003e2000a1a101c */
[----:B------:R-:W-:-:S03]  /*299b0*/  IADD3 R48, P0, PT, R48, R0, RZ ;  /* 0x0000000030307210 */ /* 0x000fc60007f1e0ff */
[----:B-1----:R-:W4:Y:S04]  /*299c0*/  LDL.LU R49, [R1+0x938] ;  /* 0x0009380001317983 */ /* 0x002f280000300800 */
[----:B------:R-:W-:Y:S04]  /*299d0*/  STL [R1+0x83c], R48 ;  /* 0x00083c3001007387 */ /* 0x000fe80000100800 */
[----:B------:R-:W-:Y:S04]  /*299e0*/  STL [R1+0x7f8], R59 ;  /* 0x0007f83b01007387 */ /* 0x000fe80000100800 */
[----:B------:R-:W4:Y:S04]  /*299f0*/  LDL.LU R52, [R1+0x9bc] ;  /* 0x0009bc0001347983 */ /* 0x000f280000300800 */
[----:B------:R-:W4:Y:S01]  /*29a00*/  LDL.LU R40, [R1+0x978] ;  /* 0x0009780001287983 */ /* 0x000f220000300800 */
[----:B------:R-:W-:Y:S01]  /*29a10*/  IMAD.MOV.U32 R36, RZ, RZ, R50 ;  /* 0x000000ffff247224 */ /* 0x000fe200078e0032 */
[----:B------:R-:W-:Y:S01]  /*29a20*/  MOV R37, R59 ;  /* 0x0000003b00257202 */ /* 0x000fe20000000f00 */
[----:B------:R-:W-:-:S04]  /*29a30*/  IMAD.X R58, R58, 0x1, R2, P0 ;  /* 0x000000013a3a7824 */ /* 0x000fc800000e0602 */
[----:B------:R1:W-:Y:S02]  /*29a40*/  LDGSTS.E [R39+0x10c00], desc[UR28][R36.64], P4 ;  /* 0x10c0000024277fae */ /* 0x0003e4000a1a101c */
[----:B-1----:R-:W-:Y:S01]  /*29a50*/  IMAD.MOV.U32 R36, RZ, RZ, R48 ;  /* 0x000000ffff247224 */ /* 0x002fe200078e0030 */
[----:B------:R-:W-:-:S05]  /*29a60*/  MOV R37, R58 ;  /* 0x0000003a00257202 */ /* 0x000fca0000000f00 */
[----:B------:R1:W-:Y:S01]  /*29a70*/  LDGSTS.E [R39+0x11400], desc[UR28][R36.64], P4 ;  /* 0x1140000024277fae */ /* 0x0003e2000a1a101c */
[----:B---3--:R-:W-:-:S05]  /*29a80*/  IADD3 R47, P1, PT, R47, R0, RZ ;  /* 0x000000002f2f7210 */ /* 0x008fca0007f3e0ff */
[----:B------:R-:W-:Y:S01]  /*29a90*/  STL [R1+0x87c], R47 ;  /* 0x00087c2f01007387 */ /* 0x000fe20000100800 */
[----:B------:R-:W-:-:S03]  /*29aa0*/  IMAD.X R55, R55, 0x1, R2, P1 ;  /* 0x0000000137377824 */ /* 0x000fc600008e0602 */
[----:B------:R3:W-:Y:S04]  /*29ab0*/  STL [R1+0x838], R58 ;  /* 0x0008383a01007387 */ /* 0x0007e80000100800 */
[----:B------:R-:W4:Y:S01]  /*29ac0*/  LDL.LU R50, [R1+0x9fc] ;  /* 0x0009fc0001327983 */ /* 0x000f220000300800 */
[----:B-1----:R-:W-:-:S03]  /*29ad0*/  IMAD.MOV.U32 R36, RZ, RZ, R47 ;  /* 0x000000ffff247224 */ /* 0x002fc600078e002f */
[----:B---3--:R-:W3:Y:S01]  /*29ae0*/  LDL.LU R58, [R1+0x9b8] ;  /* 0x0009b800013a7983 */ /* 0x008ee20000300800 */
[----:B------:R-:W-:-:S05]  /*29af0*/  MOV R37, R55 ;  /* 0x0000003700257202 */ /* 0x000fca0000000f00 */
[----:B------:R1:W-:Y:S01]  /*29b00*/  LDGSTS.E [R39+0x11c00], desc[UR28][R36.64], P4 ;  /* 0x11c0000024277fae */ /* 0x0003e2000a1a101c */
[----:B--2---:R-:W-:-:S05]  /*29b10*/  IADD3 R51, P0, PT, R51, R0, RZ ;  /* 0x0000000033337210 */ /* 0x004fca0007f1e0ff */
[----:B------:R-:W-:Y:S01]  /*29b20*/  STL [R1+0x8bc], R51 ;  /* 0x0008bc3301007387 */ /* 0x000fe20000100800 */
[----:B----4-:R-:W-:-:S03]  /*29b30*/  IMAD.X R54, R54, 0x1, R2, P0 ;  /* 0x0000000136367824 */ /* 0x010fc600000e0602 */
[----:B------:R2:W-:Y:S04]  /*29b40*/  STL [R1+0x878], R55 ;  /* 0x0008783701007387 */ /* 0x0005e80000100800 */
[----:B------:R-:W4:Y:S01]  /*29b50*/  LDL.LU R48, [R1+0xa3c] ;  /* 0x000a3c0001307983 */ /* 0x000f220000300800 */
[----:B-1----:R-:W-:-:S03]  /*29b60*/  MOV R37, R54 ;  /* 0x0000003600257202 */ /* 0x002fc60000000f00 */
[----:B--2---:R-:W2:Y:S01]  /*29b70*/  LDL.LU R55, [R1+0x9f8] ;  /* 0x0009f80001377983 */ /* 0x004ea20000300800 */
[----:B------:R-:W-:-:S05]  /*29b80*/  IADD3 R46, P1, PT, R46, R0, RZ ;  /* 0x000000002e2e7210 */ /* 0x000fca0007f3e0ff */
[----:B------:R-:W-:Y:S01]  /*29b90*/  STL [R1+0x8fc], R46 ;  /* 0x0008fc2e01007387 */ /* 0x000fe20000100800 */
[----:B------:R-:W-:-:S03]  /*29ba0*/  IMAD.X R53, R53, 0x1, R2, P1 ;  /* 0x0000000135357824 */ /* 0x000fc600008e0602 */
[----:B------:R1:W-:Y:S01]  /*29bb0*/  STL [R1+0x8b8], R54 ;  /* 0x0008b83601007387 */ /* 0x0003e20000100800 */
[----:B------:R-:W-:-:S03]  /*29bc0*/  IMAD.MOV.U32 R36, RZ, RZ, R51 ;  /* 0x000000ffff247224 */ /* 0x000fc600078e0033 */
[----:B------:R-:W2:Y:S04]  /*29bd0*/  LDL.LU R47, [R1+0xa7c] ;  /* 0x000a7c00012f7983 */ /* 0x000ea80000300800 */
[----:B------:R1:W-:Y:S01]  /*29be0*/  LDGSTS.E [R39+0x12400], desc[UR28][R36.64], P4 ;  /* 0x1240000024277fae */ /* 0x0003e2000a1a101c */
[----:B------:R-:W-:-:S03]  /*29bf0*/  IADD3 R38, P0, PT, R38, R0, RZ ;  /* 0x0000000026267210 */ /* 0x000fc60007f1e0ff */
[----:B-1----:R-:W2:Y:S04]  /*29c00*/  LDL.LU R54, [R1+0xa38] ;  /* 0x000a380001367983 */ /* 0x002ea80000300800 */
[----:B------:R-:W-:Y:S04]  /*29c10*/  STL [R1+0x93c], R38 ;  /* 0x00093c2601007387 */ /* 0x000fe80000100800 */
[----:B------:R1:W-:Y:S04]  /*29c20*/  STL [R1+0x8f8], R53 ;  /* 0x0008f83501007387 */ /* 0x0003e80000100800 */
[----:B------:R-:W2:Y:S04]  /*29c30*/  LDL.LU R51, [R1+0xa78] ;  /* 0x000a780001337983 */ /* 0x000ea80000300800 */
[----:B------:R-:W2:Y:S01]  /*29c40*/  LDL.LU R41, [R1+0xabc] ;  /* 0x000abc0001297983 */ /* 0x000ea20000300800 */
[----:B------:R-:W-:Y:S01]  /*29c50*/  IADD3 R43, P1, PT, R43, R0, RZ ;  /* 0x000000002b2b7210 */ /* 0x000fe20007f3e0ff */
[----:B------:R-:W-:Y:S01]  /*29c60*/  IMAD.MOV.U32 R36, RZ, RZ, R46 ;  /* 0x000000ffff247224 */ /* 0x000fe200078e002e */
[----:B------:R-:W-:-:S02]  /*29c70*/  MOV R37, R53 ;  /* 0x0000003500257202 */ /* 0x000fc40000000f00 */
[----:B-1----:R-:W2:Y:S04]  /*29c80*/  LDL.LU R53, [R1+0xab8] ;  /* 0x000ab80001357983 */ /* 0x002ea80000300800 */
[----:B------:R-:W-:Y:S04]  /*29c90*/  STL [R1+0x97c], R43 ;  /* 0x00097c2b01007387 */ /* 0x000fe80000100800 */
[----:B------:R1:W-:Y:S01]  /*29ca0*/  LDGSTS.E [R39+0x12c00], desc[UR28][R36.64], P4 ;  /* 0x12c0000024277fae */ /* 0x0003e2000a1a101c */
[----:B------:R-:W-:-:S05]  /*29cb0*/  IMAD.X R49, R49, 0x1, R2, P0 ;  /* 0x0000000131317824 */ /* 0x000fca00000e0602 */
[----:B------:R1:W-:Y:S02]  /*29cc0*/  STL [R1+0x938], R49 ;  /* 0x0009383101007387 */ /* 0x0003e40000100800 */
[----:B-1----:R-:W-:Y:S02]  /*29cd0*/  MOV R37, R49 ;  /* 0x0000003100257202 */ /* 0x002fe40000000f00 */
[----:B------:R-:W2:Y:S01]  /*29ce0*/  LDL.LU R46, [R1+0xafc] ;  /* 0x000afc00012e7983 */ /* 0x000ea20000300800 */
[----:B------:R-:W-:Y:S01]  /*29cf0*/  IADD3 R52, P0, PT, R52, R0, RZ ;  /* 0x0000000034347210 */ /* 0x000fe20007f1e0ff */
[----:B------:R-:W-:Y:S02]  /*29d00*/  IMAD.X R40, R40, 0x1, R2, P1 ;  /* 0x0000000128287824 */ /* 0x000fe400008e0602 */
[----:B------:R-:W2:Y:S01]  /*29d10*/  LDL.LU R49, [R1+0xaf8] ;  /* 0x000af80001317983 */ /* 0x000ea20000300800 */
[----:B------:R-:W-:-:S03]  /*29d20*/  IMAD.MOV.U32 R36, RZ, RZ, R38 ;  /* 0x000000ffff247224 */ /* 0x000fc600078e0026 */
[----:B------:R-:W-:Y:S04]  /*29d30*/  STL [R1+0x9bc], R52 ;  /* 0x0009bc3401007387 */ /* 0x000fe80000100800 */
[----:B------:R1:W-:Y:S04]  /*29d40*/  STL [R1+0x978], R40 ;  /* 0x0009782801007387 */ /* 0x0003e80000100800 */
[----:B------:R-:W2:Y:S04]  /*29d50*/  LDL.LU R38, [R1+0xb3c] ;  /* 0x000b3c0001267983 */ /* 0x000ea80000300800 */
[----:B------:R1:W-:Y:S02]  /*29d60*/  LDGSTS.E [R39+0x13400], desc[UR28][R36.64], P4 ;  /* 0x1340000024277fae */ /* 0x0003e4000a1a101c */
[----:B-1----:R-:W-:Y:S01]  /*29d70*/  IMAD.MOV.U32 R36, RZ, RZ, R43 ;  /* 0x000000ffff247224 */ /* 0x002fe200078e002b */
[----:B------:R-:W-:-:S02]  /*29d80*/  MOV R37, R40 ;  /* 0x0000002800257202 */ /* 0x000fc40000000f00 */
[----:B------:R-:W2:Y:S04]  /*29d90*/  LDL.LU R40, [R1+0xb38] ;  /* 0x000b380001287983 */ /* 0x000ea80000300800 */
[----:B------:R1:W-:Y:S02]  /*29da0*/  LDGSTS.E [R39+0x13c00], desc[UR28][R36.64], P4 ;  /* 0x13c0000024277fae */ /* 0x0003e4000a1a101c */
[----:B-1----:R-:W-:Y:S01]  /*29db0*/  IMAD.MOV.U32 R36, RZ, RZ, R52 ;  /* 0x000000ffff247224 */ /* 0x002fe200078e0034 */
[----:B------:R-:W-:Y:S01]  /*29dc0*/  IADD3 R50, P1, PT, R50, R0, RZ ;  /* 0x0000000032327210 */ /* 0x000fe20007f3e0ff */
[----:B---3--:R-:W-:-:S04]  /*29dd0*/  IMAD.X R58, R58, 0x1, R2, P0 ;  /* 0x000000013a3a7824 */ /* 0x008fc800000e0602 */
[----:B------:R-:W-:Y:S01]  /*29de0*/  STL [R1+0x9fc], R50 ;  /* 0x0009fc3201007387 */ /* 0x000fe20000100800 */
[----:B------:R-:W-:-:S03]  /*29df0*/  MOV R37, R58 ;  /* 0x0000003a00257202 */ /* 0x000fc60000000f00 */
[----:B------:R1:W-:Y:S04]  /*29e00*/  STL [R1+0x9b8], R58 ;  /* 0x0009b83a01007387 */ /* 0x0003e80000100800 */
[----:B------:R-:W3:Y:S04]  /*29e10*/  LDL.LU R43, [R1+0xb7c] ;  /* 0x000b7c00012b7983 */ /* 0x000ee80000300800 */
[----:B------:R1:W-:Y:S04]  /*29e20*/  LDGSTS.E [R39+0x14400], desc[UR28][R36.64], P4 ;  /* 0x1440000024277fae */ /* 0x0003e8000a1a101c */
[----:B-1----:R-:W3:Y:S01]  /*29e30*/  LDL.LU R58, [R1+0xb78] ;  /* 0x000b7800013a7983 */ /* 0x002ee20000300800 */
[----:B------:R-:W-:Y:S01]  /*29e40*/  IMAD.MOV.U32 R36, RZ, RZ, R50 ;  /* 0x000000ffff247224 */ /* 0x000fe200078e0032 */
[----:B----4-:R-:W-:Y:S01]  /*29e50*/  IADD3 R48, P0, PT, R48, R0, RZ ;  /* 0x0000000030307210 */ /* 0x010fe20007f1e0ff */
[----:B--2---:R-:W-:-:S04]  /*29e60*/  IMAD.X R55, R55, 0x1, R2, P1 ;  /* 0x0000000137377824 */ /* 0x004fc800008e0602 */
[----:B------:R-:W-:Y:S01]  /*29e70*/  STL [R1+0xa3c], R48 ;  /* 0x000a3c3001007387 */ /* 0x000fe20000100800 */
[----:B------:R-:W-:-:S03]  /*29e80*/  MOV R37, R55 ;  /* 0x0000003700257202 */ /* 0x000fc60000000f00 */
[----:B------:R-:W-:Y:S04]  /*29e90*/  STL [R1+0x9f8], R55 ;  /* 0x0009f83701007387 */ /* 0x000fe80000100800 */
[----:B------:R-:W2:Y:S04]  /*29ea0*/  LDL.LU R52, [R1+0x7c4] ;  /* 0x0007c40001347983 */ /* 0x000ea80000300800 */
[----:B------:R1:W-:Y:S01]  /*29eb0*/  LDGSTS.E [R39+0x14c00], desc[UR28][R36.64], P4 ;  /* 0x14c0000024277fae */ /* 0x0003e2000a1a101c */
[----:B------:R-:W-:-:S03]  /*29ec0*/  IADD3 R47, P1, PT, R47, R0, RZ ;  /* 0x000000002f2f7210 */ /* 0x000fc60007f3e0ff */
[----:B------:R-:W4:Y:S01]  /*29ed0*/  LDL.LU R50, [R1+0x804] ;  /* 0x0008040001327983 */ /* 0x000f220000300800 */
[----:B------:R-:W-:-:S03]  /*29ee0*/  IMAD.X R54, R54, 0x1, R2, P0 ;  /* 0x0000000136367824 */ /* 0x000fc600000e0602 */
[----:B------:R-:W-:Y:S01]  /*29ef0*/  STL [R1+0xa7c], R47 ;  /* 0x000a7c2f01007387 */ /* 0x000fe20000100800 */
[----:B-1----:R-:W-:Y:S01]  /*29f00*/  IMAD.MOV.U32 R36, RZ, RZ, R48 ;  /* 0x000000ffff247224 */ /* 0x002fe200078e0030 */
[----:B------:R-:W-:Y:S02]  /*29f10*/  MOV R37, R54 ;  /* 0x0000003600257202 */ /* 0x000fe40000000f00 */
[----:B------:R1:W-:Y:S04]  /*29f20*/  STL [R1+0xa38], R54 ;  /* 0x000a383601007387 */ /* 0x0003e80000100800 */
[----:B------:R1:W-:Y:S01]  /*29f30*/  LDGSTS.E [R39+0x15400], desc[UR28][R36.64], P4 ;  /* 0x1540000024277fae */ /* 0x0003e2000a1a101c */
[----:B------:R-:W-:Y:S01]  /*29f40*/  IMAD.X R51, R51, 0x1, R2, P1 ;  /* 0x0000000133337824 */ /* 0x000fe200008e0602 */
[----:B------:R-:W-:-:S02]  /*29f50*/  IADD3 R41, P0, PT, R41, R0, RZ ;  /* 0x0000000029297210 */ /* 0x000fc40007f1e0ff */
[----:B-1----:R-:W4:Y:S04]  /*29f60*/  LDL.LU R54, [R1+0x7c0] ;  /* 0x0007c00001367983 */ /* 0x002f280000300800 */
[----:B------:R-:W-:Y:S01]  /*29f70*/  STL [R1+0xabc], R41 ;  /* 0x000abc2901007387 */ /* 0x000fe20000100800 */
[----:B------:R-:W-:-:S03]  /*29f80*/  MOV R37, R51 ;  /* 0x0000003300257202 */ /* 0x000fc60000000f00 */
[----:B------:R1:W-:Y:S04]  /*29f90*/  STL [R1+0xa78], R51 ;  /* 0x000a783301007387 */ /* 0x0003e80000100800 */
[----:B------:R-:W4:Y:S01]  /*29fa0*/  LDL.LU R48, [R1+0x844] ;  /* 0x0008440001307983 */ /* 0x000f220000300800 */
[----:B------:R-:W-:-:S03]  /*29fb0*/  IMAD.MOV.U32 R36, RZ, RZ, R47 ;  /* 0x000000ffff247224 */ /* 0x000fc600078e002f */
[----:B-1----:R-:W4:Y:S01]  /*29fc0*/  LDL.LU R51, [R1+0x800] ;  /* 0x0008000001337983 */ /* 0x002f220000300800 */
[----:B------:R-:W-:-:S03]  /*29fd0*/  IMAD.X R53, R53, 0x1, R2, P0 ;  /* 0x0000000135357824 */ /* 0x000fc600000e0602 */
[----:B------:R1:W-:Y:S01]  /*29fe0*/  LDGSTS.E [R39+0x15c00], desc[UR28][R36.64], P4 ;  /* 0x15c0000024277fae */ /* 0x0003e2000a1a101c */
[----:B------:R-:W-:Y:S01]  /*29ff0*/  IADD3 R46, P1, PT, R46, R0, RZ ;  /* 0x000000002e2e7210 */ /* 0x000fe20007f3e0ff */
[----:B-1----:R-:W-:Y:S01]  /*2a000*/  IMAD.MOV.U32 R36, RZ, RZ, R41 ;  /* 0x000000ffff247224 */ /* 0x002fe200078e0029 */
[----:B------:R-:W-:-:S03]  /*2a010*/  MOV R37, R53 ;  /* 0x0000003500257202 */ /* 0x000fc60000000f00 */
[----:B------:R-:W-:Y:S01]  /*2a020*/  STL [R1+0xafc], R46 ;  /* 0x000afc2e01007387 */ /* 0x000fe20000100800 */
[----:B------:R-:W-:-:S03]  /*2a030*/  IMAD.X R49, R49, 0x1, R2, P1 ;  /* 0x0000000131317824 */ /* 0x000fc600008e0602 */
[----:B------:R-:W-:Y:S04]  /*2a040*/  STL [R1+0xab8], R53 ;  /* 0x000ab83501007387 */ /* 0x000fe80000100800 */
[----:B------:R-:W4:Y:S04]  /*2a050*/  LDL.LU R47, [R1+0x884] ;  /* 0x00088400012f7983 */ /* 0x000f280000300800 */
[----:B------:R-:W4:Y:S01]  /*2a060*/  LDL.LU R55, [R1+0x840] ;  /* 0x0008400001377983 */ /* 0x000f220000300800 */
[----:B------:R-:W-:-:S03]  /*2a070*/  IADD3 R38, P0, PT, R38, R0, RZ ;  /* 0x0000000026267210 */ /* 0x000fc60007f1e0ff */
[----:B------:R1:W-:Y:S04]  /*2a080*/  LDGSTS.E [R39+0x16400], desc[UR28][R36.64], P4 ;  /* 0x1640000024277fae */ /* 0x0003e8000a1a101c */
[----:B------:R-:W-:Y:S04]  /*2a090*/  STL [R1+0xb3c], R38 ;  /* 0x000b3c2601007387 */ /* 0x000fe80000100800 */
[----:B------:R1:W-:Y:S04]  /*2a0a0*/  STL [R1+0xaf8], R49 ;  /* 0x000af83101007387 */ /* 0x0003e80000100800 */
[----:B------:R-:W4:Y:S01]  /*2a0b0*/  LDL.LU R41, [R1+0x8c4] ;  /* 0x0008c40001297983 */ /* 0x000f220000300800 */
[----:B-1----:R-:W-:-:S03]  /*2a0c0*/  MOV R37, R49 ;  /* 0x0000003100257202 */ /* 0x002fc60000000f00 */
[----:B------:R-:W4:Y:S01]  /*2a0d0*/  LDL.LU R49, [R1+0x880] ;  /* 0x0008800001317983 */ /* 0x000f220000300800 */
[----:B------:R-:W-:Y:S02]  /*2a0e0*/  IMAD.MOV.U32 R36, RZ, RZ, R46 ;  /* 0x000000ffff247224 */ /* 0x000fe400078e002e */
[----:B------:R-:W-:-:S03]  /*2a0f0*/  IMAD.X R40, R40, 0x1, R2, P0 ;  /* 0x0000000128287824 */ /* 0x000fc600000e0602 */
[----:B------:R1:W-:Y:S02]  /*2a100*/  LDGSTS.E [R39+0x16c00], desc[UR28][R36.64], P4 ;  /* 0x16c0000024277fae */ /* 0x0003e4000a1a101c */
[----:B-1----:R-:W-:Y:S01]  /*2a110*/  IMAD.MOV.U32 R36, RZ, RZ, R38 ;  /* 0x000000ffff247224 */ /* 0x002fe200078e0026 */
[----:B------:R-:W-:-:S05]  /*2a120*/  MOV R37, R40 ;  /* 0x0000002800257202 */ /* 0x000fca0000000f00 */
[----:B------:R1:W-:Y:S01]  /*2a130*/  LDGSTS.E [R39+0x17400], desc[UR28][R36.64], P4 ;  /* 0x1740000024277fae */ /* 0x0003e2000a1a101c */
[----:B------:R-:W-:-:S05]  /*2a140*/  LOP3.LUT R38, R56, 0x50, RZ, 0x3c, !PT ;  /* 0x0000005038267812 */ /* 0x000fca00078e3cff */
[----:B------:R-:W-:Y:S01]  /*2a150*/  VIADD R38, R38, UR7 ;  /* 0x0000000726267c36 */ /* 0x000fe20008000000 */
[----:B---3--:R-:W-:-:S05]  /*2a160*/  IADD3 R43, P1, PT, R43, R0, RZ ;  /* 0x000000002b2b7210 */ /* 0x008fca0007f3e0ff */
[----:B------:R-:W-:Y:S01]  /*2a170*/  STL [R1+0xb7c], R43 ;  /* 0x000b7c2b01007387 */ /* 0x000fe20000100800 */
[----:B------:R-:W-:-:S03]  /*2a180*/  IMAD.X R58, R58, 0x1, R2, P1 ;  /* 0x000000013a3a7824 */ /* 0x000fc600008e0602 */
[----:B------:R3:W-:Y:S04]  /*2a190*/  STL [R1+0xb38], R40 ;  /* 0x000b382801007387 */ /* 0x0007e80000100800 */
[----:B------:R-:W4:Y:S04]  /*2a1a0*/  LDL.LU R46, [R1+0x904] ;  /* 0x00090400012e7983 */ /* 0x000f280000300800 */
[----:B------:R-:W4:Y:S01]  /*2a1b0*/  LDL.LU R53, [R1+0x8c0] ;  /* 0x0008c00001357983 */ /* 0x000f220000300800 */
[----:B-1----:R-:W-:Y:S01]  /*2a1c0*/  IMAD.MOV.U32 R36, RZ, RZ, R43 ;  /* 0x000000ffff247224 */ /* 0x002fe200078e002b */
[----:B------:R-:W-:-:S05]  /*2a1d0*/  MOV R37, R58 ;  /* 0x0000003a00257202 */ /* 0x000fca0000000f00 */
[----:B------:R1:W-:Y:S01]  /*2a1e0*/  LDGSTS.E [R39+0x17c00], desc[UR28][R36.64], P4 ;  /* 0x17c0000024277fae */ /* 0x0003e2000a1a101c */
[----:B--2---:R-:W-:-:S05]  /*2a1f0*/  IADD3 R52, P0, PT, R52, R0, RZ ;  /* 0x0000000034347210 */ /* 0x004fca0007f1e0ff */
[----:B------:R-:W-:Y:S01]  /*2a200*/  STL [R1+0x7c4], R52 ;  /* 0x0007c43401007387 */ /* 0x000fe20000100800 */
[----:B----4-:R-:W-:-:S03]  /*2a210*/  IADD3 R50, P1, PT, R50, R0, RZ ;  /* 0x0000000032327210 */ /* 0x010fc60007f3e0ff */
[----:B------:R2:W-:Y:S04]  /*2a220*/  STL [R1+0xb78], R58 ;  /* 0x000b783a01007387 */ /* 0x0005e80000100800 */
[----:B---3--:R-:W3:Y:S04]  /*2a230*/  LDL.LU R40, [R1+0x944] ;  /* 0x0009440001287983 */ /* 0x008ee80000300800 */
[----:B--2---:R-:W2:Y:S04]  /*2a240*/  LDL.LU R58, [R1+0x900] ;  /* 0x00090000013a7983 */ /* 0x004ea80000300800 */
[----:B------:R-:W-:Y:S01]  /*2a250*/  STL [R1+0x804], R50 ;  /* 0x0008043201007387 */ /* 0x000fe20000100800 */
[----:B------:R-:W-:Y:S01]  /*2a260*/  IMAD.X R54, R54, 0x1, R2, P0 ;  /* 0x0000000136367824 */ /* 0x000fe200000e0602 */
[----:B-1----:R-:W-:-:S03]  /*2a270*/  MOV R36, R52 ;  /* 0x0000003400247202 */ /* 0x002fc60000000f00 */
[----:B------:R-:W-:Y:S01]  /*2a280*/  IMAD.MOV.U32 R37, RZ, RZ, R54 ;  /* 0x000000ffff257224 */ /* 0x000fe200078e0036 */
[----:B------:R1:W-:Y:S04]  /*2a290*/  STL [R1+0x7c0], R54 ;  /* 0x0007c03601007387 */ /* 0x0003e80000100800 */
[----:B------:R-:W4:Y:S01]  /*2a2a0*/  LDL.LU R43, [R1+0x984] ;  /* 0x00098400012b7983 */ /* 0x000f220000300800 */
[----:B------:R-:W-:-:S03]  /*2a2b0*/  IADD3 R48, P0, PT, R48, R0, RZ ;  /* 0x0000000030307210 */ /* 0x000fc60007f1e0ff */
[----:B------:R1:W-:Y:S04]  /*2a2c0*/  LDGSTS.E [R38+0x10500], desc[UR28][R36.64], P4 ;  /* 0x1050000024267fae */ /* 0x0003e8000a1a101c */
[----:B-1----:R-:W4:Y:S01]  /*2a2d0*/  LDL.LU R54, [R1+0x940] ;  /* 0x0009400001367983 */ /* 0x002f220000300800 */
[----:B------:R-:W-:-:S03]  /*2a2e0*/  IMAD.X R51, R51, 0x1, R2, P1 ;  /* 0x0000000133337824 */ /* 0x000fc600008e0602 */
[----:B------:R-:W-:Y:S04]  /*2a2f0*/  STL [R1+0x844], R48 ;  /* 0x0008443001007387 */ /* 0x000fe80000100800 */
[----:B------:R1:W-:Y:S04]  /*2a300*/  STL [R1+0x800], R51 ;  /* 0x0008003301007387 */ /* 0x0003e80000100800 */
[----:B------:R-:W4:Y:S04]  /*2a310*/  LDL.LU R52, [R1+0x980] ;  /* 0x0009800001347983 */ /* 0x000f280000300800 */
[----:B------:R-:W4:Y:S01]  /*2a320*/  LDL.LU R39, [R1+0x9c4] ;  /* 0x0009c40001277983 */ /* 0x000f220000300800 */
[----:B------:R-:W-:Y:S01]  /*2a330*/  MOV R36, R50 ;  /* 0x0000003200247202 */ /* 0x000fe20000000f00 */
[----:B------:R-:W-:-:S02]  /*2a340*/  IMAD.MOV.U32 R37, RZ, RZ, R51 ;  /* 0x000000ffff257224 */ /* 0x000fc400078e0033 */
[----:B------:R-:W4:Y:S04]  /*2a350*/  LDL.LU R50, [R1+0x9c0] ;  /* 0x0009c00001327983 */ /* 0x000f280000300800 */
[----:B------:R1:W-:Y:S01]  /*2a360*/  LDGSTS.E [R38+0x10d00], desc[UR28][R36.64], P4 ;  /* 0x10d0000024267fae */ /* 0x0003e2000a1a101c */
[----:B------:R-:W-:Y:S01]  /*2a370*/  IADD3 R47, P1, PT, R47, R0, RZ ;  /* 0x000000002f2f7210 */ /* 0x000fe20007f3e0ff */
[----:B------:R-:W-:-:S04]  /*2a380*/  IMAD.X R55, R55, 0x1, R2, P0 ;  /* 0x0000000137377824 */ /* 0x000fc800000e0602 */
[----:B------:R-:W-:Y:S01]  /*2a390*/  STL [R1+0x884], R47 ;  /* 0x0008842f01007387 */ /* 0x000fe20000100800 */
[----:B-1----:R-:W-:-:S03]  /*2a3a0*/  IMAD.MOV.U32 R37, RZ, RZ, R55 ;  /* 0x000000ffff257224 */ /* 0x002fc600078e0037 */
[----:B------:R1:W-:Y:S01]  /*2a3b0*/  STL [R1+0x840], R55 ;  /* 0x0008403701007387 */ /* 0x0003e20000100800 */
[----:B------:R-:W-:-:S03]  /*2a3c0*/  MOV R36, R48 ;  /* 0x0000003000247202 */ /* 0x000fc60000000f00 */
[----:B------:R-:W4:Y:S04]  /*2a3d0*/  LDL.LU R51, [R1+0xa04] ;  /* 0x000a040001337983 */ /* 0x000f280000300800 */
[----:B------:R1:W-:Y:S01]  /*2a3e0*/  LDGSTS.E [R38+0x11500], desc[UR28][R36.64], P4 ;  /* 0x1150000024267fae */ /* 0x0003e2000a1a101c */
[----:B------:R-:W-:-:S03]  /*2a3f0*/  IADD3 R41, P0, PT, R41, R0, RZ ;  /* 0x0000000029297210 */ /* 0x000fc60007f1e0ff */
[----:B-1----:R-:W4:Y:S01]  /*2a400*/  LDL.LU R55, [R1+0xa00] ;  /* 0x000a000001377983 */ /* 0x002f220000300800 */
[----:B------:R-:W-:-:S03]  /*2a410*/  IMAD.X R49, R49, 0x1, R2, P1 ;  /* 0x0000000131317824 */ /* 0x000fc600008e0602 */
[----:B------:R-:W-:Y:S04]  /*2a420*/  STL [R1+0x8c4], R41 ;  /* 0x0008c42901007387 */ /* 0x000fe80000100800 */
[----:B------:R1:W-:Y:S04]  /*2a430*/  STL [R1+0x880], R49 ;  /* 0x0008803101007387 */ /* 0x0003e80000100800 */
[----:B------:R-:W4:Y:S01]  /*2a440*/  LDL.LU R48, [R1+0xa44] ;  /* 0x000a440001307983 */ /* 0x000f220000300800 */
[----:B------:R-:W-:Y:S01]  /*2a450*/  MOV R36, R47 ;  /* 0x0000002f00247202 */ /* 0x000fe20000000f00 */
[----:B------:R-:W-:-:S02]  /*2a460*/  IMAD.MOV.U32 R37, RZ, RZ, R49 ;  /* 0x000000ffff257224 */ /* 0x000fc400078e0031 */
[----:B-1----:R-:W4:Y:S04]  /*2a470*/  LDL.LU R49, [R1+0xa40] ;  /* 0x000a400001317983 */ /* 0x002f280000300800 */
[----:B------:R1:W-:Y:S02]  /*2a480*/  LDGSTS.E [R38+0x11d00], desc[UR28][R36.64], P4 ;  /* 0x11d0000024267fae */ /* 0x0003e4000a1a101c */
[----:B-1----:R-:W-:Y:S02]  /*2a490*/  MOV R36, R41 ;  /* 0x0000002900247202 */ /* 0x002fe40000000f00 */
[----:B------:R-:W-:Y:S01]  /*2a4a0*/  IADD3 R46, P1, PT, R46, R0, RZ ;  /* 0x000000002e2e7210 */ /* 0x000fe20007f3e0ff */
[----:B------:R-:W-:-:S04]  /*2a4b0*/  IMAD.X R53, R53, 0x1, R2, P0 ;  /* 0x0000000135357824 */ /* 0x000fc800000e0602 */
[----:B------:R-:W-:Y:S01]  /*2a4c0*/  STL [R1+0x904], R46 ;  /* 0x0009042e01007387 */ /* 0x000fe20000100800 */
[----:B------:R-:W-:-:S03]  /*2a4d0*/  IMAD.MOV.U32 R37, RZ, RZ, R53 ;  /* 0x000000ffff257224 */ /* 0x000fc600078e0035 */
[----:B------:R1:W-:Y:S04]  /*2a4e0*/  STL [R1+0x8c0], R53 ;  /* 0x0008c03501007387 */ /* 0x0003e80000100800 */
[----:B------:R-:W4:Y:S04]  /*2a4f0*/  LDL.LU R47, [R1+0xa84] ;  /* 0x000a8400012f7983 */ /* 0x000f280000300800 */
[----:B------:R1:W-:Y:S04]  /*2a500*/  LDGSTS.E [R38+0x12500], desc[UR28][R36.64], P4 ;  /* 0x1250000024267fae */ /* 0x0003e8000a1a101c */
[----:B-1----:R-:W4:Y:S01]  /*2a510*/  LDL.LU R53, [R1+0xa80] ;  /* 0x000a800001357983 */ /* 0x002f220000300800 */
[----:B------:R-:W-:-:S02]  /*2a520*/  MOV R36, R46 ;  /* 0x0000002e00247202 */ /* 0x000fc40000000f00 */
[----:B---3--:R-:W-:Y:S01]  /*2a530*/  IADD3 R40, P0, PT, R40, R0, RZ ;  /* 0x0000000028287210 */ /* 0x008fe20007f1e0ff */
[----:B--2---:R-:W-:-:S04]  /*2a540*/  IMAD.X R58, R58, 0x1, R2, P1 ;  /* 0x000000013a3a7824 */ /* 0x004fc800008e0602 */
[----:B------:R-:W-:Y:S01]  /*2a550*/  STL [R1+0x944], R40 ;  /* 0x0009442801007387 */ /* 0x000fe20000100800 */
[----:B------:R-:W-:-:S03]  /*2a560*/  IMAD.MOV.U32 R37, RZ, RZ, R58 ;  /* 0x000000ffff257224 */ /* 0x000fc600078e003a */
[----:B------:R-:W-:Y:S04]  /*2a570*/  STL [R1+0x900], R58 ;  /* 0x0009003a01007387 */ /* 0x000fe80000100800 */
[----:B------:R-:W2:Y:S04]  /*2a580*/  LDL.LU R41, [R1+0xac4] ;  /* 0x000ac40001297983 */ /* 0x000ea80000300800 */
[----:B------:R-:W3:Y:S04]  /*2a590*/  LDL.LU R46, [R1+0xb04] ;  /* 0x000b0400012e7983 */ /* 0x000ee80000300800 */
[----:B------:R1:W-:Y:S01]  /*2a5a0*/  LDGSTS.E [R38+0x12d00], desc[UR28][R36.64], P4 ;  /* 0x12d0000024267fae */ /* 0x0003e2000a1a101c */
[----:B----4-:R-:W-:Y:S01]  /*2a5b0*/  IADD3 R43, P1, PT, R43, R0, RZ ;  /* 0x000000002b2b7210 */ /* 0x010fe20007f3e0ff */
[----:B------:R-:W-:-:S04]  /*2a5c0*/  IMAD.X R54, R54, 0x1, R2, P0 ;  /* 0x0000000136367824 */ /* 0x000fc800000e0602 */
[----:B------:R-:W-:Y:S01]  /*2a5d0*/  STL [R1+0x984], R43 ;  /* 0x0009842b01007387 */ /* 0x000fe20000100800 */
[----:B-1----:R-:W-:Y:S01]  /*2a5e0*/  MOV R36, R40 ;  /* 0x0000002800247202 */ /* 0x002fe20000000f00 */
[----:B------:R-:W-:Y:S02]  /*2a5f0*/  IMAD.MOV.U32 R37, RZ, RZ, R54 ;  /* 0x000000ffff257224 */ /* 0x000fe400078e0036 */
[----:B------:R1:W-:Y:S04]  /*2a600*/  STL [R1+0x940], R54 ;  /* 0x0009403601007387 */ /* 0x0003e80000100800 */
[----:B------:R4:W-:Y:S01]  /*2a610*/  LDGSTS.E [R38+0x13500], desc[UR28][R36.64], P4 ;  /* 0x1350000024267fae */ /* 0x0009e2000a1a101c */
[----:B------:R-:W-:-:S03]  /*2a620*/  IMAD.X R52, R52, 0x1, R2, P1 ;  /* 0x0000000134347824 */ /* 0x000fc600008e0602 */
[----:B-1----:R-:W3:Y:S01]  /*2a630*/  LDL.LU R54, [R1+0xac0] ;  /* 0x000ac00001367983 */ /* 0x002ee20000300800 */
[----:B------:R-:W-:-:S05]  /*2a640*/  IADD3 R39, P0, PT, R39, R0, RZ ;  /* 0x0000000027277210 */ /* 0x000fca0007f1e0ff */
[----:B------:R-:W-:Y:S01]  /*2a650*/  STL [R1+0x9c4], R39 ;  /* 0x0009c42701007387 */ /* 0x000fe20000100800 */
[----:B----4-:R-:W-:-:S03]  /*2a660*/  IMAD.MOV.U32 R37, RZ, RZ, R52 ;  /* 0x000000ffff257224 */ /* 0x010fc600078e0034 */
[----:B------:R1:W-:Y:S04]  /*2a670*/  STL [R1+0x980], R52 ;  /* 0x0009803401007387 */ /* 0x0003e80000100800 */
[----:B------:R-:W4:Y:S01]  /*2a680*/  LDL.LU R40, [R1+0xb44] ;  /* 0x000b440001287983 */ /* 0x000f220000300800 */
[----:B------:R-:W-:-:S03]  /*2a690*/  IMAD.X R50, R50, 0x1, R2, P0 ;  /* 0x0000000132327824 */ /* 0x000fc600000e0602 */
[----:B-1----:R-:W4:Y:S01]  /*2a6a0*/  LDL.LU R52, [R1+0xb00] ;  /* 0x000b000001347983 */ /* 0x002f220000300800 */
[----:B------:R-:W-:-:S05]  /*2a6b0*/  MOV R36, R43 ;  /* 0x0000002b00247202 */ /* 0x000fca0000000f00 */
[----:B------:R1:W-:Y:S01]  /*2a6c0*/  LDGSTS.E [R38+0x13d00], desc[UR28][R36.64], P4 ;  /* 0x13d0000024267fae */ /* 0x0003e2000a1a101c */
[----:B------:R-:W-:-:S05]  /*2a6d0*/  IADD3 R51, P1, PT, R51, R0, RZ ;  /* 0x0000000033337210 */ /* 0x000fca0007f3e0ff */
[----:B------:R-:W-:Y:S01]  /*2a6e0*/  STL [R1+0xa04], R51 ;  /* 0x000a043301007387 */ /* 0x000fe20000100800 */
[----:B-1----:R-:W-:Y:S02]  /*2a6f0*/  IMAD.MOV.U32 R37, RZ, RZ, R50 ;  /* 0x000000ffff257224 */ /* 0x002fe400078e0032 */
[----:B------:R-:W-:Y:S01]  /*2a700*/  IMAD.X R55, R55, 0x1, R2, P1 ;  /* 0x0000000137377824 */ /* 0x000fe200008e0602 */
[----:B------:R1:W-:Y:S01]  /*2a710*/  STL [R1+0x9c0], R50 ;  /* 0x0009c03201007387 */ /* 0x0003e20000100800 */
[----:B------:R-:W-:-:S03]  /*2a720*/  MOV R36, R39 ;  /* 0x0000002700247202 */ /* 0x000fc60000000f00 */
[----:B------:R-:W4:Y:S04]  /*2a730*/  LDL.LU R43, [R1+0xb84] ;  /* 0x000b8400012b7983 */ /* 0x000f280000300800 */
[----:B------:R1:W-:Y:S04]  /*2a740*/  LDGSTS.E [R38+0x14500], desc[UR28][R36.64], P4 ;  /* 0x1450000024267fae */ /* 0x0003e8000a1a101c */
[----:B-1----:R-:W4:Y:S01]  /*2a750*/  LDL.LU R50, [R1+0xb40] ;  /* 0x000b400001327983 */ /* 0x002f220000300800 */
[----:B------:R-:W-:-:S05]  /*2a760*/  IADD3 R48, P0, PT, R48, R0, RZ ;  /* 0x0000000030307210 */ /* 0x000fca0007f1e0ff */
[----:B------:R1:W-:Y:S04]  /*2a770*/  STL [R1+0xa44], R48 ;  /* 0x000a443001007387 */ /* 0x0003e80000100800 */
[----:B------:R1:W-:Y:S04]  /*2a780*/  STL [R1+0xa00], R55 ;  /* 0x000a003701007387 */ /* 0x0003e80000100800 */
[----:B------:R-:W4:Y:S04]  /*2a790*/  LDL.LU R39, [R1+0x7cc] ;  /* 0x0007cc0001277983 */ /* 0x000f280000300800 */
[----:B------:R-:W4:Y:S01]  /*2a7a0*/  LDL.LU R58, [R1+0xb80] ;  /* 0x000b8000013a7983 */ /* 0x000f220000300800 */
[----:B------:R-:W-:Y:S01]  /*2a7b0*/  MOV R36, R51 ;  /* 0x0000003300247202 */ /* 0x000fe20000000f00 */
[----:B------:R-:W-:-:S02]  /*2a7c0*/  IMAD.MOV.U32 R37, RZ, RZ, R55 ;  /* 0x000000ffff257224 */ /* 0x000fc400078e0037 */
[----:B------:R-:W-:-:S03]  /*2a7d0*/  IMAD.X R49, R49, 0x1, R2, P0 ;  /* 0x0000000131317824 */ /* 0x000fc600000e0602 */
[----:B------:R1:W-:Y:S02]  /*2a7e0*/  LDGSTS.E [R38+0x14d00], desc[UR28][R36.64], P4 ;  /* 0x14d0000024267fae */ /* 0x0003e4000a1a101c */
[----:B-1----:R-:W-:Y:S01]  /*2a7f0*/  MOV R36, R48 ;  /* 0x0000003000247202 */ /* 0x002fe20000000f00 */
[----:B------:R-:W-:-:S05]  /*2a800*/  IMAD.MOV.U32 R37, RZ, RZ, R49 ;  /* 0x000000ffff257224 */ /* 0x000fca00078e0031 */
[----:B------:R1:W-:Y:S01]  /*2a810*/  LDGSTS.E [R38+0x15500], desc[UR28][R36.64], P4 ;  /* 0x1550000024267fae */ /* 0x0003e2000a1a101c */
[----:B------:R-:W-:-:S05]  /*2a820*/  IADD3 R47, P1, PT, R47, R0, RZ ;  /* 0x000000002f2f7210 */ /* 0x000fca0007f3e0ff */
[----:B------:R-:W-:Y:S01]  /*2a830*/  STL [R1+0xa84], R47 ;  /* 0x000a842f01007387 */ /* 0x000fe20000100800 */
[----:B------:R-:W-:-:S03]  /*2a840*/  IMAD.X R53, R53, 0x1, R2, P1 ;  /* 0x0000000135357824 */ /* 0x000fc600008e0602 */
[----:B------:R2:W-:Y:S04]  /*2a850*/  STL [R1+0xa40], R49 ;  /* 0x000a403101007387 */ /* 0x0005e80000100800 */
[----:B------:R-:W4:Y:S04]  /*2a860*/  LDL.LU R51, [R1+0x80c] ;  /* 0x00080c0001337983 */ /* 0x000f280000300800 */
[----:B------:R-:W4:Y:S01]  /*2a870*/  LDL.LU R48, [R1+0x7c8] ;  /* 0x0007c80001307983 */ /* 0x000f220000300800 */
[----:B-1----:R-:W-:Y:S01]  /*2a880*/  MOV R36, R47 ;  /* 0x0000002f00247202 */ /* 0x002fe20000000f00 */
[----:B------:R-:W-:-:S05]  /*2a890*/  IMAD.MOV.U32 R37, RZ, RZ, R53 ;  /* 0x000000ffff257224 */ /* 0x000fca00078e0035 */
[----:B------:R1:W-:Y:S01]  /*2a8a0*/  LDGSTS.E [R38+0x15d00], desc[UR28][R36.64], P4 ;  /* 0x15d0000024267fae */ /* 0x0003e2000a1a101c */
[-C--:B--2---:R-:W-:Y:S02]  /*2a8b0*/  IADD3 R41, P0, PT, R41, R0.reuse, RZ ;  /* 0x0000000029297210 */ /* 0x084fe40007f1e0ff */
[----:B---3--:R-:W-:-:S03]  /*2a8c0*/  IADD3 R46, P1, PT, R46, R0, RZ ;  /* 0x000000002e2e7210 */ /* 0x008fc60007f3e0ff */
[----:B------:R-:W-:Y:S04]  /*2a8d0*/  STL [R1+0xac4], R41 ;  /* 0x000ac42901007387 */ /* 0x000fe80000100800 */
[----:B------:R2:W-:Y:S04]  /*2a8e0*/  STL [R1+0xa80], R53 ;  /* 0x000a803501007387 */ /* 0x0005e80000100800 */
[----:B------:R-:W3:Y:S04]  /*2a8f0*/  LDL.LU R55, [R1+0x808] ;  /* 0x0008080001377983 */ /* 0x000ee80000300800 */
[----:B------:R-:W3:Y:S04]  /*2a900*/  LDL.LU R49, [R1+0x84c] ;  /* 0x00084c0001317983 */ /* 0x000ee80000300800 */
[----:B--2---:R-:W2:Y:S04]  /*2a910*/  LDL.LU R53, [R1+0x848] ;  /* 0x0008480001357983 */ /* 0x004ea80000300800 */
[----:B------:R-:W-:Y:S01]  /*2a920*/  STL [R1+0xb04], R46 ;  /* 0x000b042e01007387 */ /* 0x000fe20000100800 */
[----:B------:R-:W-:-:S05]  /*2a930*/  IMAD.X R54, R54, 0x1, R2, P0 ;  /* 0x0000000136367824 */ /* 0x000fca00000e0602 */
[----:B------:R4:W-:Y:S01]  /*2a940*/  STL [R1+0xac0], R54 ;  /* 0x000ac03601007387 */ /* 0x0009e20000100800 */
[----:B-1----:R-:W-:-:S03]  /*2a950*/  IMAD.MOV.U32 R37, RZ, RZ, R54 ;  /* 0x000000ffff257224 */ /* 0x002fc600078e0036 */
[----:B------:R-:W2:Y:S01]  /*2a960*/  LDL.LU R47, [R1+0x88c] ;  /* 0x00088c00012f7983 */ /* 0x000ea20000300800 */
[----:B----4-:R-:W-:-:S03]  /*2a970*/  IADD3 R40, P0, PT, R40, R0, RZ ;  /* 0x0000000028287210 */ /* 0x010fc60007f1e0ff */
[----:B------:R-:W4:Y:S01]  /*2a980*/  LDL.LU R54, [R1+0x888] ;  /* 0x0008880001367983 */ /* 0x000f220000300800 */
[----:B------:R-:W-:-:S03]  /*2a990*/  IMAD.X R52, R52, 0x1, R2, P1 ;  /* 0x0000000134347824 */ /* 0x000fc600008e0602 */
[----:B------:R-:W-:Y:S01]  /*2a9a0*/  STL [R1+0xb44], R40 ;  /* 0x000b442801007387 */ /* 0x000fe20000100800 */
[----:B------:R-:W-:-:S03]  /*2a9b0*/  MOV R36, R41 ;  /* 0x0000002900247202 */ /* 0x000fc60000000f00 */
[----:B------:R1:W-:Y:S04]  /*2a9c0*/  STL [R1+0xb00], R52 ;  /* 0x000b003401007387 */ /* 0x0003e80000100800 */
[----:B------:R-:W4:Y:S04]  /*2a9d0*/  LDL.LU R41, [R1+0x8cc] ;  /* 0x0008cc0001297983 */ /* 0x000f280000300800 */
[----:B------:R1:W-:Y:S01]  /*2a9e0*/  LDGSTS.E [R38+0x16500], desc[UR28][R36.64], P4 ;  /* 0x1650000024267fae */ /* 0x0003e2000a1a101c */
[----:B------:R-:W-:Y:S01]  /*2a9f0*/  IADD3 R43, P1, PT, R43, R0, RZ ;  /* 0x000000002b2b7210 */ /* 0x000fe20007f3e0ff */
[----:B-1----:R-:W-:Y:S01]  /*2aa00*/  IMAD.MOV.U32 R37, RZ, RZ, R52 ;  /* 0x000000ffff257224 */ /* 0x002fe200078e0034 */
[----:B------:R-:W-:Y:S01]  /*2aa10*/  MOV R36, R46 ;  /* 0x0000002e00247202 */ /* 0x000fe20000000f00 */
[----:B------:R-:W4:Y:S01]  /*2aa20*/  LDL.LU R52, [R1+0x8c8] ;  /* 0x0008c80001347983 */ /* 0x000f220000300800 */
[----:B------:R-:W-:-:S03]  /*2aa30*/  IMAD.X R50, R50, 0x1, R2, P0 ;  /* 0x0000000132327824 */ /* 0x000fc600000e0602 */
[----:B------:R-:W-:Y:S04]  /*2aa40*/  STL [R1+0xb84], R43 ;  /* 0x000b842b01007387 */ /* 0x000fe80000100800 */
[----:B------:R1:W-:Y:S04]  /*2aa50*/  STL [R1+0xb40], R50 ;  /* 0x000b403201007387 */ /* 0x0003e80000100800 */
[----:B------:R1:W-:Y:S04]  /*2aa60*/  LDGSTS.E [R38+0x16d00], desc[UR28][R36.64], P4 ;  /* 0x16d0000024267fae */ /* 0x0003e8000a1a101c */
[----:B------:R-:W4:Y:S01]  /*2aa70*/  LDL.LU R46, [R1+0x90c] ;  /* 0x00090c00012e7983 */ /* 0x000f220000300800 */
[----:B------:R-:W-:Y:S01]  /*2aa80*/  IADD3 R39, P0, PT, R39, R0, RZ ;  /* 0x0000000027277210 */ /* 0x000fe20007f1e0ff */
[----:B------:R-:W-:-:S02]  /*2aa90*/  IMAD.X R58, R58, 0x1, R2, P1 ;  /* 0x000000013a3a7824 */ /* 0x000fc400008e0602 */
[----:B-1----:R-:W-:Y:S02]  /*2aaa0*/  IMAD.MOV.U32 R37, RZ, RZ, R50 ;  /* 0x000000ffff257224 */ /* 0x002fe400078e0032 */
[----:B------:R-:W4:Y:S01]  /*2aab0*/  LDL.LU R50, [R1+0x908] ;  /* 0x0009080001327983 */ /* 0x000f220000300800 */
[----:B------:R-:W-:-:S03]  /*2aac0*/  MOV R36, R40 ;  /* 0x0000002800247202 */ /* 0x000fc60000000f00 */
[----:B------:R-:W-:Y:S04]  /*2aad0*/  STL [R1+0x7cc], R39 ;  /* 0x0007cc2701007387 */ /* 0x000fe80000100800 */
[----:B------:R-:W-:Y:S04]  /*2aae0*/  STL [R1+0xb80], R58 ;  /* 0x000b803a01007387 */ /* 0x000fe80000100800 */
[----:B------:R-:W4:Y:S04]  /*2aaf0*/  LDL.LU R40, [R1+0x94c] ;  /* 0x00094c0001287983 */ /* 0x000f280000300800 */
[----:B------:R1:W-:Y:S02]  /*2ab00*/  LDGSTS.E [R38+0x17500], desc[UR28][R36.64], P4 ;  /* 0x1750000024267fae */ /* 0x0003e4000a1a101c */
[----:B-1----:R-:W-:Y:S01]  /*2ab10*/  MOV R36, R43 ;  /* 0x0000002b00247202 */ /* 0x002fe20000000f00 */
[----:B------:R-:W-:Y:S01]  /*2ab20*/  IMAD.MOV.U32 R37, RZ, RZ, R58 ;  /* 0x000000ffff257224 */ /* 0x000fe200078e003a */
[----:B------:R-:W4:Y:S04]  /*2ab30*/  LDL.LU R43, [R1+0x98c] ;  /* 0x00098c00012b7983 */ /* 0x000f280000300800 */
[----:B------:R1:W-:Y:S02]  /*2ab40*/  LDGSTS.E [R38+0x17d00], desc[UR28][R36.64], P4 ;  /* 0x17d0000024267fae */ /* 0x0003e4000a1a101c */
[----:B-1----:R-:W-:-:S02]  /*2ab50*/  MOV R36, R39 ;  /* 0x0000002700247202 */ /* 0x002fc40000000f00 */
[----:B------:R-:W-:Y:S01]  /*2ab60*/  IADD3 R51, P1, PT, R51, R0, RZ ;  /* 0x0000000033337210 */ /* 0x000fe20007f3e0ff */
[----:B------:R-:W-:-:S04]  /*2ab70*/  IMAD.X R48, R48, 0x1, R2, P0 ;  /* 0x0000000130307824 */ /* 0x000fc800000e0602 */
[----:B------:R-:W-:Y:S01]  /*2ab80*/  STL [R1+0x80c], R51 ;  /* 0x00080c3301007387 */ /* 0x000fe20000100800 */
[----:B------:R-:W-:-:S03]  /*2ab90*/  IMAD.MOV.U32 R37, RZ, RZ, R48 ;  /* 0x000000ffff257224 */ /* 0x000fc600078e0030 */
[----:B------:R1:W-:Y:S04]  /*2aba0*/  STL [R1+0x7c8], R48 ;  /* 0x0007c83001007387 */ /* 0x0003e80000100800 */
[----:B------:R1:W-:Y:S04]  /*2abb0*/  LDGSTS.E [R42+0x10600], desc[UR28][R36.64], P4 ;  /* 0x10600000242a7fae */ /* 0x0003e8000a1a101c */
[----:B-1----:R-:W4:Y:S01]  /*2abc0*/  LDL.LU R48, [R1+0x948] ;  /* 0x0009480001307983 */ /* 0x002f220000300800 */
[----:B------:R-:W-:Y:S01]  /*2abd0*/  MOV R36, R51 ;  /* 0x0000003300247202 */ /* 0x000fe20000000f00 */
[----:B---3--:R-:W-:Y:S01]  /*2abe0*/  IMAD.X R55, R55, 0x1, R2, P1 ;  /* 0x0000000137377824 */ /* 0x008fe200008e0602 */
[----:B------:R-:W-:-:S03]  /*2abf0*/  IADD3 R49, P0, PT, R49, R0, RZ ;  /* 0x0000000031317210 */ /* 0x000fc60007f1e0ff */
[----:B------:R-:W-:Y:S02]  /*2ac00*/  IMAD.MOV.U32 R37, RZ, RZ, R55 ;  /* 0x000000ffff257224 */ /* 0x000fe400078e0037 */
[----:B------:R-:W-:Y:S01]  /*2ac10*/  STL [R1+0x84c], R49 ;  /* 0x00084c3101007387 */ /* 0x000fe20000100800 */
[----:B--2---:R-:W-:-:S03]  /*2ac20*/  IMAD.X R53, R53, 0x1, R2, P0 ;  /* 0x0000000135357824 */ /* 0x004fc600000e0602 */
[----:B------:R-:W-:Y:S04]  /*2ac30*/  STL [R1+0x808], R55 ;  /* 0x0008083701007387 */ /* 0x000fe80000100800 */
[----:B------:R-:W2:Y:S04]  /*2ac40*/  LDL.LU R39, [R1+0x9cc] ;  /* 0x0009cc0001277983 */ /* 0x000ea80000300800 */
[----:B------:R-:W3:Y:S04]  /*2ac50*/  LDL.LU R38, [R1+0x988] ;  /* 0x0009880001267983 */ /* 0x000ee80000300800 */
[----:B------:R1:W-:Y:S01]  /*2ac60*/  LDGSTS.E [R42+0x10e00], desc[UR28][R36.64], P4 ;  /* 0x10e00000242a7fae */ /* 0x0003e2000a1a101c */
[----:B------:R-:W-:-:S05]  /*2ac70*/  IADD3 R47, P1, PT, R47, R0, RZ ;  /* 0x000000002f2f7210 */ /* 0x000fca0007f3e0ff */
[----:B------:R-:W-:Y:S01]  /*2ac80*/  STL [R1+0x88c], R47 ;  /* 0x00088c2f01007387 */ /* 0x000fe20000100800 */
[----:B----4-:R-:W-:Y:S02]  /*2ac90*/  IMAD.X R54, R54, 0x1, R2, P1 ;  /* 0x0000000136367824 */ /* 0x010fe400008e0602 */
[----:B-1----:R-:W-:Y:S01]  /*2aca0*/  IMAD.MOV.U32 R37, RZ, RZ, R53 ;  /* 0x000000ffff257224 */ /* 0x002fe200078e0035 */
[----:B------:R1:W-:Y:S04]  /*2acb0*/  STL [R1+0x848], R53 ;  /* 0x0008483501007387 */ /* 0x0003e80000100800 */
[----:B------:R-:W4:Y:S01]  /*2acc0*/  LDL.LU R51, [R1+0xa0c] ;  /* 0x000a0c0001337983 */ /* 0x000f220000300800 */
[----:B------:R-:W-:-:S03]  /*2acd0*/  MOV R36, R49 ;  /* 0x0000003100247202 */ /* 0x000fc60000000f00 */
[----:B-1----:R-:W4:Y:S01]  /*2ace0*/  LDL.LU R53, [R1+0x9c8] ;  /* 0x0009c80001357983 */ /* 0x002f220000300800 */
[----:B------:R-:W-:-:S03]  /*2acf0*/  IADD3 R41, P0, PT, R41, R0, RZ ;  /* 0x0000000029297210 */ /* 0x000fc60007f1e0ff */
[----:B------:R1:W-:Y:S04]  /*2ad00*/  LDGSTS.E [R42+0x11600], desc[UR28][R36.64], P4 ;  /* 0x11600000242a7fae */ /* 0x0003e8000a1a101c */
[----:B------:R-:W-:Y:S04]  /*2ad10*/  STL [R1+0x8cc], R41 ;  /* 0x0008cc2901007387 */ /* 0x000fe80000100800 */
[----:B------:R1:W-:Y:S04]  /*2ad20*/  STL [R1+0x888], R54 ;  /* 0x0008883601007387 */ /* 0x0003e80000100800 */
[----:B------:R-:W4:Y:S04]  /*2ad30*/  LDL.LU R49, [R1+0xa4c] ;  /* 0x000a4c0001317983 */ /* 0x000f280000300800 */
[----:B------:R-:W4:Y:S01]  /*2ad40*/  LDL.LU R55, [R1+0xa08] ;  /* 0x000a080001377983 */ /* 0x000f220000300800 */
[----:B------:R-:W-:Y:S01]  /*2ad50*/  IMAD.X R52, R52, 0x1, R2, P0 ;  /* 0x0000000134347824 */ /* 0x000fe200000e0602 */
[----:B-1----:R-:W-:Y:S01]  /*2ad60*/  MOV R36, R47 ;  /* 0x0000002f00247202 */ /* 0x002fe20000000f00 */
[----:B------:R-:W-:-:S05]  /*2ad70*/  IMAD.MOV.U32 R37, RZ, RZ, R54 ;  /* 0x000000ffff257224 */ /* 0x000fca00078e0036 */
[----:B------:R1:W-:Y:S01]  /*2ad80*/  LDGSTS.E [R42+0x11e00], desc[UR28][R36.64], P4 ;  /* 0x11e00000242a7fae */ /* 0x0003e2000a1a101c */
[----:B------:R-:W-:-:S05]  /*2ad90*/  IADD3 R46, P1, PT, R46, R0, RZ ;  /* 0x000000002e2e7210 */ /* 0x000fca0007f3e0ff */
[----:B------:R-:W-:Y:S04]  /*2ada0*/  STL [R1+0x90c], R46 ;  /* 0x00090c2e01007387 */ /* 0x000fe80000100800 */
[----:B------:R1:W-:Y:S01]  /*2adb0*/  STL [R1+0x8c8], R52 ;  /* 0x0008c83401007387 */ /* 0x0003e20000100800 */
[----:B------:R-:W-:-:S03]  /*2adc0*/  IMAD.X R50, R50, 0x1, R2, P1 ;  /* 0x0000000132327824 */ /* 0x000fc600008e0602 */
[----:B------:R-:W4:Y:S01]  /*2add0*/  LDL.LU R47, [R1+0xa8c] ;  /* 0x000a8c00012f7983 */ /* 0x000f220000300800 */
[----:B-1----:R-:W-:-:S03]  /*2ade0*/  IMAD.MOV.U32 R37, RZ, RZ, R52 ;  /* 0x000000ffff257224 */ /* 0x002fc600078e0034 */
[----:B------:R-:W4:Y:S01]  /*2adf0*/  LDL.LU R54, [R1+0xa48] ;  /* 0x000a480001367983 */ /* 0x000f220000300800 */
[----:B------:R-:W-:Y:S02]  /*2ae00*/  IADD3 R40, P0, PT, R40, R0, RZ ;  /* 0x0000000028287210 */ /* 0x000fe40007f1e0ff */
[----:B------:R-:W-:-:S03]  /*2ae10*/  MOV R36, R41 ;  /* 0x0000002900247202 */ /* 0x000fc60000000f00 */
[----:B------:R-:W-:Y:S04]  /*2ae20*/  STL [R1+0x94c], R40 ;  /* 0x00094c2801007387 */ /* 0x000fe80000100800 */
[----:B------:R1:W-:Y:S04]  /*2ae30*/  STL [R1+0x908], R50 ;  /* 0x0009083201007387 */ /* 0x0003e80000100800 */
[----:B------:R-:W4:Y:S04]  /*2ae40*/  LDL.LU R52, [R1+0xa88] ;  /* 0x000a880001347983 */ /* 0x000f280000300800 */
[----:B------:R-:W4:Y:S01]  /*2ae50*/  LDL.LU R41, [R1+0xacc] ;  /* 0x000acc0001297983 */ /* 0x000f220000300800 */
[----:B------:R-:W-:-:S03]  /*2ae60*/  IADD3 R43, P1, PT, R43, R0, RZ ;  /* 0x000000002b2b7210 */ /* 0x000fc60007f3e0ff */
[----:B------:R1:W-:Y:S02]  /*2ae70*/  LDGSTS.E [R42+0x12600], desc[UR28][R36.64], P4 ;  /* 0x12600000242a7fae */ /* 0x0003e4000a1a101c */
[----:B-1----:R-:W-:Y:S01]  /*2ae80*/  MOV R36, R46 ;  /* 0x0000002e00247202 */ /* 0x002fe20000000f00 */
[----:B------:R-:W-:Y:S02]  /*2ae90*/  IMAD.MOV.U32 R37, RZ, RZ, R50 ;  /* 0x000000ffff257224 */ /* 0x000fe400078e0032 */
[----:B------:R-:W4:Y:S04]  /*2aea0*/  LDL.LU R50, [R1+0xac8] ;  /* 0x000ac80001327983 */ /* 0x000f280000300800 */
[----:B------:R1:W-:Y:S04]  /*2aeb0*/  LDGSTS.E [R42+0x12e00], desc[UR28][R36.64], P4 ;  /* 0x12e00000242a7fae */ /* 0x0003e8000a1a101c */
[----:B------:R-:W-:Y:S01]  /*2aec0*/  STL [R1+0x98c], R43 ;  /* 0x00098c2b01007387 */ /* 0x000fe20000100800 */
[----:B-1----:R-:W-:Y:S01]  /*2aed0*/  MOV R36, R40 ;  /* 0x0000002800247202 */ /* 0x002fe20000000f00 */
[----:B------:R-:W-:-:S04]  /*2aee0*/  IMAD.X R48, R48, 0x1, R2, P0 ;  /* 0x0000000130307824 */ /* 0x000fc800000e0602 */
[----:B------:R-:W-:Y:S01]  /*2aef0*/  IMAD.MOV.U32 R37, RZ, RZ, R48 ;  /* 0x000000ffff257224 */ /* 0x000fe200078e0030 */
[----:B------:R1:W-:Y:S04]  /*2af00*/  STL [R1+0x948], R48 ;  /* 0x0009483001007387 */ /* 0x0003e80000100800 */
[----:B------:R-:W4:Y:S04]  /*2af10*/  LDL.LU R46, [R1+0xb0c] ;  /* 0x000b0c00012e7983 */ /* 0x000f280000300800 */
[----:B------:R1:W-:Y:S04]  /*2af20*/  LDGSTS.E [R42+0x13600], desc[UR28][R36.64], P4 ;  /* 0x13600000242a7fae */ /* 0x0003e8000a1a101c */
[----:B-1----:R-:W4:Y:S01]  /*2af30*/  LDL.LU R48, [R1+0xb08] ;  /* 0x000b080001307983 */ /* 0x002f220000300800 */
[----:B------:R-:W-:-:S02]  /*2af40*/  MOV R36, R43 ;  /* 0x0000002b00247202 */ /* 0x000fc40000000f00 */
[----:B--2---:R-:W-:Y:S01]  /*2af50*/  IADD3 R39, P0, PT, R39, R0, RZ ;  /* 0x0000000027277210 */ /* 0x004fe20007f1e0ff */
[----:B---3--:R-:W-:-:S04]  /*2af60*/  IMAD.X R38, R38, 0x1, R2, P1 ;  /* 0x0000000126267824 */ /* 0x008fc800008e0602 */
[----:B------:R-:W-:Y:S01]  /*2af70*/  STL [R1+0x9cc], R39 ;  /* 0x0009cc2701007387 */ /* 0x000fe20000100800 */
[----:B------:R-:W-:-:S03]  /*2af80*/  IMAD.MOV.U32 R37, RZ, RZ, R38 ;  /* 0x000000ffff257224 */ /* 0x000fc600078e0026 */
[----:B------:R1:W-:Y:S04]  /*2af90*/  STL [R1+0x988], R38 ;  /* 0x0009882601007387 */ /* 0x0003e80000100800 */
[----:B------:R-:W2:Y:S04]  /*2afa0*/  LDL.LU R40, [R1+0xb4c] ;  /* 0x000b4c0001287983 */ /* 0x000ea80000300800 */
[----:B------:R-:W3:Y:S04]  /*2afb0*/  LDL.LU R43, [R1+0xb48] ;  /* 0x000b4800012b7983 */ /* 0x000ee80000300800 */
[----:B------:R1:W-:Y:S01]  /*2afc0*/  LDGSTS.E [R42+0x13e00], desc[UR28][R36.64], P4 ;  /* 0x13e00000242a7fae */ /* 0x0003e2000a1a101c */
[----:B----4-:R-:W-:Y:S01]  /*2afd0*/  IADD3 R51, P1, PT, R51, R0, RZ ;  /* 0x0000000033337210 */ /* 0x010fe20007f3e0ff */
[----:B------:R-:W-:-:S04]  /*2afe0*/  IMAD.X R53, R53, 0x1, R2, P0 ;  /* 0x0000000135357824 */ /* 0x000fc800000e0602 */
[----:B------:R-:W-:Y:S01]  /*2aff0*/  STL [R1+0xa0c], R51 ;  /* 0x000a0c3301007387 */ /* 0x000fe20000100800 */
[----:B-1----:R-:W-:-:S03]  /*2b000*/  MOV R36, R39 ;  /* 0x0000002700247202 */ /* 0x002fc60000000f00 */
[----:B------:R1:W-:Y:S04]  /*2b010*/  STL [R1+0x9c8], R53 ;  /* 0x0009c83501007387 */ /* 0x0003e80000100800 */
[----:B------:R-:W4:Y:S01]  /*2b020*/  LDL.LU R38, [R1+0xb8c] ;  /* 0x000b8c0001267983 */ /* 0x000f220000300800 */
[----:B------:R-:W-:-:S03]  /*2b030*/  IMAD.MOV.U32 R37, RZ, RZ, R53 ;  /* 0x000000ffff257224 */ /* 0x000fc600078e0035 */
[----:B------:R-:W4:Y:S01]  /*2b040*/  LDL.LU R39, [R1+0xb88] ;  /* 0x000b880001277983 */ /* 0x000f220000300800 */
[----:B------:R-:W-:-:S03]  /*2b050*/  IADD3 R49, P0, PT, R49, R0, RZ ;  /* 0x0000000031317210 */ /* 0x000fc60007f1e0ff */
[----:B------:R1:W-:Y:S01]  /*2b060*/  LDGSTS.E [R42+0x14600], desc[UR28][R36.64], P4 ;  /* 0x14600000242a7fae */ /* 0x0003e2000a1a101c */
[----:B------:R-:W-:-:S03]  /*2b070*/  IMAD.X R55, R55, 0x1, R2, P1 ;  /* 0x0000000137377824 */ /* 0x000fc600008e0602 */
[----:B------:R-:W-:Y:S04]  /*2b080*/  STL [R1+0xa4c], R49 ;  /* 0x000a4c3101007387 */ /* 0x000fe80000100800 */
[----:B------:R-:W-:Y:S04]  /*2b090*/  STL [R1+0xa08], R55 ;  /* 0x000a083701007387 */ /* 0x000fe80000100800 */
[----:B-1----:R-:W4:Y:S01]  /*2b0a0*/  LDL.LU R53, [R1+0x7d4] ;  /* 0x0007d40001357983 */ /* 0x002f220000300800 */
[----:B------:R-:W-:Y:S01]  /*2b0b0*/  MOV R36, R51 ;  /* 0x0000003300247202 */ /* 0x000fe20000000f00 */
[----:B------:R-:W-:-:S02]  /*2b0c0*/  IMAD.MOV.U32 R37, RZ, RZ, R55 ;  /* 0x000000ffff257224 */ /* 0x000fc400078e0037 */
[----:B------:R-:W4:Y:S04]  /*2b0d0*/  LDL.LU R51, [R1+0x814] ;  /* 0x0008140001337983 */ /* 0x000f280000300800 */
[----:B------:R1:W-:Y:S01]  /*2b0e0*/  LDGSTS.E [R42+0x14e00], desc[UR28][R36.64], P4 ;  /* 0x14e00000242a7fae */ /* 0x0003e2000a1a101c */
[----:B------:R-:W-:Y:S01]  /*2b0f0*/  IADD3 R47, P1, PT, R47, R0, RZ ;  /* 0x000000002f2f7210 */ /* 0x000fe20007f3e0ff */
[----:B------:R-:W-:Y:S01]  /*2b100*/  IMAD.X R54, R54, 0x1, R2, P0 ;  /* 0x0000000136367824 */ /* 0x000fe200000e0602 */
[----:B-1----:R-:W-:-:S03]  /*2b110*/  MOV R36, R49 ;  /* 0x0000003100247202 */ /* 0x002fc60000000f00 */
[----:B------:R-:W-:Y:S01]  /*2b120*/  STL [R1+0xa8c], R47 ;  /* 0x000a8c2f01007387 */ /* 0x000fe20000100800 */
[----:B------:R-:W-:-:S03]  /*2b130*/  IMAD.MOV.U32 R37, RZ, RZ, R54 ;  /* 0x000000ffff257224 */ /* 0x000fc600078e0036 */
[----:B------:R1:W-:Y:S04]  /*2b140*/  STL [R1+0xa48], R54 ;  /* 0x000a483601007387 */ /* 0x0003e80000100800 */
[----:B------:R1:W-:Y:S04]  /*2b150*/  LDGSTS.E [R42+0x15600], desc[UR28][R36.64], P4 ;  /* 0x15600000242a7fae */ /* 0x0003e8000a1a101c */
[----:B-1----:R-:W4:Y:S01]  /*2b160*/  LDL.LU R54, [R1+0x7d0] ;  /* 0x0007d00001367983 */ /* 0x002f220000300800 */
[----:B------:R-:W-:Y:S01]  /*2b170*/  IMAD.X R52, R52, 0x1, R2, P1 ;  /* 0x0000000134347824 */ /* 0x000fe200008e0602 */
[----:B------:R-:W-:-:S03]  /*2b180*/  IADD3 R41, P0, PT, R41, R0, RZ ;  /* 0x0000000029297210 */ /* 0x000fc60007f1e0ff */
[----:B------:R-:W-:Y:S02]  /*2b190*/  IMAD.MOV.U32 R37, RZ, RZ, R52 ;  /* 0x000000ffff257224 */ /* 0x000fe400078e0034 */
[----:B------:R-:W-:Y:S04]  /*2b1a0*/  STL [R1+0xacc], R41 ;  /* 0x000acc2901007387 */ /* 0x000fe80000100800 */
[----:B------:R1:W-:Y:S04]  /*2b1b0*/  STL [R1+0xa88], R52 ;  /* 0x000a883401007387 */ /* 0x0003e80000100800 */
[----:B------:R-:W4:Y:S04]  /*2b1c0*/  LDL.LU R49, [R1+0x854] ;  /* 0x0008540001317983 */ /* 0x000f280000300800 */
[----:B-1----:R-:W4:Y:S01]  /*2b1d0*/  LDL.LU R52, [R1+0x810] ;  /* 0x0008100001347983 */ /* 0x002f220000300800 */
[----:B------:R-:W-:Y:S01]  /*2b1e0*/  MOV R36, R47 ;  /* 0x0000002f00247202 */ /* 0x000fe20000000f00 */
[----:B------:R-:W-:-:S04]  /*2b1f0*/  IMAD.X R50, R50, 0x1, R2, P0 ;  /* 0x0000000132327824 */ /* 0x000fc800000e0602 */
[----:B------:R1:W-:Y:S02]  /*2b200*/  LDGSTS.E [R42+0x15e00], desc[UR28][R36.64], P4 ;  /* 0x15e00000242a7fae */ /* 0x0003e4000a1a101c */
[----:B-1----:R-:W-:Y:S01]  /*2b210*/  MOV R36, R41 ;  /* 0x0000002900247202 */ /* 0x002fe20000000f00 */
[----:B------:R-:W-:-:S05]  /*2b220*/  IMAD.MOV.U32 R37, RZ, RZ, R50 ;  /* 0x000000ffff257224 */ /* 0x000fca00078e0032 */
[----:B------:R1:W-:Y:S01]  /*2b230*/  LDGSTS.E [R42+0x16600], desc[UR28][R36.64], P4 ;  /* 0x16600000242a7fae */ /* 0x0003e2000a1a101c */
[----:B------:R-:W-:-:S05]  /*2b240*/  IADD3 R46, P1, PT, R46, R0, RZ ;  /* 0x000000002e2e7210 */ /* 0x000fca0007f3e0ff */
[----:B------:R-:W-:Y:S01]  /*2b250*/  STL [R1+0xb0c], R46 ;  /* 0x000b0c2e01007387 */ /* 0x000fe20000100800 */
[----:B------:R-:W-:-:S03]  /*2b260*/  IMAD.X R48, R48, 0x1, R2, P1 ;  /* 0x0000000130307824 */ /* 0x000fc600008e0602 */
[----:B------:R1:W-:Y:S02]  /*2b270*/  STL [R1+0xac8], R50 ;  /* 0x000ac83201007387 */ /* 0x0003e40000100800 */
[----:B-1----:R-:W-:Y:S02]  /*2b280*/  MOV R36, R46 ;  /* 0x0000002e00247202 */ /* 0x002fe40000000f00 */
[----:B------:R-:W4:Y:S01]  /*2b290*/  LDL.LU R47, [R1+0x894] ;  /* 0x00089400012f7983 */ /* 0x000f220000300800 */
[----:B------:R-:W-:-:S03]  /*2b2a0*/  IMAD.MOV.U32 R37, RZ, RZ, R48 ;  /* 0x000000ffff257224 */ /* 0x000fc600078e0030 */
[----:B------:R-:W4:Y:S04]  /*2b2b0*/  LDL.LU R50, [R1+0x850] ;  /* 0x0008500001327983 */ /* 0x000f280000300800 */
[----:B------:R1:W-:Y:S01]  /*2b2c0*/  LDGSTS.E [R42+0x16e00], desc[UR28][R36.64], P4 ;  /* 0x16e00000242a7fae */ /* 0x0003e2000a1a101c */
[----:B--2---:R-:W-:-:S05]  /*2b2d0*/  IADD3 R40, P0, PT, R40, R0, RZ ;  /* 0x0000000028287210 */ /* 0x004fca0007f1e0ff */
[----:B------:R-:W-:Y:S01]  /*2b2e0*/  STL [R1+0xb4c], R40 ;  /* 0x000b4c2801007387 */ /* 0x000fe20000100800 */
[----:B---3--:R-:W-:-:S03]  /*2b2f0*/  IMAD.X R43, R43, 0x1, R2, P0 ;  /* 0x000000012b2b7824 */ /* 0x008fc600000e0602 */
[----:B------:R2:W-:Y:S04]  /*2b300*/  STL [R1+0xb08], R48 ;  /* 0x000b083001007387 */ /* 0x0005e80000100800 */
[----:B------:R-:W3:Y:S01]  /*2b310*/  LDL.LU R41, [R1+0x8d4] ;  /* 0x0008d40001297983 */ /* 0x000ee20000300800 */
[----:B-1----:R-:W-:Y:S01]  /*2b320*/  MOV R36, R40 ;  /* 0x0000002800247202 */ /* 0x002fe20000000f00 */
[----:B------:R-:W-:Y:S02]  /*2b330*/  IMAD.MOV.U32 R37, RZ, RZ, R43 ;  /* 0x000000ffff257224 */ /* 0x000fe400078e002b */
[----:B--2---:R-:W2:Y:S04]  /*2b340*/  LDL.LU R48, [R1+0x890] ;  /* 0x0008900001307983 */ /* 0x004ea80000300800 */
[----:B------:R1:W-:Y:S01]  /*2b350*/  LDGSTS.E [R42+0x17600], desc[UR28][R36.64], P4 ;  /* 0x17600000242a7fae */ /* 0x0003e2000a1a101c */
[----:B----4-:R-:W-:-:S05]  /*2b360*/  IADD3 R38, P1, PT, R38, R0, RZ ;  /* 0x0000000026267210 */ /* 0x010fca0007f3e0ff */
[----:B------:R-:W-:Y:S01]  /*2b370*/  STL [R1+0xb8c], R38 ;  /* 0x000b8c2601007387 */ /* 0x000fe20000100800 */
[----:B------:R-:W-:-:S03]  /*2b380*/  IMAD.X R39, R39, 0x1, R2, P1 ;  /* 0x0000000127277824 */ /* 0x000fc600008e0602 */
[----:B------:R4:W-:Y:S04]  /*2b390*/  STL [R1+0xb48], R43 ;  /* 0x000b482b01007387 */ /* 0x0009e80000100800 */
[----:B------:R-:W2:Y:S04]  /*2b3a0*/  LDL.LU R46, [R1+0x914] ;  /* 0x00091400012e7983 */ /* 0x000ea80000300800 */
[----:B------:R1:W-:Y:S01]  /*2b3b0*/  LDGSTS.E [R42+0x17e00], desc[UR28][R38.64], P4 ;  /* 0x17e00000262a7fae */ /* 0x0003e2000a1a101c */
[----:B------:R-:W-:-:S03]  /*2b3c0*/  IADD3 R53, P0, PT, R53, R0, RZ ;  /* 0x0000000035357210 */ /* 0x000fc60007f1e0ff */
[----:B----4-:R-:W4:Y:S04]  /*2b3d0*/  LDL.LU R43, [R1+0x8d0] ;  /* 0x0008d000012b7983 */ /* 0x010f280000300800 */
[----:B------:R-:W-:Y:S04]  /*2b3e0*/  STL [R1+0x7d4], R53 ;  /* 0x0007d43501007387 */ /* 0x000fe80000100800 */
[----:B------:R1:W-:Y:S04]  /*2b3f0*/  STL [R1+0xb88], R39 ;  /* 0x000b882701007387 */ /* 0x0003e80000100800 */
[----:B------:R-:W4:Y:S04]  /*2b400*/  LDL.LU R40, [R1+0x954] ;  /* 0x0009540001287983 */ /* 0x000f280000300800 */
[----:B------:R-:W4:Y:S01]  /*2b410*/  LDL.LU R37, [R1+0x910] ;  /* 0x0009100001257983 */ /* 0x000f220000300800 */
[----:B------:R-:W-:-:S03]  /*2b420*/  IADD3 R51, P1, PT, R51, R0, RZ ;  /* 0x0000000033337210 */ /* 0x000fc60007f3e0ff */
[----:B------:R-:W4:Y:S04]  /*2b430*/  LDL.LU R58, [R1+0x994] ;  /* 0x00099400013a7983 */ /* 0x000f280000300800 */
[----:B------:R1:W-:Y:S01]  /*2b440*/  STL [R1+0x814], R51 ;  /* 0x0008143301007387 */ /* 0x0003e20000100800 */
[----:B------:R-:W-:-:S05]  /*2b450*/  IMAD.X R54, R54, 0x1, R2, P0 ;  /* 0x0000000136367824 */ /* 0x000fca00000e0602 */
[----:B------:R1:W-:Y:S04]  /*2b460*/  STL [R1+0x7d0], R54 ;  /* 0x0007d03601007387 */ /* 0x0003e80000100800 */
[----:B------:R-:W4:Y:S01]  /*2b470*/  LDL.LU R42, [R1+0x950] ;  /* 0x00095000012a7983 */ /* 0x000f220000300800 */
[----:B------:R-:W-:Y:S01]  /*2b480*/  IADD3 R49, P0, PT, R49, R0, RZ ;  /* 0x0000000031317210 */ /* 0x000fe20007f1e0ff */
[----:B------:R-:W-:-:S04]  /*2b490*/  IMAD.X R52, R52, 0x1, R2, P1 ;  /* 0x0000000134347824 */ /* 0x000fc800008e0602 */
[----:B------:R-:W-:Y:S04]  /*2b4a0*/  STL [R1+0x854], R49 ;  /* 0x0008543101007387 */ /* 0x000fe80000100800 */
[----:B------:R2:W-:Y:S04]  /*2b4b0*/  STL [R1+0x810], R52 ;  /* 0x0008103401007387 */ /* 0x0005e80000100800 */
[----:B------:R-:W4:Y:S04]  /*2b4c0*/  LDL.LU R55, [R1+0x9d4] ;  /* 0x0009d40001377983 */ /* 0x000f280000300800 */
[----:B------:R-:W4:Y:S01]  /*2b4d0*/  LDL.LU R59, [R1+0x990] ;  /* 0x00099000013b7983 */ /* 0x000f220000300800 */
[----:B-1----:R-:W-:Y:S01]  /*2b4e0*/  LOP3.LUT R36, R56, 0x70, RZ, 0x3c, !PT ;  /* 0x0000007038247812 */ /* 0x002fe200078e3cff */
[----:B------:R-:W-:Y:S01]  /*2b4f0*/  IMAD.MOV.U32 R38, RZ, RZ, R53 ;  /* 0x000000ffff267224 */ /* 0x000fe200078e0035 */
[----:B------:R-:W-:-:S02]  /*2b500*/  MOV R39, R54 ;  /* 0x0000003600277202 */ /* 0x000fc40000000f00 */
[----:B------:R-:W-:-:S05]  /*2b510*/  IADD3 R36, PT, PT, R36, UR7, RZ ;  /* 0x0000000724247c10 */ /* 0x000fca000fffe0ff */
[----:B------:R1:W-:Y:S02]  /*2b520*/  LDGSTS.E [R36+0x10700], desc[UR28][R38.64], P4 ;  /* 0x1070000026247fae */ /* 0x0003e4000a1a101c */
[----:B-1----:R-:W-:Y:S01]  /*2b530*/  IMAD.MOV.U32 R38, RZ, RZ, R51 ;  /* 0x000000ffff267224 */ /* 0x002fe200078e0033 */
[----:B------:R-:W-:-:S05]  /*2b540*/  MOV R39, R52 ;  /* 0x0000003400277202 */ /* 0x000fca0000000f00 */
[----:B------:R1:W-:Y:S02]  /*2b550*/  LDGSTS.E [R36+0x10f00], desc[UR28][R38.64], P4 ;  /* 0x10f0000026247fae */ /* 0x0003e4000a1a101c */
[----:B-1----:R-:W-:Y:S01]  /*2b560*/  IMAD.MOV.U32 R38, RZ, RZ, R49 ;  /* 0x000000ffff267224 */ /* 0x002fe200078e0031 */
[----:B------:R-:W-:Y:S01]  /*2b570*/  IADD3 R47, P1, PT, R47, R0, RZ ;  /* 0x000000002f2f7210 */ /* 0x000fe20007f3e0ff */
[----:B------:R-:W-:-:S04]  /*2b580*/  IMAD.X R50, R50, 0x1, R2, P0 ;  /* 0x0000000132327824 */ /* 0x000fc800000e0602 */
[----:B------:R-:W-:Y:S04]  /*2b590*/  STL [R1+0x894], R47 ;  /* 0x0008942f01007387 */ /* 0x000fe80000100800 */
[----:B------:R1:W-:Y:S04]  /*2b5a0*/  STL [R1+0x850], R50 ;  /* 0x0008503201007387 */ /* 0x0003e80000100800 */
[----:B------:R-:W4:Y:S01]  /*2b5b0*/  LDL.LU R56, [R1+0x9d0] ;  /* 0x0009d00001387983 */ /* 0x000f220000300800 */
[----:B------:R-:W-:-:S05]  /*2b5c0*/  MOV R39, R50 ;  /* 0x0000003200277202 */ /* 0x000fca0000000f00 */
[----:B------:R1:W-:Y:S01]  /*2b5d0*/  LDGSTS.E [R36+0x11700], desc[UR28][R38.64], P4 ;  /* 0x1170000026247fae */ /* 0x0003e2000a1a101c */
[----:B---3--:R-:W-:Y:S01]  /*2b5e0*/  IADD3 R41, P0, PT, R41, R0, RZ ;  /* 0x0000000029297210 */ /* 0x008fe20007f1e0ff */
[----:B--2---:R-:W-:-:S04]  /*2b5f0*/  IMAD.X R48, R48, 0x1, R2, P1 ;  /* 0x0000000130307824 */ /* 0x004fc800008e0602 */
[----:B------:R-:W-:Y:S04]  /*2b600*/  STL [R1+0x8d4], R41 ;  /* 0x0008d42901007387 */ /* 0x000fe80000100800 */
[----:B------:R-:W-:Y:S04]  /*2b610*/  STL [R1+0x890], R48 ;  /* 0x0008903001007387 */ /* 0x000fe80000100800 */
[----:B------:R-:W2:Y:S04]  /*2b620*/  LDL.LU R53, [R1+0xa14] ;  /* 0x000a140001357983 */ /* 0x000ea80000300800 */
[----:B------:R-:W3:Y:S01]  /*2b630*/  LDL.LU R51, [R1+0xa54] ;  /* 0x000a540001337983 */ /* 0x000ee20000300800 */
[----:B------:R-:W-:Y:S01]  /*2b640*/  IADD3 R46, P1, PT, R46, R0, RZ ;  /* 0x000000002e2e7210 */ /* 0x000fe20007f3e0ff */
[----:B----4-:R-:W-:-:S04]  /*2b650*/  IMAD.X R43, R43, 0x1, R2, P0 ;  /* 0x000000012b2b7824 */ /* 0x010fc800000e0602 */
[----:B------:R-:W-:Y:S04]  /*2b660*/  STL [R1+0x914], R46 ;  /* 0x0009142e01007387 */ /* 0x000fe80000100800 */
[----:B------:R4:W-:Y:S01]  /*2b670*/  STL [R1+0x8d0], R43 ;  /* 0x0008d02b01007387 */ /* 0x0009e20000100800 */
[----:B-1----:R-:W-:-:S03]  /*2b680*/  IMAD.MOV.U32 R38, RZ, RZ, R47 ;  /* 0x000000ffff267224 */ /* 0x002fc600078e002f */
[----:B------:R-:W3:Y:S01]  /*2b690*/  LDL.LU R54, [R1+0xa10] ;  /* 0x000a100001367983 */ /* 0x000ee20000300800 */
[----:B------:R-:W-:Y:S01]  /*2b6a0*/  IADD3 R40, P0, PT, R40, R0, RZ ;  /* 0x0000000028287210 */ /* 0x000fe20007f1e0ff */
[----:B------:R-:W-:Y:S01]  /*2b6b0*/  IMAD.X R37, R37, 0x1, R2, P1 ;  /* 0x0000000125257824 */ /* 0x000fe200008e0602 */
[----:B------:R-:W-:-:S03]  /*2b6c0*/  MOV R39, R48 ;  /* 0x0000003000277202 */ /* 0x000fc60000000f00 */
[----:B------:R-:W-:Y:S04]  /*2b6d0*/  STL [R1+0x954], R40 ;  /* 0x0009542801007387 */ /* 0x000fe80000100800 */
[----:B------:R1:W-:Y:S04]  /*2b6e0*/  STL [R1+0x910], R37 ;  /* 0x0009102501007387 */ /* 0x0003e80000100800 */
[----:B------:R-:W3:Y:S04]  /*2b6f0*/  LDL.LU R52, [R1+0xa50] ;  /* 0x000a500001347983 */ /* 0x000ee80000300800 */
[----:B------:R-:W3:Y:S04]  /*2b700*/  LDL.LU R50, [R1+0xa90] ;  /* 0x000a900001327983 */ /* 0x000ee80000300800 */
[----:B------:R-:W3:Y:S01]  /*2b710*/  LDL.LU R49, [R1+0xa94] ;  /* 0x000a940001317983 */ /* 0x000ee20000300800 */
[----:B------:R-:W-:-:S03]  /*2b720*/  IADD3 R58, P1, PT, R58, R0, RZ ;  /* 0x000000003a3a7210 */ /* 0x000fc60007f3e0ff */
[----:B------:R1:W-:Y:S04]  /*2b730*/  LDGSTS.E [R36+0x11f00], desc[UR28][R38.64], P4 ;  /* 0x11f0000026247fae */ /* 0x0003e8000a1a101c */
[----:B------:R-:W3:Y:S01]  /*2b740*/  LDL.LU R47, [R1+0xad4] ;  /* 0x000ad400012f7983 */ /* 0x000ee20000300800 */
[----:B-1----:R-:W-:Y:S01]  /*2b750*/  IMAD.MOV.U32 R38, RZ, RZ, R41 ;  /* 0x000000ffff267224 */ /* 0x002fe200078e0029 */
[----:B------:R-:W-:Y:S01]  /*2b760*/  MOV R39, R43 ;  /* 0x0000002b00277202 */ /* 0x000fe20000000f00 */
[----:B------:R-:W-:Y:S01]  /*2b770*/  IMAD.X R42, R42, 0x1, R2, P0 ;  /* 0x000000012a2a7824 */ /* 0x000fe200000e0602 */
[----:B----4-:R-:W4:Y:S04]  /*2b780*/  LDL.LU R43, [R1+0xb14] ;  /* 0x000b1400012b7983 */ /* 0x010f280000300800 */
[----:B------:R-:W4:Y:S04]  /*2b790*/  LDL.LU R41, [R1+0xb54] ;  /* 0x000b540001297983 */ /* 0x000f280000300800 */
[----:B------:R1:W-:Y:S04]  /*2b7a0*/  LDGSTS.E [R36+0x12700], desc[UR28][R38.64], P4 ;  /* 0x1270000026247fae */ /* 0x0003e8000a1a101c */
[----:B------:R-:W4:Y:S04]  /*2b7b0*/  LDL.LU R48, [R1+0xad0] ;  /* 0x000ad00001307983 */ /* 0x000f280000300800 */
[----:B------:R-:W-:Y:S01]  /*2b7c0*/  STL [R1+0x994], R58 ;  /* 0x0009943a01007387 */ /* 0x000fe20000100800 */
[----:B-1----:R-:W-:Y:S01]  /*2b7d0*/  IMAD.MOV.U32 R38, RZ, RZ, R46 ;  /* 0x000000ffff267224 */ /* 0x002fe200078e002e */
[----:B------:R-:W-:-:S02]  /*2b7e0*/  MOV R39, R37 ;  /* 0x0000002500277202 */ /* 0x000fc40000000f00 */
[----:B------:R-:W-:Y:S01]  /*2b7f0*/  IADD3 R55, P0, PT, R55, R0, RZ ;  /* 0x0000000037377210 */ /* 0x000fe20007f1e0ff */
[----:B------:R1:W-:Y:S01]  /*2b800*/  STL [R1+0x950], R42 ;  /* 0x0009502a01007387 */ /* 0x0003e20000100800 */
[----:B------:R-:W-:-:S03]  /*2b810*/  IMAD.X R59, R59, 0x1, R2, P1 ;  /* 0x000000013b3b7824 */ /* 0x000fc600008e0602 */
[----:B------:R-:W4:Y:S04]  /*2b820*/  LDL.LU R37, [R1+0xb94] ;  /* 0x000b940001257983 */ /* 0x000f280000300800 */
[----:B------:R-:W4:Y:S04]  /*2b830*/  LDL.LU R46, [R1+0xb10] ;  /* 0x000b1000012e7983 */ /* 0x000f280000300800 */
[----:B------:R1:W-:Y:S04]  /*2b840*/  LDGSTS.E [R36+0x12f00], desc[UR28][R38.64], P4 ;  /* 0x12f0000026247fae */ /* 0x0003e8000a1a101c */
[----:B------:R2:W-:Y:S04]  /*2b850*/  STL [R1+0x9d4], R55 ;  /* 0x0009d43701007387 */ /* 0x0005e80000100800 */
[----:B------:R2:W-:Y:S01]  /*2b860*/  STL [R1+0x990], R59 ;  /* 0x0009903b01007387 */ /* 0x0005e20000100800 */
[----:B-1----:R-:W-:Y:S01]  /*2b870*/  MOV R39, R42 ;  /* 0x0000002a00277202 */ /* 0x002fe20000000f00 */
[----:B------:R-:W-:-:S02]  /*2b880*/  IMAD.MOV.U32 R38, RZ, RZ, R40 ;  /* 0x000000ffff267224 */ /* 0x000fc400078e0028 */
[----:B------:R-:W4:Y:S04]  /*2b890*/  LDL.LU R42, [R1+0xb50] ;  /* 0x000b5000012a7983 */ /* 0x000f280000300800 */
[----:B------:R-:W4:Y:S04]  /*2b8a0*/  LDL.LU R40, [R1+0xb90] ;  /* 0x000b900001287983 */ /* 0x000f280000300800 */
[----:B------:R1:W-:Y:S02]  /*2b8b0*/  LDGSTS.E [R36+0x13700], desc[UR28][R38.64], P4 ;  /* 0x1370000026247fae */ /* 0x0003e4000a1a101c */
[----:B-1----:R-:W-:Y:S01]  /*2b8c0*/  IMAD.MOV.U32 R38, RZ, RZ, R58 ;  /* 0x000000ffff267224 */ /* 0x002fe200078e003a */
[----:B------:R-:W-:-:S05]  /*2b8d0*/  MOV R39, R59 ;  /* 0x0000003b00277202 */ /* 0x000fca0000000f00 */
[----:B------:R1:W-:Y:S02]  /*2b8e0*/  LDGSTS.E [R36+0x13f00], desc[UR28][R38.64], P4 ;  /* 0x13f0000026247fae */ /* 0x0003e4000a1a101c */
[----:B-1----:R-:W-:Y:S01]  /*2b8f0*/  MOV R38, R55 ;  /* 0x0000003700267202 */ /* 0x002fe20000000f00 */
[----:B------:R-:W-:Y:S01]  /*2b900*/  VIADD R44, R44, 0x1 ;  /* 0x000000012c2c7836 */ /* 0x000fe20000000000 */
[----:B------:R-:W-:Y:S01]  /*2b910*/  MOV R250, R60 ;  /* 0x0000003c00fa7202 */ /* 0x000fe20000000f00 */
[----:B------:R-:W-:Y:S02]  /*2b920*/  IMAD.MOV.U32 R248, RZ, RZ, R64 ;  /* 0x000000fffff87224 */ /* 0x000fe400078e0040 */
[----:B------:R-:W-:Y:S02]  /*2b930*/  IMAD.MOV.U32 R249, RZ, RZ, R61 ;  /* 0x000000fffff97224 */ /* 0x000fe400078e003d */
[----:B------:R-:W-:-:S07]  /*2b940*/  IMAD.MOV.U32 R251, RZ, RZ, R57 ;  /* 0x000000fffffb7224 */ /* 0x000fce00078e0039 */
[----:B------:R-:W-:Y:S01]  /*2b950*/  HMMA.1688.F32.TF32 R228, R228, R66, R248 ;  /* 0x00000042e4e4723c */ /* 0x000fe200000810f8 */
[----:B------:R-:W-:-:S04]  /*2b960*/  IMAD.X R56, R56, 0x1, R2, P0 ;  /* 0x0000000138387824 */ /* 0x000fc800000e0602 */
[----:B------:R-:W-:-:S05]  /*2b970*/  IMAD.MOV.U32 R39, RZ, RZ, R56 ;  /* 0x000000ffff277224 */ /* 0x000fca00078e0038 */
[----:B------:R1:W-:Y:S01]  /*2b980*/  LDGSTS.E [R36+0x14700], desc[UR28][R38.64], P4 ;  /* 0x1470000026247fae */ /* 0x0003e2000a1a101c */
[-C--:B--2---:R-:W-:Y:S02]  /*2b990*/  IADD3 R53, P1, PT, R53, R0.reuse, RZ ;  /* 0x0000000035357210 */ /* 0x084fe40007f3e0ff */
[----:B---3--:R-:W-:Y:S02]  /*2b9a0*/  IADD3 R51, P0, PT, R51, R0, RZ ;  /* 0x0000000033337210 */ /* 0x008fe40007f1e0ff */
[----:B-1----:R-:W-:Y:S01]  /*2b9b0*/  MOV R38, R53 ;  /* 0x0000003500267202 */ /* 0x002fe20000000f00 */
[----:B------:R1:W-:Y:S04]  /*2b9c0*/  STL [R1+0xa14], R53 ;  /* 0x000a143501007387 */ /* 0x0003e80000100800 */
[----:B------:R1:W-:Y:S04]  /*2b9d0*/  STL [R1+0x9d0], R56 ;  /* 0x0009d03801007387 */ /* 0x0003e80000100800 */
[----:B------:R1:W-:Y:S01]  /*2b9e0*/  STL [R1+0xa54], R51 ;  /* 0x000a543301007387 */ /* 0x0003e20000100800 */
[----:B------:R-:W-:-:S04]  /*2b9f0*/  IMAD.X R54, R54, 0x1, R2, P1 ;  /* 0x0000000136367824 */ /* 0x000fc800008e0602 */
[----:B------:R-:W-:-:S05]  /*2ba00*/  IMAD.MOV.U32 R39, RZ, RZ, R54 ;  /* 0x000000ffff277224 */ /* 0x000fca00078e0036 */
[----:B------:R2:W-:Y:S01]  /*2ba10*/  LDGSTS.E [R36+0x14f00], desc[UR28][R38.64], P4 ;  /* 0x14f0000026247fae */ /* 0x0005e2000a1a101c */
[----:B------:R-:W-:Y:S01]  /*2ba20*/  IMAD.X R52, R52, 0x1, R2, P0 ;  /* 0x0000000134347824 */ /* 0x000fe200000e0602 */
[----:B--2---:R-:W-:-:S03]  /*2ba30*/  MOV R38, R51 ;  /* 0x0000003300267202 */ /* 0x004fc60000000f00 */
[----:B------:R-:W-:Y:S01]  /*2ba40*/  IMAD.MOV.U32 R39, RZ, RZ, R52 ;  /* 0x000000ffff277224 */ /* 0x000fe200078e0034 */
[----:B------:R-:W-:-:S04]  /*2ba50*/  IADD3 R49, P1, PT, R49, R0, RZ ;  /* 0x0000000031317210 */ /* 0x000fc80007f3e0ff */
[----:B------:R2:W-:Y:S01]  /*2ba60*/  LDGSTS.E [R36+0x15700], desc[UR28][R38.64], P4 ;  /* 0x1570000026247fae */ /* 0x0005e2000a1a101c */
[----:B------:R-:W-:Y:S01]  /*2ba70*/  IMAD.X R50, R50, 0x1, R2, P1 ;  /* 0x0000000132327824 */ /* 0x000fe200008e0602 */
[-C--:B------:R-:W-:Y:S02]  /*2ba80*/  IADD3 R47, P0, PT, R47, R0.reuse, RZ ;  /* 0x000000002f2f7210 */ /* 0x080fe40007f1e0ff */
[----:B------:R1:W-:Y:S01]  /*2ba90*/  STL [R1+0xa10], R54 ;  /* 0x000a103601007387 */ /* 0x0003e20000100800 */
[----:B--2---:R-:W-:Y:S01]  /*2baa0*/  MOV R38, R49 ;  /* 0x0000003100267202 */ /* 0x004fe20000000f00 */
[----:B------:R-:W-:Y:S02]  /*2bab0*/  IMAD.MOV.U32 R39, RZ, RZ, R50 ;  /* 0x000000ffff277224 */ /* 0x000fe400078e0032 */
[----:B------:R1:W-:Y:S01]  /*2bac0*/  STL [R1+0xa94], R49 ;  /* 0x000a943101007387 */ /* 0x0003e20000100800 */
[----:B----4-:R-:W-:-:S03]  /*2bad0*/  IADD3 R43, P1, PT, R43, R0, RZ ;  /* 0x000000002b2b7210 */ /* 0x010fc60007f3e0ff */
[----:B------:R1:W-:Y:S01]  /*2bae0*/  STL [R1+0xa50], R52 ;  /* 0x000a503401007387 */ /* 0x0003e20000100800 */
[----:B------:R-:W-:-:S03]  /*2baf0*/  IADD3 R41, P2, PT, R41, R0, RZ ;  /* 0x0000000029297210 */ /* 0x000fc60007f5e0ff */
[----:B------:R1:W-:Y:S04]  /*2bb00*/  STL [R1+0xad4], R47 ;  /* 0x000ad42f01007387 */ /* 0x0003e80000100800 */
[----:B------:R1:W-:Y:S01]  /*2bb10*/  STL [R1+0xa90], R50 ;  /* 0x000a903201007387 */ /* 0x0003e20000100800 */
[----:B------:R-:W-:-:S03]  /*2bb20*/  IMAD.X R48, R48, 0x1, R2, P0 ;  /* 0x0000000130307824 */ /* 0x000fc600000e0602 */
[----:B------:R2:W-:Y:S04]  /*2bb30*/  LDGSTS.E [R36+0x15f00], desc[UR28][R38.64], P4 ;  /* 0x15f0000026247fae */ /* 0x0005e8000a1a101c */
[----:B------:R1:W-:Y:S04]  /*2bb40*/  STL [R1+0xb14], R43 ;  /* 0x000b142b01007387 */ /* 0x0003e80000100800 */
[----:B------:R1:W-:Y:S01]  /*2bb50*/  STL [R1+0xad0], R48 ;  /* 0x000ad03001007387 */ /* 0x0003e20000100800 */
[----:B--2---:R-:W-:Y:S01]  /*2bb60*/  IMAD.MOV.U32 R38, RZ, RZ, R47 ;  /* 0x000000ffff267224 */ /* 0x004fe200078e002f */
[----:B------:R-:W-:Y:S01]  /*2bb70*/  IADD3 R37, P0, PT, R37, R0, RZ ;  /* 0x0000000025257210 */ /* 0x000fe20007f1e0ff */
[----:B------:R-:W-:-:S02]  /*2bb80*/  IMAD.MOV.U32 R39, RZ, RZ, R48 ;  /* 0x000000ffff277224 */ /* 0x000fc400078e0030 */
[----:B------:R-:W-:Y:S01]  /*2bb90*/  IMAD.X R46, R46, 0x1, R2, P1 ;  /* 0x000000012e2e7824 */ /* 0x000fe200008e0602 */
[----:B------:R1:W-:Y:S04]  /*2bba0*/  STL [R1+0xb54], R41 ;  /* 0x000b542901007387 */ /* 0x0003e80000100800 */
[----:B------:R1:W-:Y:S04]  /*2bbb0*/  STL [R1+0xb94], R37 ;  /* 0x000b942501007387 */ /* 0x0003e80000100800 */
[----:B------:R1:W-:Y:S04]  /*2bbc0*/  STL [R1+0xb10], R46 ;  /* 0x000b102e01007387 */ /* 0x0003e80000100800 */
[----:B------:R2:W-:Y:S01]  /*2bbd0*/  LDGSTS.E [R36+0x16700], desc[UR28][R38.64], P4 ;  /* 0x1670000026247fae */ /* 0x0005e2000a1a101c */
[----:B------:R-:W-:-:S02]  /*2bbe0*/  IADD3.X R42, PT, PT, R42, R2, RZ, P2, !PT ;  /* 0x000000022a2a7210 */ /* 0x000fc400017fe4ff */
[----:B------:R-:W-:-:S03]  /*2bbf0*/  IADD3.X R40, PT, PT, R40, R2, RZ, P0, !PT ;  /* 0x0000000228287210 */ /* 0x000fc600007fe4ff */
[----:B------:R1:W-:Y:S01]  /*2bc00*/  STL [R1+0xb50], R42 ;  /* 0x000b502a01007387 */ /* 0x0003e20000100800 */
[----:B--2---:R-:W-:Y:S02]  /*2bc10*/  IMAD.MOV.U32 R38, RZ, RZ, R43 ;  /* 0x000000ffff267224 */ /* 0x004fe400078e002b */
[----:B------:R-:W-:Y:S01]  /*2bc20*/  IMAD.MOV.U32 R39, RZ, RZ, R46 ;  /* 0x000000ffff277224 */ /* 0x000fe200078e002e */
[----:B------:R1:W-:Y:S04]  /*2bc30*/  STL [R1+0xb90], R40 ;  /* 0x000b902801007387 */ /* 0x0003e80000100800 */
[----:B------:R1:W-:Y:S01]  /*2bc40*/  STL [R1+0x3c4], R44 ;  /* 0x0003c42c01007387 */ /* 0x0003e20000100800 */
[----:B------:R-:W-:-:S03]  /*2bc50*/  ISETP.NE.U32.AND P0, PT, R44, R45, PT ;  /* 0x0000002d2c00720c */ /* 0x000fc60003f05070 */
[----:B------:R2:W-:Y:S02]  /*2bc60*/  LDGSTS.E [R36+0x16f00], desc[UR28][R38.64], P4 ;  /* 0x16f0000026247fae */ /* 0x0005e4000a1a101c */
[----:B--2---:R-:W-:Y:S01]  /*2bc70*/  MOV R38, R41 ;  /* 0x0000002900267202 */ /* 0x004fe20000000f00 */
[----:B------:R-:W-:-:S05]  /*2bc80*/  IMAD.MOV.U32 R39, RZ, RZ, R42 ;  /* 0x000000ffff277224 */ /* 0x000fca00078e002a */
[----:B------:R2:W-:Y:S02]  /*2bc90*/  LDGSTS.E [R36+0x17700], desc[UR28][R38.64], P4 ;  /* 0x1770000026247fae */ /* 0x0005e4000a1a101c */
[----:B--2---:R-:W-:Y:S01]  /*2bca0*/  IMAD.MOV.U32 R38, RZ, RZ, R37 ;  /* 0x000000ffff267224 */ /* 0x004fe200078e0025 */
[----:B------:R-:W-:-:S05]  /*2bcb0*/  MOV R39, R40 ;  /* 0x0000002800277202 */ /* 0x000fca0000000f00 */
[----:B------:R1:W-:Y:S04]  /*2bcc0*/  LDGSTS.E [R36+0x17f00], desc[UR28][R38.64], P4 ;  /* 0x17f0000026247fae */ /* 0x0003e8000a1a101c */
[----:B------:R-:W0:Y:S01]  /*2bcd0*/  LDGDEPBAR ;  /* 0x00000000000079af */ /* 0x000e220000000000 */
[----:B------:R-:W-:Y:S05]  /*2bce0*/  @P0 BRA `(.L_x_1) ;  /* 0xfffffe90003c0947 */ /* 0x000fea000383ffff */
.L_x_0:
[----:B-1----:R-:W2:Y:S01]  /*2bcf0*/  LDL.LU R46, [R1+0x40] ;  /* 0x00004000012e7983 */ /* 0x002ea20000300800 */
[----:B------:R-:W-:-:S04]  /*2bd00*/  DEPBAR.LE SB0, 0x0 ;  /* 0x000080000000791a */ /* 0x000fc80000000000 */
[----:B------:R-:W3:Y:S01]  /*2bd10*/  LDL.LU R45, [R1+0x48] ;  /* 0x00004800012d7983 */ /* 0x000ee20000300800 */
[----:B------:R-:W1:Y:S03]  /*2bd20*/  LDCU.64 UR30, c[0x0][0x398] ;  /* 0x00007300ff1e77ac */ /* 0x000e660008000a00 */
[----:B------:R-:W4:Y:S01]  /*2bd30*/  LDL.LU R44, [R1+0x44] ;  /* 0x00004400012c7983 */ /* 0x000f220000300800 */
[----:B------:R-:W1:Y:S03]  /*2bd40*/  LDCU UR6, c[0x0][0x39c] ;  /* 0x00007380ff0677ac */ /* 0x000e660008000800 */
[----:B------:R-:W2:Y:S01]  /*2bd50*/  LDL.LU R47, [R1+0x2c] ;  /* 0x00002c00012f7983 */ /* 0x000ea20000300800 */
[----:B------:R-:W1:Y:S03]  /*2bd60*/  LDCU UR5, c[0x0][0x39c] ;  /* 0x00007380ff0577ac */ /* 0x000e660008000800 */
[----:B------:R-:W3:Y:S01]  /*2bd70*/  LDL.LU R43, [R1+0x20] ;  /* 0x00002000012b7983 */ /* 0x000ee20000300800 */
[----:B------:R-:W1:Y:S01]  /*2bd80*/  S2R R0, SR_TID.X ;  /* 0x0000000000007919 */ /* 0x000e620000002100 */
[----:B------:R-:W1:Y:S01]  /*2bd90*/  S2R R56, SR_TID.X ;  /* 0x0000000000387919 */ /* 0x000e620000002100 */
[----:B-----5:R-:W-:-:S02]  /*2bda0*/  VIADD R3, R247, 0x2 ;  /* 0x00000002f7037836 */ /* 0x020fc40000000000 */
[----:B------:R-:W-:Y:S01]  /*2bdb0*/  VIADD R2, R247, 0x1 ;  /* 0x00000001f7027836 */ /* 0x000fe20000000000 */
[----:B------:R-:W4:Y:S01]  /*2bdc0*/  LDL.LU R42, [R1+0x28] ;  /* 0x00002800012a7983 */ /* 0x000f220000300800 */
[----:B------:R-:W-:Y:S01]  /*2bdd0*/  IMAD.MOV.U32 R136, RZ, RZ, R177 ;  /* 0x000000ffff887224 */ /* 0x000fe200078e00b1 */
[----:B------:R-:W-:Y:S01]  /*2bde0*/  MOV R137, R179 ;  /* 0x000000b300897202 */ /* 0x000fe20000000f00 */
[----:B------:R-:W-:Y:S01]  /*2bdf0*/  IMAD.MOV.U32 R138, RZ, RZ, R209 ;  /* 0x000000ffff8a7224 */ /* 0x000fe200078e00d1 */
[----:B------:R-:W4:Y:S01]  /*2be00*/  LDL.LU R41, [R1+0x24] ;  /* 0x0000240001297983 */ /* 0x000f220000300800 */
[----:B------:R-:W-:Y:S01]  /*2be10*/  IMAD.MOV.U32 R139, RZ, RZ, R211 ;  /* 0x000000ffff8b7224 */ /* 0x000fe200078e00d3 */
[----:B------:R-:W1:Y:S02]  /*2be20*/  LDCU.64 UR44, c[0x0][0x390] ;  /* 0x00007200ff2c77ac */ /* 0x000e640008000a00 */
[----:B------:R-:W4:Y:S01]  /*2be30*/  LDL.LU R40, [R1+0x78] ;  /* 0x0000780001287983 */ /* 0x000f220000300800 */
[----:B------:R-:W1:Y:S03]  /*2be40*/  LDCU.64 UR32, c[0x0][0x398] ;  /* 0x00007300ff2077ac */ /* 0x000e660008000a00 */
        /* <DEDUP_REMOVED lines=11> */
[----:B------:R-:W1:Y:S01]  /*2bf00*/  LDCU UR52, c[0x0][0x39c] ;  /* 0x00007380ff3477ac */ /* 0x000e620008000800 */
[----:B------:R-:W1:Y:S01]  /*2bf10*/  LDCU UR53, c[0x0][0x39c] ;  /* 0x00007380ff3577ac */ /* 0x000e620008000800 */
[----:B------:R-:W1:Y:S01]  /*2bf20*/  LDCU.64 UR46, c[0x0][0x398] ;  /* 0x00007300ff2e77ac */ /* 0x000e620008000a00 */
[----:B------:R-:W1:Y:S01]  /*2bf30*/  LDCU.64 UR48, c[0x0][0x398] ;  /* 0x00007300ff3077ac */ /* 0x000e620008000a00 */
[----:B------:R-:W1:Y:S01]  /*2bf40*/  LDCU.64 UR50, c[0x0][0x398] ;  /* 0x00007300ff3277ac */ /* 0x000e620008000a00 */
[----:B------:R-:W1:Y:S01]  /*2bf50*/  LDCU UR77, c[0x0][0x39c] ;  /* 0x00007380ff4d77ac */ /* 0x000e620008000800 */
        /* <DEDUP_REMOVED lines=44> */
[----:B--2---:R-:W-:Y:S01]  /*2c220*/  IMAD.MOV.U32 R48, RZ, RZ, R47 ;  /* 0x000000ffff307224 */ /* 0x004fe200078e002f */
[----:B-1----:R-:W-:-:S02]  /*2c230*/  LOP3.LUT R56, R56, 0x3f, RZ, 0xc0, !PT ;  /* 0x0000003f38387812 */ /* 0x002fc400078ec0ff */
[----:B------:R-:W-:Y:S02]  /*2c240*/  ISETP.GE.AND P6, PT, R3, UR6, PT ;  /* 0x0000000603007c0c */ /* 0x000fe4000bfc6270 */
[----:B------:R-:W-:Y:S01]  /*2c250*/  ISETP.GE.AND P4, PT, R2, UR5, PT ;  /* 0x0000000502007c0c */ /* 0x000fe2000bf86270 */
[----:B------:R-:W-:Y:S01]  /*2c260*/  BAR.SYNC.DEFER_BLOCKING 0x0 ;  /* 0x0000000000007b1d */ /* 0x000fe20000010000 */
[----:B---3--:R-:W-:Y:S02]  /*2c270*/  MOV R47, R43 ;  /* 0x0000002b002f7202 */ /* 0x008fe40000000f00 */
[----:B------:R-:W-:Y:S01]  /*2c280*/  LEA R244, R56, UR4, 0x4 ;  /* 0x0000000438f47c11 */ /* 0x000fe2000f8e20ff */
[----:B------:R-:W-:Y:S01]  /*2c290*/  IMAD.MOV.U32 R209, RZ, RZ, R34 ;  /* 0x000000ffffd17224 */ /* 0x000fe200078e0022 */
[----:B------:R-:W-:Y:S01]  /*2c2a0*/  MOV R211, R94 ;  /* 0x0000005e00d37202 */ /* 0x000fe20000000f00 */
[----:B------:R-:W1:Y:S01]  /*2c2b0*/  LDCU UR6, c[0x0][0x398] ;  /* 0x00007300ff0677ac */ /* 0x000e620008000800 */
[----:B----4-:R-:W-:Y:S01]  /*2c2c0*/  IMAD.MOV.U32 R43, RZ, RZ, R42 ;  /* 0x000000ffff2b7224 */ /* 0x010fe200078e002a */
[----:B------:R-:W2:Y:S01]  /*2c2d0*/  LDCU UR5, c[0x0][0x398] ;  /* 0x00007300ff0577ac */ /* 0x000ea20008000800 */
[----:B------:R-:W-:-:S02]  /*2c2e0*/  IMAD.MOV.U32 R42, RZ, RZ, R41 ;  /* 0x000000ffff2a7224 */ /* 0x000fc400078e0029 */
[----:B------:R-:W-:Y:S01]  /*2c2f0*/  IMAD.MOV.U32 R51, RZ, RZ, R43 ;  /* 0x000000ffff337224 */ /* 0x000fe200078e002b */
[----:B------:R-:W-:Y:S01]  /*2c300*/  MOV R41, R40 ;  /* 0x0000002800297202 */ /* 0x000fe20000000f00 */
[----:B------:R-:W-:-:S04]  /*2c310*/  IMAD.MOV.U32 R40, RZ, RZ, R39 ;  /* 0x000000ffff287224 */ /* 0x000fc800078e0027 */
[----:B------:R-:W-:Y:S02]  /*2c320*/  IMAD.MOV.U32 R54, RZ, RZ, R41 ;  /* 0x000000ffff367224 */ /* 0x000fe400078e0029 */
[----:B------:R-:W-:Y:S02]  /*2c330*/  IMAD.MOV.U32 R52, RZ, RZ, R40 ;  /* 0x000000ffff347224 */ /* 0x000fe400078e0028 */
[----:B------:R-:W3:Y:S01]  /*2c340*/  LDL.LU R40, [R1+0x1b0] ;  /* 0x0001b00001287983 */ /* 0x000ee20000300800 */
[----:B------:R-:W-:Y:S01]  /*2c350*/  IMAD.MOV.U32 R39, RZ, RZ, R38 ;  /* 0x000000ffff277224 */ /* 0x000fe200078e0026 */
[----:B------:R-:W-:Y:S01]  /*2c360*/  MOV R38, R37 ;  /* 0x0000002500267202 */ /* 0x000fe20000000f00 */
[C---:B------:R-:W-:Y:S01]  /*2c370*/  IMAD.SHL.U32 R37, R0.reuse, 0x10, RZ ;  /* 0x0000001000257824 */ /* 0x040fe200078e00ff */
[----:B------:R-:W3:Y:S01]  /*2c380*/  LDL.LU R41, [R1+0x1b8] ;  /* 0x0001b80001297983 */ /* 0x000ee20000300800 */
[----:B------:R-:W-:Y:S01]  /*2c390*/  IMAD.SHL.U32 R0, R0, 0x20, RZ ;  /* 0x0000002000007824 */ /* 0x000fe200078e00ff */
[----:B------:R-:W-:Y:S01]  /*2c3a0*/  MOV R53, R39 ;  /* 0x0000002700357202 */ /* 0x000fe20000000f00 */
[----:B------:R-:W-:Y:S01]  /*2c3b0*/  IMAD.MOV.U32 R55, RZ, RZ, R38 ;  /* 0x000000ffff377224 */ /* 0x000fe200078e0026 */
[----:B------:R-:W-:-:S02]  /*2c3c0*/  LOP3.LUT R37, R37, 0x1f0, RZ, 0xc0, !PT ;  /* 0x000001f025257812 */ /* 0x000fc400078ec0ff */
[----:B------:R-:W-:Y:S02]  /*2c3d0*/  LOP3.LUT R0, R0, 0x400, RZ, 0xc0, !PT ;  /* 0x0000040000007812 */ /* 0x000fe400078ec0ff */
[C---:B------:R-:W-:Y:S02]  /*2c3e0*/  ISETP.GE.AND P1, PT, R247.reuse, R50, PT ;  /* 0x00000032f700720c */ /* 0x040fe40003f26270 */
[----:B------:R-:W-:Y:S02]  /*2c3f0*/  ISETP.GE.AND P2, PT, R252, R49, PT ;  /* 0x00000031fc00720c */ /* 0x000fe40003f46270 */
[----:B------:R-:W-:Y:S01]  /*2c400*/  MOV R49, R48 ;  /* 0x0000003000317202 */ /* 0x000fe20000000f00 */
[----:B------:R-:W-:Y:S01]  /*2c410*/  IMAD.MOV.U32 R48, RZ, RZ, R47 ;  /* 0x000000ffff307224 */ /* 0x000fe200078e002f */
[----:B------:R-:W-:Y:S01]  /*2c420*/  MOV R50, R42 ;  /* 0x0000002a00327202 */ /* 0x000fe20000000f00 */
[----:B------:R-:W-:Y:S01]  /*2c430*/  IMAD.MOV.U32 R47, RZ, RZ, R36 ;  /* 0x000000ffff2f7224 */ /* 0x000fe200078e0024 */
[----:B------:R-:W-:Y:S01]  /*2c440*/  IADD3 R36, PT, PT, R247, 0x7f, RZ ;  /* 0x0000007ff7247810 */ /* 0x000fe20007ffe0ff */
[----:B------:R-:W-:Y:S01]  /*2c450*/  IMAD.MOV.U32 R43, RZ, RZ, R102 ;  /* 0x000000ffff2b7224 */ /* 0x000fe200078e0066 */
[----:B------:R-:W-:Y:S01]  /*2c460*/  IADD3 R0, PT, PT, R37, UR4, R0 ;  /* 0x0000000425007c10 */ /* 0x000fe2000fffe000 */
[----:B------:R-:W-:Y:S01]  /*2c470*/  IMAD.MOV.U32 R38, RZ, RZ, R196 ;  /* 0x000000ffff267224 */ /* 0x000fe200078e00c4 */
[----:B------:R-:W-:Y:S01]  /*2c480*/  ISETP.GE.AND P0, PT, R36, UR31, PT ;  /* 0x0000001f24007c0c */ /* 0x000fe2000bf06270 */
[----:B------:R-:W-:Y:S01]  /*2c490*/  IMAD.MOV.U32 R36, RZ, RZ, R164 ;  /* 0x000000ffff247224 */ /* 0x000fe200078e00a4 */
[----:B------:R-:W-:Y:S01]  /*2c4a0*/  MOV R42, R100 ;  /* 0x00000064002a7202 */ /* 0x000fe20000000f00 */
[----:B------:R-:W-:Y:S01]  /*2c4b0*/  IMAD.MOV.U32 R39, RZ, RZ, R198 ;  /* 0x000000ffff277224 */ /* 0x000fe200078e00c6 */
[----:B------:R-:W-:Y:S01]  /*2c4c0*/  MOV R37, R166 ;  /* 0x000000a600257202 */ /* 0x000fe20000000f00 */
[----:B------:R-:W4:Y:S01]  /*2c4d0*/  LDCU UR4, c[0x0][0x3b8] ;  /* 0x00007700ff0477ac */ /* 0x000f220008000800 */
[----:B------:R-:W-:-:S02]  /*2c4e0*/  MOV R196, R148 ;  /* 0x0000009400c47202 */ /* 0x000fc40000000f00 */
[----:B------:R-:W-:Y:S01]  /*2c4f0*/  ISETP.LT.AND P2, PT, R247, UR33, !P2 ;  /* 0x00000021f7007c0c */ /* 0x000fe2000d741270 */
[----:B------:R-:W1:Y:S01]  /*2c500*/  LDCU UR31, c[0x0][0x398] ;  /* 0x00007300ff1f77ac */ /* 0x000e620008000800 */
[----:B---3--:R3:W-:Y:S01]  /*2c510*/  STSM.16.M88.4 [R0], R40 ;  /* 0x0000002800007844 */ /* 0x0087e20000000200 */
[----:B------:R-:W-:Y:S01]  /*2c520*/  IMAD.MOV.U32 R198, RZ, RZ, R88 ;  /* 0x000000ffffc67224 */ /* 0x000fe200078e0058 */
[----:B------:R-:W-:Y:S01]  /*2c530*/  MOV R148, R149 ;  /* 0x0000009500947202 */ /* 0x000fe20000000f00 */
[----:B------:R-:W1:Y:S01]  /*2c540*/  LDCU UR33, c[0x0][0x398] ;  /* 0x00007300ff2177ac */ /* 0x000e620008000800 */
[----:B------:R-:W-:Y:S01]  /*2c550*/  STSM.16.M88.4 [R0+0x200], R36 ;  /* 0x0002002400007844 */ /* 0x000fe20000000200 */
[----:B------:R-:W-:Y:S06]  /*2c560*/  BAR.SYNC.DEFER_BLOCKING 0x0 ;  /* 0x0000000000007b1d */ /* 0x000fec0000010000 */
[----:B------:R-:W1:Y:S04]  /*2c570*/  LDS.128 R60, [R244] ;  /* 0x00000000f43c7984 */ /* 0x000e680000000c00 */
[----:B------:R-:W2:Y:S01]  /*2c580*/  LDS.128 R56, [R244+0x400] ;  /* 0x00040000f4387984 */ /* 0x000ea20000000c00 */
[----:B---3--:R-:W-:Y:S01]  /*2c590*/  MOV R40, R216 ;  /* 0x000000d800287202 */ /* 0x008fe20000000f00 */
[----:B------:R-:W-:Y:S01]  /*2c5a0*/  IMAD.MOV.U32 R41, RZ, RZ, R218 ;  /* 0x000000ffff297224 */ /* 0x000fe200078e00da */
[----:B------:R-:W-:Y:S01]  /*2c5b0*/  MOV R43, R70 ;  /* 0x00000046002b7202 */ /* 0x000fe20000000f00 */
[----:B------:R-:W-:Y:S01]  /*2c5c0*/  IMAD.MOV.U32 R42, RZ, RZ, R68 ;  /* 0x000000ffff2a7224 */ /* 0x000fe200078e0044 */
[----:B------:R-:W-:Y:S06]  /*2c5d0*/  BAR.SYNC.DEFER_BLOCKING 0x0 ;  /* 0x0000000000007b1d */ /* 0x000fec0000010000 */
[----:B------:R3:W-:Y:S04]  /*2c5e0*/  STSM.16.M88.4 [R0], R40 ;  /* 0x0000002800007844 */ /* 0x0007e80000000200 */
[----:B-1----:R-:W-:Y:S04]  /*2c5f0*/  STL.64 [R1+0x110], R60 ;  /* 0x0001103c01007387 */ /* 0x002fe80000100a00 */
[----:B------:R-:W-:Y:S04]  /*2c600*/  STL.64 [R1+0x118], R62 ;  /* 0x0001183e01007387 */ /* 0x000fe80000100a00 */
[----:B--2---:R-:W-:Y:S04]  /*2c610*/  STL.64 [R1+0x100], R56 ;  /* 0x0001003801007387 */ /* 0x004fe80000100a00 */
[----:B------:R-:W-:Y:S04]  /*2c620*/  STL.64 [R1+0x108], R58 ;  /* 0x0001083a01007387 */ /* 0x000fe80000100a00 */
[----:B---3--:R-:W2:Y:S04]  /*2c630*/  LDL.LU R40, [R1+0x1b4] ;  /* 0x0001b40001287983 */ /* 0x008ea80000300800 */
[----:B------:R-:W2:Y:S01]  /*2c640*/  LDL.LU R41, [R1+0x1bc] ;  /* 0x0001bc0001297983 */ /* 0x000ea20000300800 */
[----:B------:R-:W-:Y:S01]  /*2c650*/  IMAD.MOV.U32 R36, RZ, RZ, R124 ;  /* 0x000000ffff247224 */ /* 0x000fe200078e007c */
[----:B------:R-:W-:Y:S01]  /*2c660*/  MOV R38, R55 ;  /* 0x0000003700267202 */ /* 0x000fe20000000f00 */
[----:B------:R-:W-:-:S02]  /*2c670*/  IMAD.MOV.U32 R37, RZ, RZ, R126 ;  /* 0x000000ffff257224 */ /* 0x000fc400078e007e */
[----:B------:R-:W-:-:S05]  /*2c680*/  IMAD.MOV.U32 R39, RZ, RZ, R54 ;  /* 0x000000ffff277224 */ /* 0x000fca00078e0036 */
[----:B------:R1:W-:Y:S01]  /*2c690*/  STSM.16.M88.4 [R0+0x200], R36 ;  /* 0x0002002400007844 */ /* 0x0003e20000000200 */
[----:B------:R-:W-:Y:S06]  /*2c6a0*/  BAR.SYNC.DEFER_BLOCKING 0x0 ;  /* 0x0000000000007b1d */ /* 0x000fec0000010000 */
[----:B------:R-:W3:Y:S01]  /*2c6b0*/  LDS.128 R56, [R244] ;  /* 0x00000000f4387984 */ /* 0x000ee20000000c00 */
[----:B------:R-:W-:Y:S01]  /*2c6c0*/  IMAD.MOV.U32 R42, RZ, RZ, R101 ;  /* 0x000000ffff2a7224 */ /* 0x000fe200078e0065 */
[----:B------:R-:W-:Y:S01]  /*2c6d0*/  MOV R43, R103 ;  /* 0x00000067002b7202 */ /* 0x000fe20000000f00 */
[----:B-1----:R-:W-:Y:S01]  /*2c6e0*/  IMAD.MOV.U32 R36, RZ, RZ, R165 ;  /* 0x000000ffff247224 */ /* 0x002fe200078e00a5 */
[----:B------:R-:W-:Y:S01]  /*2c6f0*/  MOV R38, R197 ;  /* 0x000000c500267202 */ /* 0x000fe20000000f00 */
[----:B------:R-:W-:-:S02]  /*2c700*/  IMAD.MOV.U32 R37, RZ, RZ, R167 ;  /* 0x000000ffff257224 */ /* 0x000fc400078e00a7 */
[----:B------:R-:W-:Y:S01]  /*2c710*/  IMAD.MOV.U32 R39, RZ, RZ, R199 ;  /* 0x000000ffff277224 */ /* 0x000fe200078e00c7 */
[----:B---3--:R-:W-:Y:S01]  /*2c720*/  STL [R1+0xf4], R57 ;  /* 0x0000f43901007387 */ /* 0x008fe20000100800 */
[----:B------:R-:W-:-:S03]  /*2c730*/  IMAD.MOV.U32 R220, RZ, RZ, R56 ;  /* 0x000000ffffdc7224 */ /* 0x000fc600078e0038 */
[----:B------:R-:W-:Y:S04]  /*2c740*/  STL.64 [R1+0xf8], R58 ;  /* 0x0000f83a01007387 */ /* 0x000fe80000100a00 */
[----:B------:R-:W1:Y:S01]  /*2c750*/  LDS.128 R56, [R244+0x400] ;  /* 0x00040000f4387984 */ /* 0x000e620000000c00 */
[----:B------:R-:W-:Y:S06]  /*2c760*/  BAR.SYNC.DEFER_BLOCKING 0x0 ;  /* 0x0000000000007b1d */ /* 0x000fec0000010000 */
[----:B-1----:R1:W-:Y:S04]  /*2c770*/  STL.64 [R1+0xe0], R56 ;  /* 0x0000e03801007387 */ /* 0x0023e80000100a00 */
[----:B------:R3:W-:Y:S01]  /*2c780*/  STL.64 [R1+0xe8], R58 ;  /* 0x0000e83a01007387 */ /* 0x0007e20000100a00 */
[----:B-1----:R-:W-:Y:S01]  /*2c790*/  MOV R57, R50 ;  /* 0x0000003200397202 */ /* 0x002fe20000000f00 */
[----:B------:R-:W-:-:S02]  /*2c7a0*/  IMAD.MOV.U32 R56, RZ, RZ, R49 ;  /* 0x000000ffff387224 */ /* 0x000fc400078e0031 */
[----:B---3--:R-:W-:Y:S02]  /*2c7b0*/  IMAD.MOV.U32 R58, RZ, RZ, R51 ;  /* 0x000000ffff3a7224 */ /* 0x008fe400078e0033 */
[----:B------:R-:W-:Y:S01]  /*2c7c0*/  IMAD.MOV.U32 R59, RZ, RZ, R48 ;  /* 0x000000ffff3b7224 */ /* 0x000fe200078e0030 */
[----:B--2---:R1:W-:Y:S04]  /*2c7d0*/  STSM.16.M88.4 [R0], R40 ;  /* 0x0000002800007844 */ /* 0x0043e80000000200 */
[----:B------:R-:W-:Y:S01]  /*2c7e0*/  STSM.16.M88.4 [R0+0x200], R36 ;  /* 0x0002002400007844 */ /* 0x000fe20000000200 */
[----:B------:R-:W-:Y:S01]  /*2c7f0*/  BAR.SYNC.DEFER_BLOCKING 0x0 ;  /* 0x0000000000007b1d */ /* 0x000fe20000010000 */
[----:B-1----:R-:W-:Y:S01]  /*2c800*/  MOV R42, R53 ;  /* 0x00000035002a7202 */ /* 0x002fe20000000f00 */
[----:B------:R-:W-:-:S04]  /*2c810*/  IMAD.MOV.U32 R43, RZ, RZ, R52 ;  /* 0x000000ffff2b7224 */ /* 0x000fc800078e0034 */
[----:B------:R-:W1:Y:S04]  /*2c820*/  LDS.128 R48, [R244+0x400] ;  /* 0x00040000f4307984 */ /* 0x000e680000000c00 */
[----:B------:R-:W2:Y:S01]  /*2c830*/  LDS.128 R52, [R244] ;  /* 0x00000000f4347984 */ /* 0x000ea20000000c00 */
[----:B-1----:R-:W-:-:S03]  /*2c840*/  IMAD.MOV.U32 R246, RZ, RZ, R51 ;  /* 0x000000fffff67224 */ /* 0x002fc600078e0033 */
[----:B--2---:R-:W-:Y:S04]  /*2c850*/  STL [R1+0xcc], R55 ;  /* 0x0000cc3701007387 */ /* 0x004fe80000100800 */
[----:B------:R1:W-:Y:S04]  /*2c860*/  STL.64 [R1+0x70], R48 ;  /* 0x0000703001007387 */ /* 0x0003e80000100a00 */
[----:B------:R2:W-:Y:S04]  /*2c870*/  STL [R1+0x78], R50 ;  /* 0x0000783201007387 */ /* 0x0005e80000100800 */
[----:B------:R-:W-:Y:S04]  /*2c880*/  STL [R1+0xbf0], R246 ;  /* 0x000bf0f601007387 */ /* 0x000fe80000100800 */
[----:B-1----:R-:W3:Y:S04]  /*2c890*/  LDL.LU R48, [R1+0x210] ;  /* 0x0002100001307983 */ /* 0x002ee80000300800 */
[----:B------:R-:W3:Y:S01]  /*2c8a0*/  LDL.LU R49, [R1+0x218] ;  /* 0x0002180001317983 */ /* 0x000ee20000300800 */
[----:B------:R-:W-:Y:S01]  /*2c8b0*/  MOV R36, R217 ;  /* 0x000000d900247202 */ /* 0x000fe20000000f00 */
[----:B------:R-:W-:Y:S01]  /*2c8c0*/  IMAD.MOV.U32 R37, RZ, RZ, R219 ;  /* 0x000000ffff257224 */ /* 0x000fe200078e00db */
[----:B------:R-:W-:Y:S01]  /*2c8d0*/  MOV R39, R71 ;  /* 0x0000004700277202 */ /* 0x000fe20000000f00 */
[----:B------:R-:W-:Y:S01]  /*2c8e0*/  IMAD.MOV.U32 R38, RZ, RZ, R69 ;  /* 0x000000ffff267224 */ /* 0x000fe200078e0045 */
[----:B------:R-:W-:Y:S01]  /*2c8f0*/  BAR.SYNC.DEFER_BLOCKING 0x0 ;  /* 0x0000000000007b1d */ /* 0x000fe20000010000 */
[----:B------:R-:W-:-:S02]  /*2c900*/  IMAD.MOV.U32 R40, RZ, RZ, R125 ;  /* 0x000000ffff287224 */ /* 0x000fc400078e007d */
[----:B------:R-:W-:-:S03]  /*2c910*/  IMAD.MOV.U32 R41, RZ, RZ, R127 ;  /* 0x000000ffff297224 */ /* 0x000fc600078e007f */
[----:B------:R-:W-:Y:S04]  /*2c920*/  STSM.16.M88.4 [R0], R36 ;  /* 0x0000002400007844 */ /* 0x000fe80000000200 */
[----:B------:R-:W-:Y:S01]  /*2c930*/  STSM.16.M88.4 [R0+0x200], R40 ;  /* 0x0002002800007844 */ /* 0x000fe20000000200 */
[----:B------:R-:W-:Y:S06]  /*2c940*/  BAR.SYNC.DEFER_BLOCKING 0x0 ;  /* 0x0000000000007b1d */ /* 0x000fec0000010000 */
[----:B------:R-:W1:Y:S01]  /*2c950*/  LDS.128 R36, [R244] ;  /* 0x00000000f4247984 */ /* 0x000e620000000c00 */
        /* <DEDUP_REMOVED lines=8> */
[----:B--2---:R-:W-:Y:S01]  /*2c9e0*/  IMAD.MOV.U32 R50, RZ, RZ, R104 ;  /* 0x000000ffff327224 */ /* 0x004fe200078e0068 */
[----:B------:R-:W-:Y:S01]  /*2c9f0*/  MOV R46, R200 ;  /* 0x000000c8002e7202 */ /* 0x000fe20000000f00 */
[----:B------:R-:W-:-:S02]  /*2ca00*/  IMAD.MOV.U32 R44, RZ, RZ, R168 ;  /* 0x000000ffff2c7224 */ /* 0x000fc400078e00a8 */
[----:B------:R-:W-:Y:S02]  /*2ca10*/  IMAD.MOV.U32 R45, RZ, RZ, R170 ;  /* 0x000000ffff2d7224 */ /* 0x000fe400078e00aa */
[----:B------:R-:W-:Y:S02]  /*2ca20*/  IMAD.MOV.U32 R47, RZ, RZ, R202 ;  /* 0x000000ffff2f7224 */ /* 0x000fe400078e00ca */
[----:B-1----:R-:W-:Y:S01]  /*2ca30*/  IMAD.MOV.U32 R218, RZ, RZ, R38 ;  /* 0x000000ffffda7224 */ /* 0x002fe200078e0026 */
[----:B------:R-:W-:Y:S01]  /*2ca40*/  MOV R217, R36 ;  /* 0x0000002400d97202 */ /* 0x000fe20000000f00 */
[----:B------:R-:W-:Y:S01]  /*2ca50*/  STL [R1+0x6c], R39 ;  /* 0x00006c2701007387 */ /* 0x000fe20000100800 */
[----:B------:R-:W-:-:S03]  /*2ca60*/  IMAD.MOV.U32 R3, RZ, RZ, R37 ;  /* 0x000000ffff037224 */ /* 0x000fc600078e0025 */
[----:B------:R-:W1:Y:S01]  /*2ca70*/  LDS.128 R36, [R244+0x400] ;  /* 0x00040000f4247984 */ /* 0x000e620000000c00 */
[----:B------:R-:W-:Y:S01]  /*2ca80*/  BAR.SYNC.DEFER_BLOCKING 0x0 ;  /* 0x0000000000007b1d */ /* 0x000fe20000010000 */
[----:B------:R-:W-:Y:S01]  /*2ca90*/  IMAD.MOV.U32 R40, RZ, RZ, R212 ;  /* 0x000000ffff287224 */ /* 0x000fe200078e00d4 */
[----:B------:R-:W-:Y:S01]  /*2caa0*/  MOV R42, R72 ;  /* 0x00000048002a7202 */ /* 0x000fe20000000f00 */
[----:B------:R-:W-:Y:S02]  /*2cab0*/  IMAD.MOV.U32 R41, RZ, RZ, R214 ;  /* 0x000000ffff297224 */ /* 0x000fe400078e00d6 */
[----:B------:R-:W-:Y:S02]  /*2cac0*/  IMAD.MOV.U32 R43, RZ, RZ, R74 ;  /* 0x000000ffff2b7224 */ /* 0x000fe400078e004a */
[----:B-1----:R-:W-:Y:S01]  /*2cad0*/  IMAD.MOV.U32 R246, RZ, RZ, R38 ;  /* 0x000000fffff67224 */ /* 0x002fe200078e0026 */
[----:B------:R1:W-:Y:S01]  /*2cae0*/  STL.64 [R1+0x50], R36 ;  /* 0x0000502401007387 */ /* 0x0003e20000100a00 */
[----:B------:R-:W-:Y:S01]  /*2caf0*/  MOV R245, R39 ;  /* 0x0000002700f57202 */ /* 0x000fe20000000f00 */
[----:B------:R-:W-:-:S02]  /*2cb00*/  IMAD.MOV.U32 R38, RZ, RZ, R54 ;  /* 0x000000ffff267224 */ /* 0x000fc400078e0036 */
[----:B------:R-:W-:Y:S02]  /*2cb10*/  IMAD.MOV.U32 R39, RZ, RZ, R53 ;  /* 0x000000ffff277224 */ /* 0x000fe400078e0035 */
[----:B-1----:R-:W-:Y:S01]  /*2cb20*/  IMAD.MOV.U32 R36, RZ, RZ, R132 ;  /* 0x000000ffff247224 */ /* 0x002fe200078e0084 */
[----:B------:R-:W-:Y:S01]  /*2cb30*/  MOV R37, R134 ;  /* 0x0000008600257202 */ /* 0x000fe20000000f00 */
[----:B---3--:R-:W-:Y:S04]  /*2cb40*/  STSM.16.M88.4 [R0], R48 ;  /* 0x0000003000007844 */ /* 0x008fe80000000200 */
[----:B------:R-:W-:Y:S01]  /*2cb50*/  STSM.16.M88.4 [R0+0x200], R44 ;  /* 0x0002002c00007844 */ /* 0x000fe20000000200 */
[----:B------:R-:W-:Y:S06]  /*2cb60*/  BAR.SYNC.DEFER_BLOCKING 0x0 ;  /* 0x0000000000007b1d */ /* 0x000fec0000010000 */
[----:B------:R-:W1:Y:S04]  /*2cb70*/  LDS.128 R248, [R244] ;  /* 0x00000000f4f87984 */ /* 0x000e680000000c00 */
[----:B------:R-:W-:Y:S01]  /*2cb80*/  LDS.128 R236, [R244+0x400] ;  /* 0x00040000f4ec7984 */ /* 0x000fe20000000c00 */
[----:B------:R-:W-:Y:S06]  /*2cb90*/  BAR.SYNC.DEFER_BLOCKING 0x0 ;  /* 0x0000000000007b1d */ /* 0x000fec0000010000 */
[----:B------:R-:W-:Y:S04]  /*2cba0*/  STSM.16.M88.4 [R0], R40 ;  /* 0x0000002800007844 */ /* 0x000fe80000000200 */
[----:B------:R2:W-:Y:S01]  /*2cbb0*/  STSM.16.M88.4 [R0+0x200], R36 ;  /* 0x0002002400007844 */ /* 0x0005e20000000200 */
[----:B------:R-:W-:Y:S06]  /*2cbc0*/  BAR.SYNC.DEFER_BLOCKING 0x0 ;  /* 0x0000000000007b1d */ /* 0x000fec0000010000 */
[----:B--2---:R-:W2:Y:S04]  /*2cbd0*/  LDL.LU R36, [R1+0x214] ;  /* 0x0002140001247983 */ /* 0x004ea80000300800 */
[----:B------:R-:W2:Y:S04]  /*2cbe0*/  LDL.LU R37, [R1+0x21c] ;  /* 0x00021c0001257983 */ /* 0x000ea80000300800 */
[----:B------:R-:W3:Y:S04]  /*2cbf0*/  LDS.128 R44, [R244] ;  /* 0x00000000f42c7984 */ /* 0x000ee80000000c00 */
[----:B------:R-:W-:Y:S01]  /*2cc00*/  LDS.128 R40, [R244+0x400] ;  /* 0x00040000f4287984 */ /* 0x000fe20000000c00 */
[----:B------:R-:W-:Y:S01]  /*2cc10*/  IMAD.MOV.U32 R38, RZ, RZ, R105 ;  /* 0x000000ffff267224 */ /* 0x000fe200078e0069 */
[----:B------:R-:W-:Y:S01]  /*2cc20*/  MOV R48, R169 ;  /* 0x000000a900307202 */ /* 0x000fe20000000f00 */
[----:B------:R-:W-:Y:S01]  /*2cc30*/  IMAD.MOV.U32 R39, RZ, RZ, R107 ;  /* 0x000000ffff277224 */ /* 0x000fe200078e006b */
[----:B------:R-:W-:Y:S01]  /*2cc40*/  BAR.SYNC.DEFER_BLOCKING 0x0 ;  /* 0x0000000000007b1d */ /* 0x000fe20000010000 */
[----:B------:R-:W-:Y:S01]  /*2cc50*/  IMAD.MOV.U32 R49, RZ, RZ, R171 ;  /* 0x000000ffff317224 */ /* 0x000fe200078e00ab */
[----:B------:R-:W-:Y:S01]  /*2cc60*/  MOV R51, R203 ;  /* 0x000000cb00337202 */ /* 0x000fe20000000f00 */
[----:B------:R-:W-:Y:S01]  /*2cc70*/  IMAD.MOV.U32 R50, RZ, RZ, R201 ;  /* 0x000000ffff327224 */ /* 0x000fe200078e00c9 */
[----:B------:R-:W-:Y:S01]  /*2cc80*/  MOV R129, R57 ;  /* 0x0000003900817202 */ /* 0x000fe20000000f00 */
[----:B------:R-:W-:-:S02]  /*2cc90*/  IMAD.MOV.U32 R131, RZ, RZ, R59 ;  /* 0x000000ffff837224 */ /* 0x000fc400078e003b */
[----:B------:R-:W-:Y:S02]  /*2cca0*/  IMAD.MOV.U32 R130, RZ, RZ, R58 ;  /* 0x000000ffff827224 */ /* 0x000fe400078e003a */
[----:B------:R-:W-:Y:S01]  /*2ccb0*/  IMAD.MOV.U32 R128, RZ, RZ, R56 ;  /* 0x000000ffff807224 */ /* 0x000fe200078e0038 */
[----:B--2---:R2:W-:Y:S04]  /*2ccc0*/  STSM.16.M88.4 [R0], R36 ;  /* 0x0000002400007844 */ /* 0x0045e80000000200 */
[----:B------:R-:W-:Y:S01]  /*2ccd0*/  STSM.16.M88.4 [R0+0x200], R48 ;  /* 0x0002003000007844 */ /* 0x000fe20000000200 */
[----:B------:R-:W-:Y:S06]  /*2cce0*/  BAR.SYNC.DEFER_BLOCKING 0x0 ;  /* 0x0000000000007b1d */ /* 0x000fec0000010000 */
[----:B------:R-:W1:Y:S04]  /*2ccf0*/  LDS.128 R64, [R244] ;  /* 0x00000000f4407984 */ /* 0x000e680000000c00 */
[----:B------:R-:W-:Y:S01]  /*2cd00*/  LDS.128 R56, [R244+0x400] ;  /* 0x00040000f4387984 */ /* 0x000fe20000000c00 */
[----:B--2---:R-:W-:Y:S01]  /*2cd10*/  IMAD.MOV.U32 R36, RZ, RZ, R213 ;  /* 0x000000ffff247224 */ /* 0x004fe200078e00d5 */
[----:B------:R-:W-:Y:S01]  /*2cd20*/  MOV R38, R73 ;  /* 0x0000004900267202 */ /* 0x000fe20000000f00 */
[----:B------:R-:W-:-:S02]  /*2cd30*/  IMAD.MOV.U32 R37, RZ, RZ, R215 ;  /* 0x000000ffff257224 */ /* 0x000fc400078e00d7 */
[----:B------:R-:W-:Y:S01]  /*2cd40*/  IMAD.MOV.U32 R39, RZ, RZ, R75 ;  /* 0x000000ffff277224 */ /* 0x000fe200078e004b */
[----:B------:R-:W-:Y:S06]  /*2cd50*/  BAR.SYNC.DEFER_BLOCKING 0x0 ;  /* 0x0000000000007b1d */ /* 0x000fec0000010000 */
[----:B------:R2:W-:Y:S04]  /*2cd60*/  STSM.16.M88.4 [R0], R36 ;  /* 0x0000002400007844 */ /* 0x0005e80000000200 */
[----:B--2---:R-:W2:Y:S04]  /*2cd70*/  LDL.LU R36, [R1+0x200] ;  /* 0x0002000001247983 */ /* 0x004ea80000300800 */
[----:B------:R-:W2:Y:S01]  /*2cd80*/  LDL.LU R37, [R1+0x208] ;  /* 0x0002080001257983 */ /* 0x000ea20000300800 */
[----:B------:R-:W-:Y:S01]  /*2cd90*/  MOV R54, R52 ;  /* 0x0000003400367202 */ /* 0x000fe20000000f00 */
[----:B------:R-:W-:Y:S01]  /*2cda0*/  IMAD.MOV.U32 R52, RZ, RZ, R133 ;  /* 0x000000ffff347224 */ /* 0x000fe200078e0085 */
[----:B------:R-:W-:Y:S01]  /*2cdb0*/  MOV R53, R135 ;  /* 0x0000008700357202 */ /* 0x000fe20000000f00 */
[----:B------:R-:W-:Y:S01]  /*2cdc0*/  IMAD.MOV.U32 R38, RZ, RZ, R108 ;  /* 0x000000ffff267224 */ /* 0x000fe200078e006c */
[----:B------:R-:W-:Y:S01]  /*2cdd0*/  MOV R39, R110 ;  /* 0x0000006e00277202 */ /* 0x000fe20000000f00 */
[----:B------:R-:W-:Y:S01]  /*2cde0*/  IMAD.MOV.U32 R48, RZ, RZ, R172 ;  /* 0x000000ffff307224 */ /* 0x000fe200078e00ac */
[----:B------:R-:W-:Y:S01]  /*2cdf0*/  MOV R50, R204 ;  /* 0x000000cc00327202 */ /* 0x000fe20000000f00 */
[----:B------:R-:W-:Y:S01]  /*2ce00*/  STSM.16.M88.4 [R0+0x200], R52 ;  /* 0x0002003400007844 */ /* 0x000fe20000000200 */
[----:B------:R-:W-:Y:S01]  /*2ce10*/  BAR.SYNC.DEFER_BLOCKING 0x0 ;  /* 0x0000000000007b1d */ /* 0x000fe20000010000 */
[----:B------:R-:W-:-:S02]  /*2ce20*/  IMAD.MOV.U32 R49, RZ, RZ, R174 ;  /* 0x000000ffff317224 */ /* 0x000fc400078e00ae */
[----:B------:R-:W-:-:S03]  /*2ce30*/  IMAD.MOV.U32 R51, RZ, RZ, R206 ;  /* 0x000000ffff337224 */ /* 0x000fc600078e00ce */
[----:B------:R-:W3:Y:S04]  /*2ce40*/  LDL.LU R72, [R1+0x30] ;  /* 0x0000300001487983 */ /* 0x000ee80000300800 */
[----:B------:R-:W3:Y:S04]  /*2ce50*/  LDL.LU R73, [R1+0x38] ;  /* 0x0000380001497983 */ /* 0x000ee80000300800 */
[----:B------:R-:W1:Y:S04]  /*2ce60*/  LDS.128 R60, [R244] ;  /* 0x00000000f43c7984 */ /* 0x000e680000000c00 */
[----:B------:R-:W1:Y:S01]  /*2ce70*/  LDS.128 R52, [R244+0x400] ;  /* 0x00040000f4347984 */ /* 0x000e620000000c00 */
[----:B------:R-:W-:Y:S01]  /*2ce80*/  BAR.SYNC.DEFER_BLOCKING 0x0 ;  /* 0x0000000000007b1d */ /* 0x000fe20000010000 */
[----:B------:R-:W-:Y:S01]  /*2ce90*/  IMAD.MOV.U32 R68, RZ, RZ, R20 ;  /* 0x000000ffff447224 */ /* 0x000fe200078e0014 */
[----:B------:R-:W-:Y:S01]  /*2cea0*/  MOV R69, R22 ;  /* 0x0000001600457202 */ /* 0x000fe20000000f00 */
[----:B------:R-:W-:-:S02]  /*2ceb0*/  IMAD.MOV.U32 R70, RZ, RZ, R76 ;  /* 0x000000ffff467224 */ /* 0x000fc400078e004c */
[----:B------:R-:W-:Y:S01]  /*2cec0*/  IMAD.MOV.U32 R71, RZ, RZ, R78 ;  /* 0x000000ffff477224 */ /* 0x000fe200078e004e */
[----:B--2---:R-:W-:Y:S04]  /*2ced0*/  STSM.16.M88.4 [R0], R36 ;  /* 0x0000002400007844 */ /* 0x004fe80000000200 */
[----:B------:R-:W-:Y:S01]  /*2cee0*/  STSM.16.M88.4 [R0+0x200], R48 ;  /* 0x0002003000007844 */ /* 0x000fe20000000200 */
[----:B------:R-:W-:Y:S06]  /*2cef0*/  BAR.SYNC.DEFER_BLOCKING 0x0 ;  /* 0x0000000000007b1d */ /* 0x000fec0000010000 */
[----:B------:R-:W2:Y:S04]  /*2cf00*/  LDS.128 R48, [R244] ;  /* 0x00000000f4307984 */ /* 0x000ea80000000c00 */
[----:B------:R-:W-:Y:S01]  /*2cf10*/  LDS.128 R36, [R244+0x400] ;  /* 0x00040000f4247984 */ /* 0x000fe20000000c00 */
[----:B------:R-:W-:Y:S06]  /*2cf20*/  BAR.SYNC.DEFER_BLOCKING 0x0 ;  /* 0x0000000000007b1d */ /* 0x000fec0000010000 */
[----:B------:R1:W-:Y:S04]  /*2cf30*/  STSM.16.M88.4 [R0], R68 ;  /* 0x0000004400007844 */ /* 0x0003e80000000200 */
[----:B-1----:R-:W2:Y:S04]  /*2cf40*/  LDL.LU R68, [R1+0x204] ;  /* 0x0002040001447983 */ /* 0x002ea80000300800 */
[----:B------:R-:W2:Y:S01]  /*2cf50*/  LDL.LU R69, [R1+0x20c] ;  /* 0x00020c0001457983 */ /* 0x000ea20000300800 */
[----:B------:R-:W-:Y:S01]  /*2cf60*/  MOV R74, R131 ;  /* 0x00000083004a7202 */ /* 0x000fe20000000f00 */
[----:B------:R-:W-:Y:S01]  /*2cf70*/  IMAD.MOV.U32 R75, RZ, RZ, R130 ;  /* 0x000000ffff4b7224 */ /* 0x000fe200078e0082 */
[----:B------:R-:W-:Y:S01]  /*2cf80*/  MOV R71, R111 ;  /* 0x0000006f00477202 */ /* 0x000fe20000000f00 */
[----:B------:R-:W-:Y:S01]  /*2cf90*/  IMAD.MOV.U32 R70, RZ, RZ, R109 ;  /* 0x000000ffff467224 */ /* 0x000fe200078e006d */
[----:B------:R-:W-:Y:S01]  /*2cfa0*/  MOV R106, R205 ;  /* 0x000000cd006a7202 */ /* 0x000fe20000000f00 */
[----:B------:R-:W-:Y:S01]  /*2cfb0*/  IMAD.MOV.U32 R104, RZ, RZ, R173 ;  /* 0x000000ffff687224 */ /* 0x000fe200078e00ad */
[----:B---3--:R-:W-:Y:S01]  /*2cfc0*/  STSM.16.M88.4 [R0+0x200], R72 ;  /* 0x0002004800007844 */ /* 0x008fe20000000200 */
[----:B------:R-:W-:Y:S01]  /*2cfd0*/  BAR.SYNC.DEFER_BLOCKING 0x0 ;  /* 0x0000000000007b1d */ /* 0x000fe20000010000 */
[----:B------:R-:W-:-:S02]  /*2cfe0*/  IMAD.MOV.U32 R105, RZ, RZ, R175 ;  /* 0x000000ffff697224 */ /* 0x000fc400078e00af */
[----:B------:R-:W-:Y:S02]  /*2cff0*/  IMAD.MOV.U32 R107, RZ, RZ, R207 ;  /* 0x000000ffff6b7224 */ /* 0x000fe400078e00cf */
[----:B------:R-:W-:Y:S01]  /*2d000*/  IMAD.MOV.U32 R22, RZ, RZ, R77 ;  /* 0x000000ffff167224 */ /* 0x000fe200078e004d */
[----:B------:R-:W3:Y:S04]  /*2d010*/  LDL.LU R76, [R1+0x34] ;  /* 0x00003400014c7983 */ /* 0x000ee80000300800 */
[----:B------:R-:W3:Y:S04]  /*2d020*/  LDL.LU R77, [R1+0x3c] ;  /* 0x00003c00014d7983 */ /* 0x000ee80000300800 */
[----:B------:R-:W1:Y:S04]  /*2d030*/  LDS.128 R100, [R244] ;  /* 0x00000000f4647984 */ /* 0x000e680000000c00 */
[----:B------:R-:W-:Y:S01]  /*2d040*/  LDS.128 R72, [R244+0x400] ;  /* 0x00040000f4487984 */ /* 0x000fe20000000c00 */
[----:B------:R-:W-:Y:S01]  /*2d050*/  BAR.SYNC.DEFER_BLOCKING 0x0 ;  /* 0x0000000000007b1d */ /* 0x000fe20000010000 */
[----:B------:R-:W-:Y:S01]  /*2d060*/  IMAD.MOV.U32 R20, RZ, RZ, R21 ;  /* 0x000000ffff147224 */ /* 0x000fe200078e0015 */
[----:B------:R-:W-:Y:S01]  /*2d070*/  MOV R21, R23 ;  /* 0x0000001700157202 */ /* 0x000fe20000000f00 */
[----:B------:R-:W-:-:S03]  /*2d080*/  IMAD.MOV.U32 R23, RZ, RZ, R79 ;  /* 0x000000ffff177224 */ /* 0x000fc600078e004f */
        /* <DEDUP_REMOVED lines=18> */
[----:B------:R-:W-:-:S03]  /*2d1b0*/  IMAD.MOV.U32 R71, RZ, RZ, R210 ;  /* 0x000000ffff477224 */ /* 0x000fc600078e00d2 */
[----:B------:R-:W3:Y:S04]  /*2d1c0*/  LDL.LU R132, [R1+0xd0] ;  /* 0x0000d00001847983 */ /* 0x000ee80000300800 */
[----:B------:R-:W3:Y:S04]  /*2d1d0*/  LDL.LU R133, [R1+0xd8] ;  /* 0x0000d80001857983 */ /* 0x000ee80000300800 */
        /* <DEDUP_REMOVED lines=17> */
[----:B------:R-:W2:Y:S04]  /*2d2f0*/  LDL.LU R129, [R1+0x1fc] ;  /* 0x0001fc0001817983 */ /* 0x000ea80000300800 */
[----:B---3--:R-:W-:Y:S01]  /*2d300*/  STSM.16.M88.4 [R0+0x200], R132 ;  /* 0x0002008400007844 */ /* 0x008fe20000000200 */
[----:B------:R-:W-:Y:S01]  /*2d310*/  BAR.SYNC.DEFER_BLOCKING 0x0 ;  /* 0x0000000000007b1d */ /* 0x000fe20000010000 */
[----:B------:R-:W-:Y:S01]  /*2d320*/  MOV R130, R113 ;  /* 0x0000007100827202 */ /* 0x000fe20000000f00 */
[----:B------:R-:W-:Y:S01]  /*2d330*/  IMAD.MOV.U32 R131, RZ, RZ, R115 ;  /* 0x000000ffff837224 */ /* 0x000fe200078e0073 */
[----:B------:R-:W-:Y:S01]  /*2d340*/  MOV R28, R29 ;  /* 0x0000001d001c7202 */ /* 0x000fe20000000f00 */
[----:B------:R-:W-:-:S02]  /*2d350*/  IMAD.MOV.U32 R30, RZ, RZ, R81 ;  /* 0x000000ffff1e7224 */ /* 0x000fc400078e0051 */
[----:B------:R-:W3:Y:S04]  /*2d360*/  LDL.LU R80, [R1+0xd4] ;  /* 0x0000d40001507983 */ /* 0x000ee80000300800 */
[----:B------:R-:W1:Y:S04]  /*2d370*/  LDS.128 R132, [R244] ;  /* 0x00000000f4847984 */ /* 0x000e680000000c00 */
[----:B------:R-:W-:Y:S01]  /*2d380*/  LDS.128 R112, [R244+0x400] ;  /* 0x00040000f4707984 */ /* 0x000fe20000000c00 */
[----:B------:R-:W-:Y:S01]  /*2d390*/  BAR.SYNC.DEFER_BLOCKING 0x0 ;  /* 0x0000000000007b1d */ /* 0x000fe20000010000 */
[----:B------:R-:W-:Y:S01]  /*2d3a0*/  IMAD.MOV.U32 R29, RZ, RZ, R31 ;  /* 0x000000ffff1d7224 */ /* 0x000fe200078e001f */
[----:B------:R-:W-:-:S04]  /*2d3b0*/  MOV R31, R83 ;  /* 0x00000053001f7202 */ /* 0x000fc80000000f00 */
[----:B------:R-:W3:Y:S04]  /*2d3c0*/  LDL.LU R81, [R1+0xdc] ;  /* 0x0000dc0001517983 */ /* 0x000ee80000300800 */
[----:B------:R-:W3:Y:S04]  /*2d3d0*/  LDL.LU R82, [R1+0x14] ;  /* 0x0000140001527983 */ /* 0x000ee80000300800 */
[----:B------:R-:W3:Y:S04]  /*2d3e0*/  LDL.LU R83, [R1+0x1c] ;  /* 0x00001c0001537983 */ /* 0x000ee80000300800 */
        /* <DEDUP_REMOVED lines=9> */
[----:B---3--:R1:W-:Y:S01]  /*2d480*/  STSM.16.M88.4 [R0+0x200], R80 ;  /* 0x0002005000007844 */ /* 0x0083e20000000200 */
[----:B------:R-:W-:Y:S01]  /*2d490*/  BAR.SYNC.DEFER_BLOCKING 0x0 ;  /* 0x0000000000007b1d */ /* 0x000fe20000010000 */
[----:B------:R-:W-:-:S02]  /*2d4a0*/  IMAD.MOV.U32 R30, RZ, RZ, R116 ;  /* 0x000000ffff1e7224 */ /* 0x000fc400078e0074 */
[----:B------:R-:W-:-:S03]  /*2d4b0*/  IMAD.MOV.U32 R31, RZ, RZ, R118 ;  /* 0x000000ffff1f7224 */ /* 0x000fc600078e0076 */
[----:B------:R-:W3:Y:S01]  /*2d4c0*/  LDL.LU R172, [R1+0xb0] ;  /* 0x0000b00001ac7983 */ /* 0x000ee20000300800 */
[----:B-1----:R-:W-:Y:S01]  /*2d4d0*/  MOV R80, R180 ;  /* 0x000000b400507202 */ /* 0x002fe20000000f00 */
[----:B------:R-:W-:Y:S01]  /*2d4e0*/  IMAD.MOV.U32 R81, RZ, RZ, R182 ;  /* 0x000000ffff517224 */ /* 0x000fe200078e00b6 */
[----:B------:R-:W-:Y:S01]  /*2d4f0*/  MOV R83, R10 ;  /* 0x0000000a00537202 */ /* 0x000fe20000000f00 */
[----:B------:R-:W-:Y:S01]  /*2d500*/  IMAD.MOV.U32 R82, RZ, RZ, R8 ;  /* 0x000000ffff527224 */ /* 0x000fe200078e0008 */
[----:B------:R-:W3:Y:S04]  /*2d510*/  LDL.LU R173, [R1+0xb8] ;  /* 0x0000b80001ad7983 */ /* 0x000ee80000300800 */
[----:B------:R-:W3:Y:S04]  /*2d520*/  LDL.LU R174, [R1] ;  /* 0x0000000001ae7983 */ /* 0x000ee80000300800 */
[----:B------:R-:W1:Y:S04]  /*2d530*/  LDS.128 R140, [R244] ;  /* 0x00000000f48c7984 */ /* 0x000e680000000c00 */
[----:B------:R-:W1:Y:S01]  /*2d540*/  LDS.128 R128, [R244+0x400] ;  /* 0x00040000f4807984 */ /* 0x000e620000000c00 */
[----:B------:R-:W-:Y:S06]  /*2d550*/  BAR.SYNC.DEFER_BLOCKING 0x0 ;  /* 0x0000000000007b1d */ /* 0x000fec0000010000 */
[----:B------:R-:W3:Y:S01]  /*2d560*/  LDL.LU R175, [R1+0x8] ;  /* 0x0000080001af7983 */ /* 0x000ee20000300800 */
        /* <DEDUP_REMOVED lines=14> */
[----:B------:R-:W-:Y:S01]  /*2d650*/  IMAD.MOV.U32 R170, RZ, RZ, R117 ;  /* 0x000000ffffaa7224 */ /* 0x000fe200078e0075 */
[----:B------:R-:W-:Y:S01]  /*2d660*/  MOV R171, R119 ;  /* 0x0000007700ab7202 */ /* 0x000fe20000000f00 */
[----:B------:R-:W-:Y:S01]  /*2d670*/  BAR.SYNC.DEFER_BLOCKING 0x0 ;  /* 0x0000000000007b1d */ /* 0x000fe20000010000 */
[----:B------:R-:W-:-:S02]  /*2d680*/  IMAD.MOV.U32 R24, RZ, RZ, R25 ;  /* 0x000000ffff187224 */ /* 0x000fc400078e0019 */
[----:B------:R-:W-:-:S03]  /*2d690*/  IMAD.MOV.U32 R26, RZ, RZ, R85 ;  /* 0x000000ffff1a7224 */ /* 0x000fc600078e0055 */
[----:B------:R-:W3:Y:S01]  /*2d6a0*/  LDL.LU R84, [R1+0xb4] ;  /* 0x0000b40001547983 */ /* 0x000ee20000300800 */
[----:B-1----:R-:W-:Y:S01]  /*2d6b0*/  MOV R174, R9 ;  /* 0x0000000900ae7202 */ /* 0x002fe20000000f00 */
[----:B------:R-:W-:Y:S02]  /*2d6c0*/  IMAD.MOV.U32 R175, RZ, RZ, R11 ;  /* 0x000000ffffaf7224 */ /* 0x000fe400078e000b */
[----:B------:R-:W1:Y:S04]  /*2d6d0*/  LDS.128 R116, [R244] ;  /* 0x00000000f4747984 */ /* 0x000e680000000c00 */
[----:B------:R-:W-:Y:S01]  /*2d6e0*/  LDS.128 R8, [R244+0x400] ;  /* 0x00040000f4087984 */ /* 0x000fe20000000c00 */
[----:B------:R-:W-:Y:S01]  /*2d6f0*/  BAR.SYNC.DEFER_BLOCKING 0x0 ;  /* 0x0000000000007b1d */ /* 0x000fe20000010000 */
[----:B------:R-:W-:-:S02]  /*2d700*/  IMAD.MOV.U32 R172, RZ, RZ, R181 ;  /* 0x000000ffffac7224 */ /* 0x000fc400078e00b5 */
[----:B------:R-:W-:Y:S01]  /*2d710*/  IMAD.MOV.U32 R173, RZ, RZ, R183 ;  /* 0x000000ffffad7224 */ /* 0x000fe200078e00b7 */
[----:B------:R-:W-:Y:S01]  /*2d720*/  MOV R25, R27 ;  /* 0x0000001b00197202 */ /* 0x000fe20000000f00 */
[----:B------:R-:W-:Y:S01]  /*2d730*/  IMAD.MOV.U32 R27, RZ, RZ, R87 ;  /* 0x000000ffff1b7224 */ /* 0x000fe200078e0057 */
        /* <DEDUP_REMOVED lines=14> */
[----:B------:R-:W-:Y:S01]  /*2d820*/  MOV R26, R152 ;  /* 0x00000098001a7202 */ /* 0x000fe20000000f00 */
[----:B------:R-:W-:-:S04]  /*2d830*/  IMAD.MOV.U32 R27, RZ, RZ, R154 ;  /* 0x000000ffff1b7224 */ /* 0x000fc800078e009a */
[----:B------:R-:W3:Y:S01]  /*2d840*/  LDL.LU R200, [R1+0xa0] ;  /* 0x0000a00001c87983 */ /* 0x000ee20000300800 */
[----:B-1----:R-:W-:Y:S01]  /*2d850*/  IMAD.MOV.U32 R84, RZ, RZ, R184 ;  /* 0x000000ffff547224 */ /* 0x002fe200078e00b8 */
[----:B------:R-:W-:Y:S01]  /*2d860*/  MOV R85, R186 ;  /* 0x000000ba00557202 */ /* 0x000fe20000000f00 */
[----:B------:R-:W-:Y:S01]  /*2d870*/  IMAD.MOV.U32 R86, RZ, RZ, R12 ;  /* 0x000000ffff567224 */ /* 0x000fe200078e000c */
        /* <DEDUP_REMOVED lines=17> */
[----:B------:R-:W4:Y:S04]  /*2d990*/  LDL.LU R88, [R1+0xa4] ;  /* 0x0000a40001587983 */ /* 0x000f280000300800 */
[----:B------:R-:W4:Y:S01]  /*2d9a0*/  LDL.LU R89, [R1+0xac] ;  /* 0x0000ac0001597983 */ /* 0x000f220000300800 */
[----:B------:R-:W-:-:S02]  /*2d9b0*/  IMAD.MOV.U32 R202, RZ, RZ, R240 ;  /* 0x000000ffffca7224 */ /* 0x000fc400078e00f0 */
[----:B------:R-:W-:-:S05]  /*2d9c0*/  IMAD.MOV.U32 R203, RZ, RZ, R242 ;  /* 0x000000ffffcb7224 */ /* 0x000fca00078e00f2 */
[----:B---3--:R-:W-:Y:S01]  /*2d9d0*/  STSM.16.M88.4 [R0+0x200], R200 ;  /* 0x000200c800007844 */ /* 0x008fe20000000200 */
[----:B------:R-:W-:Y:S01]  /*2d9e0*/  BAR.SYNC.DEFER_BLOCKING 0x0 ;  /* 0x0000000000007b1d */ /* 0x000fe20000010000 */
[----:B------:R-:W-:Y:S01]  /*2d9f0*/  IMAD.MOV.U32 R184, RZ, RZ, R185 ;  /* 0x000000ffffb87224 */ /* 0x000fe200078e00b9 */
[----:B------:R-:W-:Y:S01]  /*2da00*/  MOV R185, R187 ;  /* 0x000000bb00b97202 */ /* 0x000fe20000000f00 */
[----:B------:R-:W-:Y:S01]  /*2da10*/  IMAD.MOV.U32 R199, RZ, RZ, R155 ;  /* 0x000000ffffc77224 */ /* 0x000fe200078e009b */
[----:B------:R-:W-:Y:S01]  /*2da20*/  MOV R198, R153 ;  /* 0x0000009900c67202 */ /* 0x000fe20000000f00 */
[----:B------:R-:W-:Y:S02]  /*2da30*/  IMAD.MOV.U32 R186, RZ, RZ, R13 ;  /* 0x000000ffffba7224 */ /* 0x000fe400078e000d */
[----:B------:R-:W-:Y:S01]  /*2da40*/  IMAD.MOV.U32 R187, RZ, RZ, R15 ;  /* 0x000000ffffbb7224 */ /* 0x000fe200078e000f */
[----:B------:R-:W1:Y:S04]  /*2da50*/  LDS.128 R152, [R244] ;  /* 0x00000000f4987984 */ /* 0x000e680000000c00 */
[----:B------:R-:W-:Y:S01]  /*2da60*/  LDS.128 R12, [R244+0x400] ;  /* 0x00040000f40c7984 */ /* 0x000fe20000000c00 */
        /* <DEDUP_REMOVED lines=11> */
[----:B------:R-:W-:Y:S04]  /*2db20*/  STSM.16.M88.4 [R0], R148 ;  /* 0x0000009400007844 */ /* 0x000fe80000000200 */
[----:B----4-:R3:W-:Y:S01]  /*2db30*/  STSM.16.M88.4 [R0+0x200], R88 ;  /* 0x0002005800007844 */ /* 0x0107e20000000200 */
[----:B------:R-:W-:Y:S06]  /*2db40*/  BAR.SYNC.DEFER_BLOCKING 0x0 ;  /* 0x0000000000007b1d */ /* 0x000fec0000010000 */
[----:B---3--:R-:W3:Y:S04]  /*2db50*/  LDL.LU R88, [R1+0x1c0] ;  /* 0x0001c00001587983 */ /* 0x008ee80000300800 */
[----:B------:R-:W3:Y:S01]  /*2db60*/  LDL.LU R89, [R1+0x1c8] ;  /* 0x0001c80001597983 */ /* 0x000ee20000300800 */
[----:B------:R-:W-:Y:S01]  /*2db70*/  MOV R90, R156 ;  /* 0x0000009c005a7202 */ /* 0x000fe20000000f00 */
[----:B------:R-:W-:Y:S01]  /*2db80*/  IMAD.MOV.U32 R91, RZ, RZ, R158 ;  /* 0x000000ffff5b7224 */ /* 0x000fe200078e009e */
[----:B------:R-:W-:Y:S01]  /*2db90*/  MOV R149, R190 ;  /* 0x000000be00957202 */ /* 0x000fe20000000f00 */
[----:B------:R-:W-:Y:S01]  /*2dba0*/  IMAD.MOV.U32 R148, RZ, RZ, R188 ;  /* 0x000000ffff947224 */ /* 0x000fe200078e00bc */
[----:B------:R-:W4:Y:S04]  /*2dbb0*/  LDL.LU R212, [R1+0x90] ;  /* 0x0000900001d47983 */ /* 0x000f280000300800 */
[----:B------:R-:W1:Y:S04]  /*2dbc0*/  LDS.128 R204, [R244] ;  /* 0x00000000f4cc7984 */ /* 0x000e680000000c00 */
[----:B------:R-:W1:Y:S01]  /*2dbd0*/  LDS.128 R184, [R244+0x400] ;  /* 0x00040000f4b87984 */ /* 0x000e620000000c00 */
[----:B------:R-:W-:Y:S01]  /*2dbe0*/  BAR.SYNC.DEFER_BLOCKING 0x0 ;  /* 0x0000000000007b1d */ /* 0x000fe20000010000 */
[----:B------:R-:W-:-:S02]  /*2dbf0*/  IMAD.MOV.U32 R150, RZ, RZ, R16 ;  /* 0x000000ffff967224 */ /* 0x000fc400078e0010 */
[----:B------:R-:W-:-:S03]  /*2dc00*/  IMAD.MOV.U32 R151, RZ, RZ, R18 ;  /* 0x000000ffff977224 */ /* 0x000fc600078e0012 */
[----:B------:R-:W4:Y:S01]  /*2dc10*/  LDL.LU R213, [R1+0x98] ;  /* 0x0000980001d57983 */ /* 0x000f220000300800 */
[----:B------:R-:W-:Y:S01]  /*2dc20*/  MOV R208, R32 ;  /* 0x0000002000d07202 */ /* 0x000fe20000000f00 */
[----:B------:R-:W-:Y:S02]  /*2dc30*/  IMAD.MOV.U32 R210, RZ, RZ, R92 ;  /* 0x000000ffffd27224 */ /* 0x000fe400078e005c */
[----:B---3--:R-:W-:Y:S04]  /*2dc40*/  STSM.16.M88.4 [R0], R88 ;  /* 0x0000005800007844 */ /* 0x008fe80000000200 */
[----:B------:R-:W-:Y:S01]  /*2dc50*/  STSM.16.M88.4 [R0+0x200], R148 ;  /* 0x0002009400007844 */ /* 0x000fe20000000200 */
[----:B------:R-:W-:Y:S06]  /*2dc60*/  BAR.SYNC.DEFER_BLOCKING 0x0 ;  /* 0x0000000000007b1d */ /* 0x000fec0000010000 */
[----:B------:R-:W3:Y:S04]  /*2dc70*/  LDS.128 R148, [R244] ;  /* 0x00000000f4947984 */ /* 0x000ee80000000c00 */
[----:B------:R-:W-:Y:S01]  /*2dc80*/  LDS.128 R88, [R244+0x400] ;  /* 0x00040000f4587984 */ /* 0x000fe20000000c00 */
[----:B------:R-:W-:Y:S06]  /*2dc90*/  BAR.SYNC.DEFER_BLOCKING 0x0 ;  /* 0x0000000000007b1d */ /* 0x000fec0000010000 */
[----:B------:R1:W-:Y:S04]  /*2dca0*/  STSM.16.M88.4 [R0], R208 ;  /* 0x000000d000007844 */ /* 0x0003e80000000200 */
[----:B-1----:R-:W2:Y:S04]  /*2dcb0*/  LDL.LU R208, [R1+0x1c4] ;  /* 0x0001c40001d07983 */ /* 0x002ea80000300800 */
[----:B------:R-:W2:Y:S01]  /*2dcc0*/  LDL.LU R209, [R1+0x1cc] ;  /* 0x0001cc0001d17983 */ /* 0x000ea20000300800 */
[----:B------:R-:W-:-:S02]  /*2dcd0*/  IMAD.MOV.U32 R214, RZ, RZ, R232 ;  /* 0x000000ffffd67224 */ /* 0x000fc400078e00e8 */
[----:B------:R-:W-:-:S05]  /*2dce0*/  IMAD.MOV.U32 R215, RZ, RZ, R234 ;  /* 0x000000ffffd77224 */ /* 0x000fca00078e00ea */
[----:B----4-:R-:W-:Y:S01]  /*2dcf0*/  STSM.16.M88.4 [R0+0x200], R212 ;  /* 0x000200d400007844 */ /* 0x010fe20000000200 */
[----:B------:R-:W-:Y:S01]  /*2dd00*/  IMAD.MOV.U32 R188, RZ, RZ, R189 ;  /* 0x000000ffffbc7224 */ /* 0x000fe200078e00bd */
[----:B------:R-:W-:Y:S01]  /*2dd10*/  MOV R189, R191 ;  /* 0x000000bf00bd7202 */ /* 0x000fe20000000f00 */
[----:B------:R-:W-:Y:S01]  /*2dd20*/  IMAD.MOV.U32 R211, RZ, RZ, R159 ;  /* 0x000000ffffd37224 */ /* 0x000fe200078e009f */
[----:B------:R-:W-:Y:S01]  /*2dd30*/  MOV R210, R157 ;  /* 0x0000009d00d27202 */ /* 0x000fe20000000f00 */
[----:B------:R-:W-:Y:S01]  /*2dd40*/  BAR.SYNC.DEFER_BLOCKING 0x0 ;  /* 0x0000000000007b1d */ /* 0x000fe20000010000 */
[----:B------:R-:W-:Y:S02]  /*2dd50*/  IMAD.MOV.U32 R190, RZ, RZ, R17 ;  /* 0x000000ffffbe7224 */ /* 0x000fe400078e0011 */
[----:B------:R-:W-:-:S03]  /*2dd60*/  IMAD.MOV.U32 R191, RZ, RZ, R19 ;  /* 0x000000ffffbf7224 */ /* 0x000fc600078e0013 */
[----:B------:R-:W1:Y:S04]  /*2dd70*/  LDS.128 R156, [R244] ;  /* 0x00000000f49c7984 */ /* 0x000e680000000c00 */
[----:B------:R-:W-:Y:S01]  /*2dd80*/  LDS.128 R16, [R244+0x400] ;  /* 0x00040000f4107984 */ /* 0x000fe20000000c00 */
[----:B------:R-:W-:Y:S06]  /*2dd90*/  BAR.SYNC.DEFER_BLOCKING 0x0 ;  /* 0x0000000000007b1d */ /* 0x000fec0000010000 */
[----:B--2---:R2:W-:Y:S04]  /*2dda0*/  STSM.16.M88.4 [R0], R208 ;  /* 0x000000d000007844 */ /* 0x0045e80000000200 */
[----:B--2---:R-:W2:Y:S04]  /*2ddb0*/  LDL.LU R208, [R1+0x94] ;  /* 0x0000940001d07983 */ /* 0x004ea80000300800 */
[----:B------:R-:W2:Y:S04]  /*2ddc0*/  LDL.LU R209, [R1+0x9c] ;  /* 0x00009c0001d17983 */ /* 0x000ea80000300800 */
[----:B------:R4:W-:Y:S01]  /*2ddd0*/  STSM.16.M88.4 [R0+0x200], R188 ;  /* 0x000200bc00007844 */ /* 0x0009e20000000200 */
[----:B------:R-:W-:Y:S01]  /*2dde0*/  MOV R210, R233 ;  /* 0x000000e900d27202 */ /* 0x000fe20000000f00 */
[----:B------:R-:W-:Y:S01]  /*2ddf0*/  IMAD.MOV.U32 R211, RZ, RZ, R235 ;  /* 0x000000ffffd37224 */ /* 0x000fe200078e00eb */
[----:B------:R-:W-:Y:S01]  /*2de00*/  MOV R243, R218 ;  /* 0x000000da00f37202 */ /* 0x000fe20000000f00 */
[----:B------:R-:W-:Y:S01]  /*2de10*/  IMAD.MOV.U32 R234, RZ, RZ, R219 ;  /* 0x000000ffffea7224 */ /* 0x000fe200078e00db */
[----:B------:R-:W-:Y:S01]  /*2de20*/  MOV R214, R160 ;  /* 0x000000a000d67202 */ /* 0x000fe20000000f00 */
[----:B------:R-:W-:Y:S01]  /*2de30*/  IMAD.MOV.U32 R241, RZ, RZ, R217 ;  /* 0x000000fffff17224 */ /* 0x000fe200078e00d9 */
[----:B------:R-:W3:Y:S01]  /*2de40*/  LDL.LU R232, [R1+0x3c0] ;  /* 0x0003c00001e87983 */ /* 0x000ee20000300800 */
[----:B----4-:R-:W-:Y:S01]  /*2de50*/  MOV R188, R33 ;  /* 0x0000002100bc7202 */ /* 0x010fe20000000f00 */
[----:B------:R-:W-:Y:S01]  /*2de60*/  IMAD.MOV.U32 R189, RZ, RZ, R35 ;  /* 0x000000ffffbd7224 */ /* 0x000fe200078e0023 */
[----:B------:R-:W-:Y:S01]  /*2de70*/  BAR.SYNC.DEFER_BLOCKING 0x0 ;  /* 0x0000000000007b1d */ /* 0x000fe20000010000 */
[----:B------:R-:W-:Y:S01]  /*2de80*/  IMAD.MOV.U32 R190, RZ, RZ, R93 ;  /* 0x000000ffffbe7224 */ /* 0x000fe200078e005d */
[----:B------:R-:W-:-:S04]  /*2de90*/  MOV R191, R95 ;  /* 0x0000005f00bf7202 */ /* 0x000fc80000000f00 */
[----:B------:R-:W4:Y:S04]  /*2dea0*/  LDS.128 R32, [R244] ;  /* 0x00000000f4207984 */ /* 0x000f280000000c00 */
[----:B------:R-:W-:Y:S01]  /*2deb0*/  LDS.128 R92, [R244+0x400] ;  /* 0x00040000f45c7984 */ /* 0x000fe20000000c00 */
[----:B------:R-:W-:Y:S06]  /*2dec0*/  BAR.SYNC.DEFER_BLOCKING 0x0 ;  /* 0x0000000000007b1d */ /* 0x000fec0000010000 */
[----:B------:R-:W-:Y:S01]  /*2ded0*/  STSM.16.M88.4 [R0], R188 ;  /* 0x000000bc00007844 */ /* 0x000fe20000000200 */
        /* <DEDUP_REMOVED lines=8> */
[----:B--2---:R-:W-:Y:S01]  /*2df60*/  STSM.16.M88.4 [R0+0x200], R208 ;  /* 0x000200d000007844 */ /* 0x004fe20000000200 */
[----:B------:R-:W-:Y:S06]  /*2df70*/  BAR.SYNC.DEFER_BLOCKING 0x0 ;  /* 0x0000000000007b1d */ /* 0x000fec0000010000 */
[----:B------:R-:W2:Y:S04]  /*2df80*/  LDS.128 R188, [R244] ;  /* 0x00000000f4bc7984 */ /* 0x000ea80000000c00 */
[----:B------:R-:W1:Y:S01]  /*2df90*/  LDS.128 R208, [R244+0x400] ;  /* 0x00040000f4d07984 */ /* 0x000e620000000c00 */
[----:B------:R-:W-:Y:S06]  /*2dfa0*/  BAR.SYNC.DEFER_BLOCKING 0x0 ;  /* 0x0000000000007b1d */ /* 0x000fec0000010000 */
[----:B------:R-:W-:Y:S04]  /*2dfb0*/  STSM.16.M88.4 [R0], R212 ;  /* 0x000000d400007844 */ /* 0x000fe80000000200 */
[----:B------:R3:W-:Y:S01]  /*2dfc0*/  STSM.16.M88.4 [R0+0x200], R216 ;  /* 0x000200d800007844 */ /* 0x0007e20000000200 */
[----:B------:R-:W-:Y:S06]  /*2dfd0*/  BAR.SYNC.DEFER_BLOCKING 0x0 ;  /* 0x0000000000007b1d */ /* 0x000fec0000010000 */
[----:B---3--:R-:W3:Y:S04]  /*2dfe0*/  LDL.LU R216, [R1+0x80] ;  /* 0x0000800001d87983 */ /* 0x008ee80000300800 */
[----:B------:R-:W3:Y:S01]  /*2dff0*/  LDL.LU R217, [R1+0x88] ;  /* 0x0000880001d97983 */ /* 0x000ee20000300800 */
[----:B------:R-:W-:-:S03]  /*2e000*/  IMAD.MOV.U32 R240, RZ, RZ, R220 ;  /* 0x000000fffff07224 */ /* 0x000fc600078e00dc */
[----:B------:R-:W1:Y:S04]  /*2e010*/  LDS.128 R220, [R244] ;  /* 0x00000000f4dc7984 */ /* 0x000e680000000c00 */
[----:B------:R-:W-:Y:S01]  /*2e020*/  LDS.128 R224, [R244+0x400] ;  /* 0x00040000f4e07984 */ /* 0x000fe20000000c00 */
[----:B------:R-:W-:Y:S01]  /*2e030*/  MOV R212, R144 ;  /* 0x0000009000d47202 */ /* 0x000fe20000000f00 */
[----:B------:R-:W-:Y:S01]  /*2e040*/  IMAD.MOV.U32 R213, RZ, RZ, R146 ;  /* 0x000000ffffd57224 */ /* 0x000fe200078e0092 */
[----:B------:R-:W-:Y:S01]  /*2e050*/  MOV R215, R122 ;  /* 0x0000007a00d77202 */ /* 0x000fe20000000f00 */
[----:B------:R-:W-:Y:S01]  /*2e060*/  IMAD.MOV.U32 R214, RZ, RZ, R120 ;  /* 0x000000ffffd67224 */ /* 0x000fe200078e0078 */
[----:B------:R-:W-:Y:S01]  /*2e070*/  BAR.SYNC.DEFER_BLOCKING 0x0 ;  /* 0x0000000000007b1d */ /* 0x000fe20000010000 */
[----:B------:R-:W-:-:S02]  /*2e080*/  IMAD.MOV.U32 R218, RZ, RZ, R228 ;  /* 0x000000ffffda7224 */ /* 0x000fc400078e00e4 */
[----:B------:R-:W-:-:S03]  /*2e090*/  IMAD.MOV.U32 R219, RZ, RZ, R230 ;  /* 0x000000ffffdb7224 */ /* 0x000fc600078e00e6 */
[----:B------:R2:W-:Y:S01]  /*2e0a0*/  STSM.16.M88.4 [R0], R212 ;  /* 0x000000d400007844 */ /* 0x0005e20000000200 */
[----:B------:R-:W-:Y:S01]  /*2e0b0*/  MOV R96, R97 ;  /* 0x0000006100607202 */ /* 0x000fe20000000f00 */
[----:B------:R-:W-:Y:S01]  /*2e0c0*/  IMAD.MOV.U32 R97, RZ, RZ, R99 ;  /* 0x000000ffff617224 */ /* 0x000fe200078e0063 */
[----:B------:R-:W-:Y:S01]  /*2e0d0*/  MOV R99, R163 ;  /* 0x000000a300637202 */ /* 0x000fe20000000f00 */
[----:B------:R-:W-:Y:S01]  /*2e0e0*/  IMAD.MOV.U32 R98, RZ, RZ, R161 ;  /* 0x000000ffff627224 */ /* 0x000fe200078e00a1 */
[----:B------:R-:W-:Y:S01]  /*2e0f0*/  MOV R162, R5 ;  /* 0x0000000500a27202 */ /* 0x000fe20000000f00 */
[----:B------:R-:W-:Y:S02]  /*2e100*/  IMAD.MOV.U32 R160, RZ, RZ, R193 ;  /* 0x000000ffffa07224 */ /* 0x000fe400078e00c1 */
[----:B------:R-:W-:Y:S02]  /*2e110*/  IMAD.MOV.U32 R161, RZ, RZ, R195 ;  /* 0x000000ffffa17224 */ /* 0x000fe400078e00c3 */
[----:B------:R-:W-:Y:S01]  /*2e120*/  IMAD.MOV.U32 R163, RZ, RZ, R7 ;  /* 0x000000ffffa37224 */ /* 0x000fe200078e0007 */
[----:B------:R-:W-:Y:S01]  /*2e130*/  MOV R235, R2 ;  /* 0x0000000200eb7202 */ /* 0x000fe20000000f00 */
[----:B------:R-:W-:Y:S01]  /*2e140*/  IMAD.MOV.U32 R233, RZ, RZ, R3 ;  /* 0x000000ffffe97224 */ /* 0x000fe200078e0003 */
[----:B------:R-:W1:Y:S03]  /*2e150*/  LDC R2, c[0x0][0x3b4] ;  /* 0x0000ed00ff027b82 */ /* 0x000e660000000800 */
[----:B--2---:R-:W-:-:S02]  /*2e160*/  IMAD.MOV.U32 R215, RZ, RZ, R235 ;  /* 0x000000ffffd77224 */ /* 0x004fc400078e00eb */
[----:B------:R-:W-:Y:S01]  /*2e170*/  IMAD.MOV.U32 R230, RZ, RZ, R233 ;  /* 0x000000ffffe67224 */ /* 0x000fe200078e00e9 */
[----:B------:R-:W-:Y:S01]  /*2e180*/  MOV R233, R234 ;  /* 0x000000ea00e97202 */ /* 0x000fe20000000f00 */
[----:B------:R-:W-:Y:S02]  /*2e190*/  IMAD.MOV.U32 R234, RZ, RZ, R243 ;  /* 0x000000ffffea7224 */ /* 0x000fe400078e00f3 */
[----:B------:R-:W-:Y:S01]  /*2e1a0*/  IMAD.MOV.U32 R212, RZ, RZ, R241 ;  /* 0x000000ffffd47224 */ /* 0x000fe200078e00f1 */
[----:B---3--:R-:W-:Y:S01]  /*2e1b0*/  STSM.16.M88.4 [R0+0x200], R216 ;  /* 0x000200d800007844 */ /* 0x008fe20000000200 */
[----:B------:R-:W-:Y:S06]  /*2e1c0*/  BAR.SYNC.DEFER_BLOCKING 0x0 ;  /* 0x0000000000007b1d */ /* 0x000fec0000010000 */
[----:B------:R-:W2:Y:S04]  /*2e1d0*/  LDS.128 R4, [R244] ;  /* 0x00000000f4047984 */ /* 0x000ea80000000c00 */
[----:B------:R-:W-:Y:S01]  /*2e1e0*/  LDS.128 R192, [R244+0x400] ;  /* 0x00040000f4c07984 */ /* 0x000fe20000000c00 */
[----:B------:R-:W-:Y:S06]  /*2e1f0*/  BAR.SYNC.DEFER_BLOCKING 0x0 ;  /* 0x0000000000007b1d */ /* 0x000fec0000010000 */
[----:B------:R3:W-:Y:S04]  /*2e200*/  STSM.16.M88.4 [R0], R96 ;  /* 0x0000006000007844 */ /* 0x0007e80000000200 */
[----:B------:R-:W-:Y:S01]  /*2e210*/  STSM.16.M88.4 [R0+0x200], R160 ;  /* 0x000200a000007844 */ /* 0x000fe20000000200 */
[----:B---3--:R-:W-:Y:S01]  /*2e220*/  IMAD.MOV.U32 R96, RZ, RZ, R145 ;  /* 0x000000ffff607224 */ /* 0x008fe200078e0091 */
[----:B------:R-:W-:Y:S01]  /*2e230*/  MOV R97, R147 ;  /* 0x0000009300617202 */ /* 0x000fe20000000f00 */
[----:B------:R-:W-:Y:S01]  /*2e240*/  BAR.SYNC.DEFER_BLOCKING 0x0 ;  /* 0x0000000000007b1d */ /* 0x000fe20000010000 */
[----:B------:R-:W-:-:S02]  /*2e250*/  IMAD.MOV.U32 R98, RZ, RZ, R121 ;  /* 0x000000ffff627224 */ /* 0x000fc400078e0079 */
[----:B------:R-:W-:-:S03]  /*2e260*/  IMAD.MOV.U32 R99, RZ, RZ, R123 ;  /* 0x000000ffff637224 */ /* 0x000fc600078e007b */
[----:B------:R-:W3:Y:S04]  /*2e270*/  LDS.128 R120, [R244] ;  /* 0x00000000f4787984 */ /* 0x000ee80000000c00 */
[----:B------:R-:W-:Y:S01]  /*2e280*/  LDS.128 R144, [R244+0x400] ;  /* 0x00040000f4907984 */ /* 0x000fe20000000c00 */
[----:B------:R-:W-:Y:S06]  /*2e290*/  BAR.SYNC.DEFER_BLOCKING 0x0 ;  /* 0x0000000000007b1d */ /* 0x000fec0000010000 */
[----:B------:R1:W-:Y:S04]  /*2e2a0*/  STSM.16.M88.4 [R0], R96 ;  /* 0x0000006000007844 */ /* 0x0003e80000000200 */
[----:B-1----:R-:W2:Y:S04]  /*2e2b0*/  LDL.LU R96, [R1+0x84] ;  /* 0x0000840001607983 */ /* 0x002ea80000300800 */
[----:B------:R-:W2:Y:S04]  /*2e2c0*/  LDL.LU R97, [R1+0x8c] ;  /* 0x00008c0001617983 */ /* 0x000ea80000300800 */
[----:B------:R-:W3:Y:S04]  /*2e2d0*/  LDL.LU R217, [R1+0x110] ;  /* 0x0001100001d97983 */ /* 0x000ee80000300800 */
[----:B------:R-:W3:Y:S04]  /*2e2e0*/  LDL.LU R213, [R1+0x114] ;  /* 0x0001140001d57983 */ /* 0x000ee80000300800 */
[----:B------:R-:W3:Y:S04]  /*2e2f0*/  LDL.LU R214, [R1+0xf4] ;  /* 0x0000f40001d67983 */ /* 0x000ee80000300800 */
[----:B------:R-:W3:Y:S04]  /*2e300*/  LDL.LU R228, [R1+0x118] ;  /* 0x0001180001e47983 */ /* 0x000ee80000300800 */
[----:B------:R-:W3:Y:S04]  /*2e310*/  LDL.LU R235, [R1+0xf8] ;  /* 0x0000f80001eb7983 */ /* 0x000ee80000300800 */
[----:B------:R-:W3:Y:S04]  /*2e320*/  LDL.LU R243, [R1+0x11c] ;  /* 0x00011c0001f37983 */ /* 0x000ee80000300800 */
[----:B------:R-:W4:Y:S01]  /*2e330*/  LDL.LU R241, [R1+0xfc] ;  /* 0x0000fc0001f17983 */ /* 0x000f220000300800 */
[----:B------:R-:W-:Y:S01]  /*2e340*/  IMAD.MOV.U32 R98, RZ, RZ, R229 ;  /* 0x000000ffff627224 */ /* 0x000fe200078e00e5 */
[----:B------:R-:W-:Y:S01]  /*2e350*/  MOV R99, R231 ;  /* 0x000000e700637202 */ /* 0x000fe20000000f00 */
[----:B------:R-:W-:-:S05]  /*2e360*/  IMAD R3, R252, R2, RZ ;  /* 0x00000002fc037224 */ /* 0x000fca00078e02ff */
[----:B------:R-:W-:Y:S02]  /*2e370*/  LEA R161, R2, R3, 0x6 ;  /* 0x0000000302a17211 */ /* 0x000fe400078e30ff */
[----:B------:R-:W-:Y:S02]  /*2e380*/  LEA R2, P3, R3, UR44, 0x2 ;  /* 0x0000002c03027c11 */ /* 0x000fe4000f8610ff */
[----:B------:R-:W-:Y:S02]  /*2e390*/  LEA R160, P5, R161, UR44, 0x2 ;  /* 0x0000002ca1a07c11 */ /* 0x000fe4000f8a10ff */
[----:B------:R-:W-:Y:S02]  /*2e3a0*/  LEA.HI.X.SX32 R3, R3, UR45, 0x2, P3 ;  /* 0x0000002d03037c11 */ /* 0x000fe400098f16ff */
[----:B------:R-:W-:Y:S01]  /*2e3b0*/  LEA.HI.X.SX32 R161, R161, UR45, 0x2, P5 ;  /* 0x0000002da1a17c11 */ /* 0x000fe2000a8f16ff */
[----:B------:R-:W1:Y:S01]  /*2e3c0*/  LDCU.64 UR44, c[0x0][0x398] ;  /* 0x00007300ff2c77ac */ /* 0x000e620008000a00 */
[----:B------:R-:W-:-:S02]  /*2e3d0*/  ISETP.LT.AND P1, PT, R232, UR34, !P1 ;  /* 0x00000022e8007c0c */ /* 0x000fc4000cf21270 */
[----:B------:R-:W-:Y:S01]  /*2e3e0*/  ISETP.LT.AND P5, PT, R252, UR36, !P4 ;  /* 0x00000024fc007c0c */ /* 0x000fe2000e7a1270 */
[----:B------:R-:W-:Y:S01]  /*2e3f0*/  IMAD.MOV.U32 R218, RZ, RZ, R240 ;  /* 0x000000ffffda7224 */ /* 0x000fe200078e00f0 */
[----:B------:R-:W-:Y:S02]  /*2e400*/  ISETP.LT.AND P4, PT, R232, UR38, !P4 ;  /* 0x00000026e8007c0c */ /* 0x000fe4000e781270 */
[----:B------:R-:W-:Y:S01]  /*2e410*/  MOV R219, R242 ;  /* 0x000000f200db7202 */ /* 0x000fe20000000f00 */
[C---:B------:R-:W-:Y:S01]  /*2e420*/  VIADD R162, R247.reuse, 0x3 ;  /* 0x00000003f7a27836 */ /* 0x040fe20000000000 */
[----:B------:R-:W-:Y:S01]  /*2e430*/  ISETP.LT.AND P3, PT, R252, UR40, !P6 ;  /* 0x00000028fc007c0c */ /* 0x000fe2000f761270 */
[----:B------:R-:W4:Y:S01]  /*2e440*/  LDL.LU R242, [R1+0xcc] ;  /* 0x0000cc0001f27983 */ /* 0x000f220000300800 */
[----:B------:R-:W-:Y:S01]  /*2e450*/  ISETP.LT.AND P6, PT, R232, UR42, !P6 ;  /* 0x0000002ae8007c0c */ /* 0x000fe2000f7c1270 */
[----:B------:R-:W1:Y:S02]  /*2e460*/  LDCU UR38, c[0x0][0x39c] ;  /* 0x00007380ff2677ac */ /* 0x000e640008000800 */
[----:B------:R-:W4:Y:S01]  /*2e470*/  LDL.LU R240, [R1+0x6c] ;  /* 0x00006c0001f07983 */ /* 0x000f220000300800 */
[----:B------:R-:W1:Y:S01]  /*2e480*/  LDCU UR34, c[0x0][0x398] ;  /* 0x00007300ff2277ac */ /* 0x000e620008000800 */
[----:B------:R-:W1:Y:S01]  /*2e490*/  LDCU UR40, c[0x0][0x398] ;  /* 0x00007300ff2877ac */ /* 0x000e620008000800 */
[----:B------:R-:W1:Y:S01]  /*2e4a0*/  LDCU UR36, c[0x0][0x3b8] ;  /* 0x00007700ff2477ac */ /* 0x000e620008000800 */
[----:B------:R-:W1:Y:S01]  /*2e4b0*/  LDCU UR42, c[0x0][0x398] ;  /* 0x00007300ff2a77ac */ /* 0x000e620008000800 */
[----:B--2---:R2:W-:Y:S02]  /*2e4c0*/  STSM.16.M88.4 [R0+0x200], R96 ;  /* 0x0002006000007844 */ /* 0x0045e40000000200 */
[----:B--2---:R-:W-:-:S04]  /*2e4d0*/  IMAD R98, R247, UR4, RZ ;  /* 0x00000004f7627c24 */ /* 0x004fc8000f8e02ff */
[C---:B------:R-:W-:Y:S01]  /*2e4e0*/  IMAD.WIDE R96, R98.reuse, 0x4, R2 ;  /* 0x0000000462607825 */ /* 0x040fe200078e0202 */
[----:B------:R-:W-:Y:S03]  /*2e4f0*/  BAR.SYNC.DEFER_BLOCKING 0x0 ;  /* 0x0000000000007b1d */ /* 0x000fe60000010000 */
[C---:B------:R-:W-:Y:S02]  /*2e500*/  VIADD R0, R98.reuse, UR4 ;  /* 0x0000000462007c36 */ /* 0x040fe40008000000 */
[----:B------:R-:W-:Y:S01]  /*2e510*/  IMAD.WIDE R98, R98, 0x4, R160 ;  /* 0x0000000462627825 */ /* 0x000fe200078e02a0 */
[----:B---3--:R2:W-:Y:S04]  /*2e520*/  @P2 STG.E desc[UR28][R96.64], R217 ;  /* 0x000000d960002986 */ /* 0x0085e8000c10191c */
[----:B------:R-:W-:Y:S01]  /*2e530*/  @P1 STG.E desc[UR28][R98.64], R218 ;  /* 0x000000da62001986 */ /* 0x000fe2000c10191c */
[----:B--2---:R-:W-:-:S05]  /*2e540*/  IMAD.WIDE R96, R0, 0x4, R2 ;  /* 0x0000000400607825 */ /* 0x004fca00078e0202 */
[----:B------:R2:W-:Y:S01]  /*2e550*/  @P5 STG.E desc[UR28][R96.64], R219 ;  /* 0x000000db60005986 */ /* 0x0005e2000c10191c */
[----:B------:R-:W-:Y:S01]  /*2e560*/  ISETP.GE.AND P2, PT, R162, UR52, PT ;  /* 0x00000034a2007c0c */ /* 0x000fe2000bf46270 */
[C---:B--2---:R-:W-:Y:S01]  /*2e570*/  IMAD.WIDE R96, R0.reuse, 0x4, R160 ;  /* 0x0000000400607825 */ /* 0x044fe200078e02a0 */
[----:B------:R-:W-:Y:S01]  /*2e580*/  IADD3 R98, PT, PT, R247, 0x4, RZ ;  /* 0x00000004f7627810 */ /* 0x000fe20007ffe0ff */
[----:B------:R-:W2:Y:S02]  /*2e590*/  LDL.LU R219, [R1+0x100] ;  /* 0x0001000001db7983 */ /* 0x000ea40000300800 */
[----:B------:R-:W-:Y:S02]  /*2e5a0*/  VIADD R0, R0, UR4 ;  /* 0x0000000400007c36 */ /* 0x000fe40008000000 */
[----:B------:R3:W-:Y:S01]  /*2e5b0*/  @P4 STG.E desc[UR28][R96.64], R212 ;  /* 0x000000d460004986 */ /* 0x0007e2000c10191c */
[----:B-1----:R-:W-:Y:S01]  /*2e5c0*/  ISETP.LT.AND P5, PT, R252, UR44, !P2 ;  /* 0x0000002cfc007c0c */ /* 0x002fe2000d7a1270 */
[----:B------:R-:W1:Y:S01]  /*2e5d0*/  LDCU UR44, c[0x0][0x39c] ;  /* 0x00007380ff2c77ac */ /* 0x000e620008000800 */
[----:B------:R-:W-:Y:S01]  /*2e5e0*/  ISETP.GE.AND P1, PT, R98, UR53, PT ;  /* 0x0000003562007c0c */ /* 0x000fe2000bf26270 */
[----:B---3--:R-:W-:Y:S01]  /*2e5f0*/  IMAD.WIDE R96, R0, 0x4, R2 ;  /* 0x0000000400607825 */ /* 0x008fe200078e0202 */
[----:B------:R-:W-:Y:S01]  /*2e600*/  ISETP.LT.AND P2, PT, R232, UR46, !P2 ;  /* 0x0000002ee8007c0c */ /* 0x000fe2000d741270 */
[----:B------:R-:W3:Y:S01]  /*2e610*/  LDCU.64 UR52, c[0x0][0x398] ;  /* 0x00007300ff3477ac */ /* 0x000ee20008000a00 */
[----:B------:R-:W2:Y:S01]  /*2e620*/  LDL.LU R212, [R1+0xe0] ;  /* 0x0000e00001d47983 */ /* 0x000ea20000300800 */
[----:B------:R-:W-:-:S03]  /*2e630*/  ISETP.LT.AND P4, PT, R252, UR48, !P1 ;  /* 0x00000030fc007c0c */ /* 0x000fc6000cf81270 */
[----:B------:R1:W-:Y:S01]  /*2e640*/  @P3 STG.E desc[UR28][R96.64], R213 ;  /* 0x000000d560003986 */ /* 0x0003e2000c10191c */
[----:B------:R-:W-:Y:S01]  /*2e650*/  VIADD R98, R247, 0x5 ;  /* 0x00000005f7627836 */ /* 0x000fe20000000000 */
[----:B------:R-:W2:Y:S01]  /*2e660*/  LDCU UR46, c[0x0][0x398] ;  /* 0x00007300ff2e77ac */ /* 0x000ea20008000800 */
[----:B------:R-:W2:Y:S01]  /*2e670*/  LDCU UR48, c[0x0][0x398] ;  /* 0x00007300ff3077ac */ /* 0x000ea20008000800 */
[C---:B-1----:R-:W-:Y:S01]  /*2e680*/  IMAD.WIDE R96, R0.reuse, 0x4, R160 ;  /* 0x0000000400607825 */ /* 0x042fe200078e02a0 */
[----:B------:R-:W-:-:S04]  /*2e690*/  IADD3 R0, PT, PT, R0, UR4, RZ ;  /* 0x0000000400007c10 */ /* 0x000fc8000fffe0ff */
[----:B------:R1:W-:Y:S01]  /*2e6a0*/  @P6 STG.E desc[UR28][R96.64], R214 ;  /* 0x000000d660006986 */ /* 0x0003e2000c10191c */
[----:B------:R-:W-:Y:S01]  /*2e6b0*/  ISETP.LT.AND P1, PT, R232, UR50, !P1 ;  /* 0x00000032e8007c0c */ /* 0x000fe2000cf21270 */
[----:B------:R-:W2:Y:S01]  /*2e6c0*/  LDCU UR50, c[0x0][0x3b8] ;  /* 0x00007700ff3277ac */ /* 0x000ea20008000800 */
[----:B-1----:R-:W-:Y:S01]  /*2e6d0*/  IMAD.WIDE R96, R0, 0x4, R2 ;  /* 0x0000000400607825 */ /* 0x002fe200078e0202 */
[----:B------:R-:W-:Y:S01]  /*2e6e0*/  ISETP.GE.AND P3, PT, R98, UR77, PT ;  /* 0x0000004d62007c0c */ /* 0x000fe2000bf66270 */
[----:B------:R-:W2:Y:S01]  /*2e6f0*/  LDL.LU R214, [R1+0x70] ;  /* 0x0000700001d67983 */ /* 0x000ea20000300800 */
[----:B------:R-:W1:Y:S03]  /*2e700*/  LDCU UR77, c[0x0][0x3b8] ;  /* 0x00007700ff4d77ac */ /* 0x000e660008000800 */
[----:B------:R4:W-:Y:S01]  /*2e710*/  @P5 STG.E desc[UR28][R96.64], R215 ;  /* 0x000000d760005986 */ /* 0x0009e2000c10191c */
[----:B---3--:R-:W-:Y:S01]  /*2e720*/  ISETP.LT.AND P6, PT, R252, UR52, !P3 ;  /* 0x00000034fc007c0c */ /* 0x008fe2000dfc1270 */
[----:B------:R-:W-:-:S02]  /*2e730*/  VIADD R98, R247, 0x6 ;  /* 0x00000006f7627836 */ /* 0x000fc40000000000 */
[C---:B----4-:R-:W-:Y:S01]  /*2e740*/  IMAD.WIDE R96, R0.reuse, 0x4, R160 ;  /* 0x0000000400607825 */ /* 0x050fe200078e02a0 */
[----:B------:R-:W3:Y:S01]  /*2e750*/  LDL.LU R215, [R1+0x50] ;  /* 0x0000500001d77983 */ /* 0x000ee20000300800 */
[----:B------:R-:W4:Y:S02]  /*2e760*/  LDCU UR52, c[0x0][0x39c] ;  /* 0x00007380ff3477ac */ /* 0x000f240008000800 */
[----:B------:R-:W-:Y:S01]  /*2e770*/  VIADD R0, R0, UR4 ;  /* 0x0000000400007c36 */ /* 0x000fe20008000000 */
[----:B------:R1:W-:Y:S01]  /*2e780*/  @P2 STG.E desc[UR28][R96.64], R230 ;  /* 0x000000e660002986 */ /* 0x0003e2000c10191c */
[----:B------:R-:W-:Y:S01]  /*2e790*/  ISETP.LT.AND P3, PT, R232, UR30, !P3 ;  /* 0x0000001ee8007c0c */ /* 0x000fe2000df61270 */
[----:B------:R-:W2:Y:S01]  /*2e7a0*/  LDCU UR30, c[0x0][0x3b8] ;  /* 0x00007700ff1e77ac */ /* 0x000ea20008000800 */
[----:B-1----:R-:W-:Y:S01]  /*2e7b0*/  IMAD.WIDE R96, R0, 0x4, R2 ;  /* 0x0000000400607825 */ /* 0x002fe200078e0202 */
[----:B------:R-:W-:Y:S01]  /*2e7c0*/  ISETP.GE.AND P5, PT, R98, UR76, PT ;  /* 0x0000004c62007c0c */ /* 0x000fe2000bfa6270 */
[----:B------:R-:W4:Y:S04]  /*2e7d0*/  LDL.LU R230, [R1+0x104] ;  /* 0x0001040001e67983 */ /* 0x000f280000300800 */
[----:B------:R1:W-:Y:S01]  /*2e7e0*/  @P4 STG.E desc[UR28][R96.64], R228 ;  /* 0x000000e460004986 */ /* 0x0003e2000c10191c */
[----:B------:R-:W-:Y:S01]  /*2e7f0*/  ISETP.LT.AND P2, PT, R252, UR32, !P5 ;  /* 0x00000020fc007c0c */ /* 0x000fe2000ef41270 */
[----:B------:R-:W2:Y:S01]  /*2e800*/  LDCU UR32, c[0x0][0x398] ;  /* 0x00007300ff2077ac */ /* 0x000ea20008000800 */
[----:B------:R-:W-:Y:S01]  /*2e810*/  IADD3 R98, PT, PT, R247, 0x7, RZ ;  /* 0x00000007f7627810 */ /* 0x000fe20007ffe0ff */
[----:B------:R-:W2:Y:S01]  /*2e820*/  LDCU UR76, c[0x0][0x3b8] ;  /* 0x00007700ff4c77ac */ /* 0x000ea20008000800 */
[C---:B-1----:R-:W-:Y:S01]  /*2e830*/  IMAD.WIDE R96, R0.reuse, 0x4, R160 ;  /* 0x0000000400607825 */ /* 0x042fe200078e02a0 */
[----:B------:R-:W4:Y:S03]  /*2e840*/  LDL.LU R228, [R1+0xe4] ;  /* 0x0000e40001e47983 */ /* 0x000f260000300800 */
[----:B------:R-:W-:Y:S01]  /*2e850*/  VIADD R0, R0, UR4 ;  /* 0x0000000400007c36 */ /* 0x000fe20008000000 */
[----:B------:R1:W-:Y:S01]  /*2e860*/  @P1 STG.E desc[UR28][R96.64], R235 ;  /* 0x000000eb60001986 */ /* 0x0003e2000c10191c */
[----:B------:R-:W-:Y:S01]  /*2e870*/  ISETP.LT.AND P5, PT, R232, UR7, !P5 ;  /* 0x00000007e8007c0c */ /* 0x000fe2000efa1270 */
[----:B------:R-:W2:Y:S02]  /*2e880*/  LDCU UR7, c[0x0][0x398] ;  /* 0x00007300ff0777ac */ /* 0x000ea40008000800 */
[C---:B------:R-:W-:Y:S01]  /*2e890*/  IADD3 R99, PT, PT, R0.reuse, UR4, RZ ;  /* 0x0000000400637c10 */ /* 0x040fe2000fffe0ff */
[C---:B-1----:R-:W-:Y:S01]  /*2e8a0*/  IMAD.WIDE R96, R0.reuse, 0x4, R2 ;  /* 0x0000000400607825 */ /* 0x042fe200078e0202 */
[----:B------:R-:W4:Y:S04]  /*2e8b0*/  LDL.LU R235, [R1+0x74] ;  /* 0x0000740001eb7983 */ /* 0x000f280000300800 */
[----:B------:R1:W-:Y:S02]  /*2e8c0*/  @P6 STG.E desc[UR28][R96.64], R233 ;  /* 0x000000e960006986 */ /* 0x0003e4000c10191c */
[----:B-1----:R-:W-:-:S02]  /*2e8d0*/  IMAD.WIDE R96, R0, 0x4, R160 ;  /* 0x0000000400607825 */ /* 0x002fc400078e02a0 */
[----:B------:R-:W4:Y:S04]  /*2e8e0*/  LDL.LU R233, [R1+0x54] ;  /* 0x0000540001e97983 */ /* 0x000f280000300800 */
[----:B------:R1:W-:Y:S02]  /*2e8f0*/  @P3 STG.E desc[UR28][R96.64], R234 ;  /* 0x000000ea60003986 */ /* 0x0003e4000c10191c */
[C---:B-1----:R-:W-:Y:S02]  /*2e900*/  IMAD.WIDE R96, R99.reuse, 0x4, R2 ;  /* 0x0000000463607825 */ /* 0x042fe400078e0202 */
[----:B------:R-:W4:Y:S04]  /*2e910*/  LDL.LU R234, [R1+0x108] ;  /* 0x0001080001ea7983 */ /* 0x000f280000300800 */
[----:B------:R1:W-:Y:S02]  /*2e920*/  @P2 STG.E desc[UR28][R96.64], R243 ;  /* 0x000000f360002986 */ /* 0x0003e4000c10191c */
[----:B-1----:R-:W-:-:S02]  /*2e930*/  IMAD.WIDE R96, R99, 0x4, R160 ;  /* 0x0000000463607825 */ /* 0x002fc400078e02a0 */
[----:B------:R-:W4:Y:S04]  /*2e940*/  LDL.LU R243, [R1+0xe8] ;  /* 0x0000e80001f37983 */ /* 0x000f280000300800 */
[----:B------:R1:W-:Y:S04]  /*2e950*/  @P5 STG.E desc[UR28][R96.64], R241 ;  /* 0x000000f160005986 */ /* 0x0003e8000c10191c */
[----:B-1----:R-:W4:Y:S01]  /*2e960*/  LDL.LU R241, [R1+0x78] ;  /* 0x0000780001f17983 */ /* 0x002f220000300800 */
[----:B------:R-:W-:Y:S01]  /*2e970*/  ISETP.GE.AND P4, PT, R98, UR8, PT ;  /* 0x0000000862007c0c */ /* 0x000fe2000bf86270 */
[----:B------:R-:W-:Y:S01]  /*2e980*/  VIADD R98, R247, 0x8 ;  /* 0x00000008f7627836 */ /* 0x000fe20000000000 */
[----:B------:R-:W1:Y:S02]  /*2e990*/  LDCU UR8, c[0x0][0x3b8] ;  /* 0x00007700ff0877ac */ /* 0x000e640008000800 */
[----:B------:R-:W-:-:S02]  /*2e9a0*/  ISETP.LT.AND P1, PT, R252, UR9, !P4 ;  /* 0x00000009fc007c0c */ /* 0x000fc4000e721270 */
[----:B------:R-:W-:Y:S01]  /*2e9b0*/  ISETP.LT.AND P4, PT, R232, UR10, !P4 ;  /* 0x0000000ae8007c0c */ /* 0x000fe2000e781270 */
[----:B------:R-:W-:Y:S01]  /*2e9c0*/  VIADD R0, R247, 0x9 ;  /* 0x00000009f7007836 */ /* 0x000fe20000000000 */
[----:B------:R-:W-:Y:S01]  /*2e9d0*/  ISETP.GE.AND P6, PT, R98, UR11, PT ;  /* 0x0000000b62007c0c */ /* 0x000fe2000bfc6270 */
[----:B------:R-:W-:Y:S01]  /*2e9e0*/  VIADD R213, R99, UR4 ;  /* 0x0000000463d57c36 */ /* 0x000fe20008000000 */
[----:B------:R-:W1:Y:S02]  /*2e9f0*/  LDCU UR9, c[0x0][0x39c] ;  /* 0x00007380ff0977ac */ /* 0x000e640008000800 */
[----:B------:R-:W-:Y:S01]  /*2ea00*/  ISETP.LT.AND P3, PT, R252, UR12, !P6 ;  /* 0x0000000cfc007c0c */ /* 0x000fe2000f761270 */
[C---:B------:R-:W-:Y:S01]  /*2ea10*/  IMAD.WIDE R98, R213.reuse, 0x4, R2 ;  /* 0x00000004d5627825 */ /* 0x040fe200078e0202 */
[----:B------:R-:W-:Y:S01]  /*2ea20*/  ISETP.LT.AND P6, PT, R232, UR13, !P6 ;  /* 0x0000000de8007c0c */ /* 0x000fe2000f7c1270 */
[----:B------:R-:W1:Y:S01]  /*2ea30*/  LDCU UR10, c[0x0][0x398] ;  /* 0x00007300ff0a77ac */ /* 0x000e620008000800 */
[----:B------:R-:W-:Y:S01]  /*2ea40*/  ISETP.GE.AND P2, PT, R0, UR14, PT ;  /* 0x0000000e00007c0c */ /* 0x000fe2000bf46270 */
[----:B------:R-:W-:Y:S01]  /*2ea50*/  IMAD.WIDE R162, R213, 0x4, R160 ;  /* 0x00000004d5a27825 */ /* 0x000fe200078e02a0 */
[----:B------:R-:W-:Y:S01]  /*2ea60*/  IADD3 R0, PT, PT, R247, 0xa, RZ ;  /* 0x0000000af7007810 */ /* 0x000fe20007ffe0ff */
[----:B------:R1:W-:Y:S01]  /*2ea70*/  @P1 STG.E desc[UR28][R98.64], R242 ;  /* 0x000000f262001986 */ /* 0x0003e2000c10191c */
[----:B------:R-:W2:Y:S01]  /*2ea80*/  LDCU UR13, c[0x0][0x39c] ;  /* 0x00007380ff0d77ac */ /* 0x000ea20008000800 */
[----:B------:R-:W-:Y:S01]  /*2ea90*/  VIADD R213, R213, UR4 ;  /* 0x00000004d5d57c36 */ /* 0x000fe20008000000 */
[----:B------:R-:W-:Y:S01]  /*2eaa0*/  ISETP.LT.AND P5, PT, R252, UR15, !P2 ;  /* 0x0000000ffc007c0c */ /* 0x000fe2000d7a1270 */
[----:B------:R1:W-:Y:S01]  /*2eab0*/  @P4 STG.E desc[UR28][R162.64], R240 ;  /* 0x000000f0a2004986 */ /* 0x0003e2000c10191c */
[----:B------:R-:W-:Y:S01]  /*2eac0*/  ISETP.GE.AND P1, PT, R0, UR17, PT ;  /* 0x0000001100007c0c */ /* 0x000fe2000bf26270 */
[----:B------:R-:W-:Y:S01]  /*2ead0*/  IMAD.WIDE R96, R213, 0x4, R2 ;  /* 0x00000004d5607825 */ /* 0x000fe200078e0202 */
[----:B------:R-:W-:Y:S01]  /*2eae0*/  ISETP.LT.AND P2, PT, R232, UR16, !P2 ;  /* 0x00000010e8007c0c */ /* 0x000fe2000d741270 */
[----:B------:R-:W2:Y:S02]  /*2eaf0*/  LDCU UR11, c[0x0][0x398] ;  /* 0x00007300ff0b77ac */ /* 0x000ea40008000800 */
[----:B------:R-:W-:-:S02]  /*2eb00*/  VIADD R0, R247, 0xb ;  /* 0x0000000bf7007836 */ /* 0x000fc40000000000 */
[C-C-:B-1----:R-:W-:Y:S01]  /*2eb10*/  IMAD.WIDE R98, R213.reuse, 0x4, R160.reuse ;  /* 0x00000004d5627825 */ /* 0x142fe200078e02a0 */
[----:B------:R-:W-:Y:S01]  /*2eb20*/  ISETP.LT.AND P4, PT, R252, UR18, !P1 ;  /* 0x00000012fc007c0c */ /* 0x000fe2000cf81270 */
[----:B------:R-:W4:Y:S01]  /*2eb30*/  LDL.LU R242, [R1+0x10c] ;  /* 0x00010c0001f27983 */ /* 0x000f220000300800 */
[----:B------:R-:W1:Y:S01]  /*2eb40*/  LDCU UR14, c[0x0][0x398] ;  /* 0x00007300ff0e77ac */ /* 0x000e620008000800 */
[----:B------:R-:W-:Y:S02]  /*2eb50*/  IADD3 R163, PT, PT, R213, UR4, RZ ;  /* 0x00000004d5a37c10 */ /* 0x000fe4000fffe0ff */
[----:B------:R-:W-:Y:S01]  /*2eb60*/  ISETP.LT.AND P1, PT, R232, UR19, !P1 ;  /* 0x00000013e8007c0c */ /* 0x000fe2000cf21270 */
[----:B------:R-:W4:Y:S01]  /*2eb70*/  LDL.LU R240, [R1+0xec] ;  /* 0x0000ec0001f07983 */ /* 0x000f220000300800 */
[----:B------:R-:W1:Y:S01]  /*2eb80*/  LDCU UR12, c[0x0][0x3b8] ;  /* 0x00007700ff0c77ac */ /* 0x000e620008000800 */
[----:B------:R-:W1:Y:S01]  /*2eb90*/  LDCU UR17, c[0x0][0x39c] ;  /* 0x00007380ff1177ac */ /* 0x000e620008000800 */
[----:B------:R-:W1:Y:S01]  /*2eba0*/  LDCU UR15, c[0x0][0x398] ;  /* 0x00007300ff0f77ac */ /* 0x000e620008000800 */
[----:B------:R-:W1:Y:S01]  /*2ebb0*/  LDCU UR18, c[0x0][0x398] ;  /* 0x00007300ff1277ac */ /* 0x000e620008000800 */
[----:B------:R-:W1:Y:S01]  /*2ebc0*/  LDCU UR16, c[0x0][0x3b8] ;  /* 0x00007700ff1077ac */ /* 0x000e620008000800 */
[----:B------:R-:W1:Y:S01]  /*2ebd0*/  LDCU UR19, c[0x0][0x398] ;  /* 0x00007300ff1377ac */ /* 0x000e620008000800 */
[----:B--2---:R2:W-:Y:S01]  /*2ebe0*/  @P3 STG.E desc[UR28][R96.64], R219 ;  /* 0x000000db60003986 */ /* 0x0045e2000c10191c */
[----:B------:R-:W-:Y:S01]  /*2ebf0*/  ISETP.GE.AND P3, PT, R0, UR20, PT ;  /* 0x0000001400007c0c */ /* 0x000fe2000bf66270 */
[----:B------:R-:W-:Y:S01]  /*2ec00*/  VIADD R0, R247, 0xc ;  /* 0x0000000cf7007836 */ /* 0x000fe20000000000 */
[----:B------:R-:W1:Y:S01]  /*2ec10*/  LDCU UR20, c[0x0][0x3b8] ;  /* 0x00007700ff1477ac */ /* 0x000e620008000800 */
[C---:B--2---:R-:W-:Y:S01]  /*2ec20*/  IMAD.WIDE R96, R163.reuse, 0x4, R160 ;  /* 0x00000004a3607825 */ /* 0x044fe200078e02a0 */
[----:B------:R2:W-:Y:S01]  /*2ec30*/  @P6 STG.E desc[UR28][R98.64], R212 ;  /* 0x000000d462006986 */ /* 0x0005e2000c10191c */
[----:B------:R-:W-:Y:S01]  /*2ec40*/  ISETP.LT.AND P6, PT, R252, UR21, !P3 ;  /* 0x00000015fc007c0c */ /* 0x000fe2000dfc1270 */
[----:B------:R-:W1:Y:S01]  /*2ec50*/  LDCU UR21, c[0x0][0x39c] ;  /* 0x00007380ff1577ac */ /* 0x000e620008000800 */
[----:B--2---:R-:W-:-:S04]  /*2ec60*/  IMAD.WIDE R212, R163, 0x4, R2 ;  /* 0x00000004a3d47825 */ /* 0x004fc800078e0202 */
[----:B------:R-:W-:-:S04]  /*2ec70*/  VIADD R99, R163, UR4 ;  /* 0x00000004a3637c36 */ /* 0x000fc80008000000 */
[C---:B------:R-:W-:Y:S01]  /*2ec80*/  IMAD.WIDE R162, R99.reuse, 0x4, R2 ;  /* 0x0000000463a27825 */ /* 0x040fe200078e0202 */
[----:B------:R-:W-:Y:S01]  /*2ec90*/  ISETP.LT.AND P3, PT, R232, UR22, !P3 ;  /* 0x00000016e8007c0c */ /* 0x000fe2000df61270 */
[----:B------:R-:W2:Y:S02]  /*2eca0*/  LDCU UR22, c[0x0][0x398] ;  /* 0x00007300ff1677ac */ /* 0x000ea40008000800 */
[----:B------:R-:W-:Y:S01]  /*2ecb0*/  VIADD R217, R99, UR4 ;  /* 0x0000000463d97c36 */ /* 0x000fe20008000000 */
[----:B------:R1:W-:Y:S01]  /*2ecc0*/  @P5 STG.E desc[UR28][R212.64], R214 ;  /* 0x000000d6d4005986 */ /* 0x0003e2000c10191c */
[----:B------:R-:W-:Y:S02]  /*2ecd0*/  ISETP.GE.AND P5, PT, R0, UR23, PT ;  /* 0x0000001700007c0c */ /* 0x000fe4000bfa6270 */
[----:B------:R-:W-:Y:S01]  /*2ece0*/  VIADD R219, R217, UR4 ;  /* 0x00000004d9db7c36 */ /* 0x000fe20008000000 */
[----:B------:R-:W-:Y:S01]  /*2ecf0*/  IADD3 R0, PT, PT, R247, 0xd, RZ ;  /* 0x0000000df7007810 */ /* 0x000fe20007ffe0ff */
[----:B------:R-:W2:Y:S01]  /*2ed00*/  LDCU UR23, c[0x0][0x398] ;  /* 0x00007300ff1777ac */ /* 0x000ea20008000800 */
[----:B-1----:R-:W-:Y:S01]  /*2ed10*/  IMAD.WIDE R212, R99, 0x4, R160 ;  /* 0x0000000463d47825 */ /* 0x002fe200078e02a0 */
[----:B---3--:R1:W-:Y:S01]  /*2ed20*/  @P2 STG.E desc[UR28][R96.64], R215 ;  /* 0x000000d760002986 */ /* 0x0083e2000c10191c */
[----:B------:R-:W-:Y:S01]  /*2ed30*/  ISETP.LT.AND P2, PT, R252, UR24, !P5 ;  /* 0x00000018fc007c0c */ /* 0x000fe2000ef41270 */
[----:B------:R-:W3:Y:S01]  /*2ed40*/  LDCU UR24, c[0x0][0x3b8] ;  /* 0x00007700ff1877ac */ /* 0x000ee20008000800 */
[----:B------:R-:W-:Y:S01]  /*2ed50*/  ISETP.LT.AND P5, PT, R232, UR25, !P5 ;  /* 0x00000019e8007c0c */ /* 0x000fe2000efa1270 */
[----:B------:R-:W2:Y:S01]  /*2ed60*/  LDCU UR25, c[0x0][0x39c] ;  /* 0x00007380ff1977ac */ /* 0x000ea20008000800 */
[----:B----4-:R4:W-:Y:S01]  /*2ed70*/  @P4 STG.E desc[UR28][R162.64], R230 ;  /* 0x000000e6a2004986 */ /* 0x0109e2000c10191c */
[----:B------:R-:W-:-:S02]  /*2ed80*/  ISETP.GE.AND P4, PT, R0, UR26, PT ;  /* 0x0000001a00007c0c */ /* 0x000fc4000bf86270 */
[----:B-1----:R-:W-:Y:S01]  /*2ed90*/  IADD3 R215, PT, PT, R219, UR4, RZ ;  /* 0x00000004dbd77c10 */ /* 0x002fe2000fffe0ff */
[----:B----4-:R-:W-:Y:S01]  /*2eda0*/  IMAD.WIDE R162, R217, 0x4, R2 ;  /* 0x00000004d9a27825 */ /* 0x010fe200078e0202 */
[----:B------:R-:W1:Y:S01]  /*2edb0*/  LDCU UR26, c[0x0][0x398] ;  /* 0x00007300ff1a77ac */ /* 0x000e620008000800 */
[----:B------:R4:W-:Y:S01]  /*2edc0*/  @P1 STG.E desc[UR28][R212.64], R228 ;  /* 0x000000e4d4001986 */ /* 0x0009e2000c10191c */
[----:B------:R-:W-:Y:S01]  /*2edd0*/  ISETP.LT.AND P1, PT, R252, UR27, !P4 ;  /* 0x0000001bfc007c0c */ /* 0x000fe2000e721270 */
[----:B------:R-:W-:Y:S01]  /*2ede0*/  VIADD R99, R215, UR4 ;  /* 0x00000004d7637c36 */ /* 0x000fe20008000000 */
[----:B------:R-:W-:Y:S01]  /*2edf0*/  ISETP.LT.AND P4, PT, R232, UR31, !P4 ;  /* 0x0000001fe8007c0c */ /* 0x000fe2000e781270 */
[----:B------:R-:W-:Y:S01]  /*2ee00*/  VIADD R0, R247, 0xe ;  /* 0x0000000ef7007836 */ /* 0x000fe20000000000 */
[----:B------:R-:W1:Y:S01]  /*2ee10*/  LDCU UR27, c[0x0][0x398] ;  /* 0x00007300ff1b77ac */ /* 0x000e620008000800 */
[----:B----4-:R-:W-:-:S04]  /*2ee20*/  IMAD.WIDE R212, R217, 0x4, R160 ;  /* 0x00000004d9d47825 */ /* 0x010fc800078e02a0 */
[--C-:B------:R-:W-:Y:S01]  /*2ee30*/  IMAD.WIDE R228, R215, 0x4, R2.reuse ;  /* 0x00000004d7e47825 */ /* 0x100fe200078e0202 */
[----:B------:R-:W-:Y:S01]  /*2ee40*/  @P6 STG.E desc[UR28][R162.64], R235 ;  /* 0x000000eba2006986 */ /* 0x000fe2000c10191c */
[----:B------:R-:W-:Y:S01]  /*2ee50*/  IADD3 R97, PT, PT, R99, UR4, RZ ;  /* 0x0000000463617c10 */ /* 0x000fe2000fffe0ff */
[----:B------:R-:W4:Y:S01]  /*2ee60*/  LDCU UR4, c[0x0][0x39c] ;  /* 0x00007380ff0477ac */ /* 0x000f220008000800 */
[C---:B------:R-:W-:Y:S01]  /*2ee70*/  IMAD.WIDE R216, R219.reuse, 0x4, R2 ;  /* 0x00000004dbd87825 */ /* 0x040fe200078e0202 */
[----:B------:R-:W1:Y:S03]  /*2ee80*/  LDCU UR31, c[0x0][0x3b8] ;  /* 0x00007700ff1f77ac */ /* 0x000e660008000800 */
[----:B------:R-:W-:-:S04]  /*2ee90*/  IMAD.WIDE R218, R219, 0x4, R160 ;  /* 0x00000004dbda7825 */ /* 0x000fc800078e02a0 */
[----:B------:R-:W-:Y:S01]  /*2eea0*/  IMAD.WIDE R214, R215, 0x4, R160 ;  /* 0x00000004d7d67825 */ /* 0x000fe200078e02a0 */
[----:B------:R-:W-:Y:S04]  /*2eeb0*/  @P3 STG.E desc[UR28][R212.64], R233 ;  /* 0x000000e9d4003986 */ /* 0x000fe8000c10191c */
[----:B------:R-:W-:Y:S04]  /*2eec0*/  @P2 STG.E desc[UR28][R216.64], R234 ;  /* 0x000000ead8002986 */ /* 0x000fe8000c10191c */
[----:B------:R-:W-:Y:S04]  /*2eed0*/  @P5 STG.E desc[UR28][R218.64], R243 ;  /* 0x000000f3da005986 */ /* 0x000fe8000c10191c */
[----:B------:R-:W-:Y:S04]  /*2eee0*/  @P1 STG.E desc[UR28][R228.64], R241 ;  /* 0x000000f1e4001986 */ /* 0x000fe8000c10191c */
[----:B------:R1:W-:Y:S04]  /*2eef0*/  @P4 STG.E desc[UR28][R214.64], R246 ;  /* 0x000000f6d6004986 */ /* 0x0003e8000c10191c */
[----:B-1----:R-:W2:Y:S01]  /*2ef00*/  LDL.LU R246, [R1+0xbf0] ;  /* 0x000bf00001f67983 */ /* 0x002ea20000300800 */
[----:B------:R-:W-:Y:S01]  /*2ef10*/  IADD3 R163, PT, PT, R97, UR77, RZ ;  /* 0x0000004d61a37c10 */ /* 0x000fe2000fffe0ff */
[----:B------:R-:W1:Y:S04]  /*2ef20*/  LDCU UR77, c[0x0][0x3b8] ;  /* 0x00007700ff4d77ac */ /* 0x000e680008000800 */
[----:B-1----:R-:W-:Y:S01]  /*2ef30*/  VIADD R213, R163, UR77 ;  /* 0x0000004da3d57c36 */ /* 0x002fe20008000000 */
[----:B------:R-:W1:Y:S01]  /*2ef40*/  LDCU UR77, c[0x0][0x3b8] ;  /* 0x00007700ff4d77ac */ /* 0x000e620008000800 */
[----:B------:R-:W-:Y:S01]  /*2ef50*/  ISETP.GE.AND P6, PT, R0, UR54, PT ;  /* 0x0000003600007c0c */ /* 0x000fe2000bfc6270 */
[----:B------:R-:W-:-:S02]  /*2ef60*/  VIADD R0, R247, 0xf ;  /* 0x0000000ff7007836 */ /* 0x000fc40000000000 */
[----:B------:R-:W-:Y:S01]  /*2ef70*/  IMAD.WIDE R216, R99, 0x4, R2 ;  /* 0x0000000463d87825 */ /* 0x000fe200078e0202 */
[----:B------:R-:W-:Y:S01]  /*2ef80*/  ISETP.LT.AND P3, PT, R252, UR55, !P6 ;  /* 0x00000037fc007c0c */ /* 0x000fe2000f761270 */
[----:B------:R-:W2:Y:S02]  /*2ef90*/  LDCU UR54, c[0x0][0x398] ;  /* 0x00007300ff3677ac */ /* 0x000ea40008000800 */
[----:B-1----:R-:W-:Y:S01]  /*2efa0*/  VIADD R219, R213, UR77 ;  /* 0x0000004dd5db7c36 */ /* 0x002fe20008000000 */
[----:B------:R-:W1:Y:S01]  /*2efb0*/  LDCU UR77, c[0x0][0x3b8] ;  /* 0x00007700ff4d77ac */ /* 0x000e620008000800 */
[----:B------:R-:W-:Y:S01]  /*2efc0*/  ISETP.GE.AND P2, PT, R0, UR57, PT ;  /* 0x0000003900007c0c */ /* 0x000fe2000bf46270 */
[----:B------:R-:W-:Y:S01]  /*2efd0*/  VIADD R0, R247, 0x10 ;  /* 0x00000010f7007836 */ /* 0x000fe20000000000 */
[----:B------:R-:W-:-:S06]  /*2efe0*/  ISETP.LT.AND P6, PT, R232, UR56, !P6 ;  /* 0x00000038e8007c0c */ /* 0x000fcc000f7c1270 */
[----:B------:R1:W-:Y:S01]  /*2eff0*/  @P3 STG.E desc[UR28][R216.64], R242 ;  /* 0x000000f2d8003986 */ /* 0x0003e2000c10191c */
[----:B------:R-:W-:Y:S01]  /*2f000*/  ISETP.LT.AND P5, PT, R252, UR58, !P2 ;  /* 0x0000003afc007c0c */ /* 0x000fe2000d7a1270 */
[----:B------:R-:W-:Y:S01]  /*2f010*/  IMAD.WIDE R98, R99, 0x4, R160 ;  /* 0x0000000463627825 */ /* 0x000fe200078e02a0 */
[----:B------:R-:W-:Y:S01]  /*2f020*/  ISETP.GE.AND P1, PT, R0, UR60, PT ;  /* 0x0000003c00007c0c */ /* 0x000fe2000bf26270 */
[----:B------:R-:W2:Y:S01]  /*2f030*/  LDCU UR57, c[0x0][0x39c] ;  /* 0x00007380ff3977ac */ /* 0x000ea20008000800 */
[----:B------:R-:W-:Y:S01]  /*2f040*/  ISETP.LT.AND P2, PT, R232, UR59, !P2 ;  /* 0x0000003be8007c0c */ /* 0x000fe2000d741270 */
[----:B------:R-:W-:Y:S01]  /*2f050*/  VIADD R0, R247, 0x11 ;  /* 0x00000011f7007836 */ /* 0x000fe20000000000 */
[----:B------:R-:W-:Y:S01]  /*2f060*/  ISETP.LT.AND P4, PT, R252, UR61, !P1 ;  /* 0x0000003dfc007c0c */ /* 0x000fe2000cf81270 */
[----:B------:R-:W-:Y:S01]  /*2f070*/  IMAD.WIDE R214, R97, 0x4, R2 ;  /* 0x0000000461d67825 */ /* 0x000fe200078e0202 */
[----:B------:R-:W2:Y:S01]  /*2f080*/  LDCU UR55, c[0x0][0x398] ;  /* 0x00007300ff3777ac */ /* 0x000ea20008000800 */
[----:B------:R-:W2:Y:S01]  /*2f090*/  LDCU UR56, c[0x0][0x3b8] ;  /* 0x00007700ff3877ac */ /* 0x000ea20008000800 */
[----:B-1----:R-:W-:Y:S01]  /*2f0a0*/  IADD3 R217, PT, PT, R219, UR77, RZ ;  /* 0x0000004ddbd97c10 */ /* 0x002fe2000fffe0ff */
[----:B------:R-:W1:Y:S01]  /*2f0b0*/  LDCU UR77, c[0x0][0x3b8] ;  /* 0x00007700ff4d77ac */ /* 0x000e620008000800 */
[----:B------:R-:W-:-:S02]  /*2f0c0*/  ISETP.GE.AND P3, PT, R0, UR63, PT ;  /* 0x0000003f00007c0c */ /* 0x000fc4000bf66270 */
[----:B------:R-:W-:Y:S01]  /*2f0d0*/  ISETP.LT.AND P1, PT, R232, UR62, !P1 ;  /* 0x0000003ee8007c0c */ /* 0x000fe2000cf21270 */
[----:B------:R3:W-:Y:S01]  /*2f0e0*/  @P6 STG.E desc[UR28][R98.64], R240 ;  /* 0x000000f062006986 */ /* 0x0007e2000c10191c */
[----:B------:R-:W-:Y:S01]  /*2f0f0*/  IADD3 R0, PT, PT, R247, 0x12, RZ ;  /* 0x00000012f7007810 */ /* 0x000fe20007ffe0ff */
[----:B------:R-:W-:Y:S01]  /*2f100*/  IMAD.WIDE R96, R97, 0x4, R160 ;  /* 0x0000000461607825 */ /* 0x000fe200078e02a0 */
[----:B------:R-:W-:Y:S01]  /*2f110*/  ISETP.LT.AND P6, PT, R252, UR64, !P3 ;  /* 0x00000040fc007c0c */ /* 0x000fe2000dfc1270 */
[----:B------:R-:W1:Y:S01]  /*2f120*/  LDCU UR58, c[0x0][0x398] ;  /* 0x00007300ff3a77ac */ /* 0x000e620008000800 */
[----:B------:R-:W-:Y:S01]  /*2f130*/  ISETP.LT.AND P3, PT, R232, UR65, !P3 ;  /* 0x00000041e8007c0c */ /* 0x000fe2000df61270 */
[----:B------:R-:W1:Y:S01]  /*2f140*/  LDCU UR61, c[0x0][0x39c] ;  /* 0x00007380ff3d77ac */ /* 0x000e620008000800 */
[C---:B---3--:R-:W-:Y:S01]  /*2f150*/  IMAD.WIDE R98, R163.reuse, 0x4, R2 ;  /* 0x00000004a3627825 */ /* 0x048fe200078e0202 */
[----:B------:R-:W3:Y:S03]  /*2f160*/  LDCU UR59, c[0x0][0x398] ;  /* 0x00007300ff3b77ac */ /* 0x000ee60008000800 */
[----:B------:R-:W-:Y:S01]  /*2f170*/  IMAD.WIDE R162, R163, 0x4, R160 ;  /* 0x00000004a3a27825 */ /* 0x000fe200078e02a0 */
        /* <DEDUP_REMOVED lines=8> */
[----:B------:R-:W2:Y:S01]  /*2f200*/  LDCU UR66, c[0x0][0x398] ;  /* 0x00007300ff4277ac */ /* 0x000ea20008000800 */
[----:B------:R3:W-:Y:S01]  /*2f210*/  @P2 STG.E desc[UR28][R96.64], R245 ;  /* 0x000000f560002986 */ /* 0x0007e2000c10191c */
[----:B------:R-:W-:-:S03]  /*2f220*/  ISETP.LT.AND P2, PT, R252, UR67, !P5 ;  /* 0x00000043fc007c0c */ /* 0x000fc6000ef41270 */
[----:B------:R4:W-:Y:S01]  /*2f230*/  @P4 STG.E desc[UR28][R98.64], R248 ;  /* 0x000000f862004986 */ /* 0x0009e2000c10191c */
[----:B------:R-:W-:Y:S01]  /*2f240*/  ISETP.GE.AND P4, PT, R0, UR69, PT ;  /* 0x0000004500007c0c */ /* 0x000fe2000bf86270 */
[----:B------:R-:W-:Y:S01]  /*2f250*/  VIADD R0, R247, 0x14 ;  /* 0x00000014f7007836 */ /* 0x000fe20000000000 */
[----:B------:R-:W-:Y:S01]  /*2f260*/  ISETP.LT.AND P5, PT, R232, UR68, !P5 ;  /* 0x00000044e8007c0c */ /* 0x000fe2000efa1270 */
[----:B-1----:R-:W-:Y:S01]  /*2f270*/  VIADD R215, R217, UR77 ;  /* 0x0000004dd9d77c36 */ /* 0x002fe20008000000 */
[----:B------:R-:W1:Y:S01]  /*2f280*/  LDCU UR77, c[0x0][0x3b8] ;  /* 0x00007700ff4d77ac */ /* 0x000e620008000800 */
[----:B------:R2:W-:Y:S01]  /*2f290*/  @P1 STG.E desc[UR28][R162.64], R44 ;  /* 0x0000002ca2001986 */ /* 0x0005e2000c10191c */
[C---:B---3--:R-:W-:Y:S01]  /*2f2a0*/  IMAD.WIDE R96, R213.reuse, 0x4, R2 ;  /* 0x00000004d5607825 */ /* 0x048fe200078e0202 */
[----:B------:R-:W-:Y:S01]  /*2f2b0*/  ISETP.LT.AND P1, PT, R252, UR70, !P4 ;  /* 0x00000046fc007c0c */ /* 0x000fe2000e721270 */
[----:B------:R-:W3:Y:S02]  /*2f2c0*/  LDCU UR69, c[0x0][0x39c] ;  /* 0x00007380ff4577ac */ /* 0x000ee40008000800 */
[----:B----4-:R-:W-:Y:S01]  /*2f2d0*/  IMAD.WIDE R98, R213, 0x4, R160 ;  /* 0x00000004d5627825 */ /* 0x010fe200078e02a0 */
[----:B------:R4:W-:Y:S01]  /*2f2e0*/  @P6 STG.E desc[UR28][R96.64], R64 ;  /* 0x0000004060006986 */ /* 0x0009e2000c10191c */
[----:B------:R-:W-:Y:S01]  /*2f2f0*/  ISETP.GE.AND P6, PT, R0, UR72, PT ;  /* 0x0000004800007c0c */ /* 0x000fe2000bfc6270 */
[----:B------:R-:W3:Y:S01]  /*2f300*/  LDCU UR67, c[0x0][0x398] ;  /* 0x00007300ff4377ac */ /* 0x000ee20008000800 */
[----:B------:R-:W-:Y:S01]  /*2f310*/  ISETP.LT.AND P4, PT, R232, UR71, !P4 ;  /* 0x00000047e8007c0c */ /* 0x000fe2000e781270 */
[----:B--2---:R-:W-:Y:S01]  /*2f320*/  IMAD.WIDE R162, R219, 0x4, R2 ;  /* 0x00000004dba27825 */ /* 0x004fe200078e0202 */
[----:B------:R-:W-:Y:S01]  /*2f330*/  IADD3 R0, PT, PT, R247, 0x15, RZ ;  /* 0x00000015f7007810 */ /* 0x000fe20007ffe0ff */
[----:B------:R2:W-:Y:S01]  /*2f340*/  @P3 STG.E desc[UR28][R98.64], R60 ;  /* 0x0000003c62003986 */ /* 0x0005e2000c10191c */
[----:B------:R-:W-:Y:S01]  /*2f350*/  ISETP.LT.AND P3, PT, R252, UR73, !P6 ;  /* 0x00000049fc007c0c */ /* 0x000fe2000f761270 */
[----:B------:R-:W3:Y:S02]  /*2f360*/  LDCU UR70, c[0x0][0x398] ;  /* 0x00007300ff4677ac */ /* 0x000ee40008000800 */
[----:B------:R2:W-:Y:S01]  /*2f370*/  @P2 STG.E desc[UR28][R162.64], R249 ;  /* 0x000000f9a2002986 */ /* 0x0005e2000c10191c */
[----:B----4-:R-:W-:Y:S01]  /*2f380*/  IMAD.WIDE R96, R219, 0x4, R160 ;  /* 0x00000004db607825 */ /* 0x010fe200078e02a0 */
[----:B------:R-:W-:Y:S01]  /*2f390*/  ISETP.GE.AND P2, PT, R0, UR75, PT ;  /* 0x0000004b00007c0c */ /* 0x000fe2000bf46270 */
[----:B------:R-:W4:Y:S02]  /*2f3a0*/  LDCU UR68, c[0x0][0x3b8] ;  /* 0x00007700ff4477ac */ /* 0x000f240008000800 */
[----:B------:R-:W-:-:S02]  /*2f3b0*/  VIADD R0, R247, 0x16 ;  /* 0x00000016f7007836 */ /* 0x000fc40000000000 */
[----:B-1----:R-:W-:Y:S01]  /*2f3c0*/  VIADD R213, R215, UR77 ;  /* 0x0000004dd7d57c36 */ /* 0x002fe20008000000 */
[----:B------:R-:W1:Y:S01]  /*2f3d0*/  LDCU UR72, c[0x0][0x39c] ;  /* 0x00007380ff4877ac */ /* 0x000e620008000800 */
[C---:B--2---:R-:W-:Y:S01]  /*2f3e0*/  IMAD.WIDE R98, R217.reuse, 0x4, R2 ;  /* 0x00000004d9627825 */ /* 0x044fe200078e0202 */
[----:B------:R-:W-:Y:S01]  /*2f3f0*/  ISETP.LT.AND P6, PT, R232, UR74, !P6 ;  /* 0x0000004ae8007c0c */ /* 0x000fe2000f7c1270 */
[----:B------:R2:W-:Y:S01]  /*2f400*/  @P5 STG.E desc[UR28][R96.64], R45 ;  /* 0x0000002d60005986 */ /* 0x0005e2000c10191c */
[----:B------:R-:W-:Y:S01]  /*2f410*/  ISETP.LT.AND P5, PT, R252, UR33, !P2 ;  /* 0x00000021fc007c0c */ /* 0x000fe2000d7a1270 */
[----:B------:R-:W-:Y:S01]  /*2f420*/  IMAD.WIDE R162, R217, 0x4, R160 ;  /* 0x00000004d9a27825 */ /* 0x000fe200078e02a0 */
[----:B------:R-:W-:Y:S01]  /*2f430*/  IADD3 R219, PT, PT, R213, UR36, RZ ;  /* 0x00000024d5db7c10 */ /* 0x000fe2000fffe0ff */
[----:B------:R1:W-:Y:S01]  /*2f440*/  @P1 STG.E desc[UR28][R98.64], R65 ;  /* 0x0000004162001986 */ /* 0x0003e2000c10191c */
[----:B------:R-:W-:Y:S01]  /*2f450*/  ISETP.GE.AND P1, PT, R0, UR38, PT ;  /* 0x0000002600007c0c */ /* 0x000fe2000bf26270 */
[----:B------:R-:W-:Y:S01]  /*2f460*/  VIADD R0, R247, 0x17 ;  /* 0x00000017f7007836 */ /* 0x000fe20000000000 */
[----:B------:R-:W-:Y:S01]  /*2f470*/  ISETP.LT.AND P2, PT, R232, UR34, !P2 ;  /* 0x00000022e8007c0c */ /* 0x000fe2000d741270 */
[----:B------:R3:W-:Y:S01]  /*2f480*/  @P4 STG.E desc[UR28][R162.64], R61 ;  /* 0x0000003da2004986 */ /* 0x0007e2000c10191c */
[----:B------:R-:W-:Y:S01]  /*2f490*/  ISETP.LT.AND P4, PT, R252, UR40, !P1 ;  /* 0x00000028fc007c0c */ /* 0x000fe2000cf81270 */
[----:B------:R-:W4:Y:S01]  /*2f4a0*/  LDCU UR71, c[0x0][0x398] ;  /* 0x00007300ff4777ac */ /* 0x000f220008000800 */
[C---:B--2---:R-:W-:Y:S01]  /*2f4b0*/  IMAD.WIDE R44, R215.reuse, 0x4, R2 ;  /* 0x00000004d72c7825 */ /* 0x044fe200078e0202 */
[----:B------:R-:W-:Y:S01]  /*2f4c0*/  ISETP.LT.AND P1, PT, R232, UR42, !P1 ;  /* 0x0000002ae8007c0c */ /* 0x000fe2000cf21270 */
[----:B------:R-:W2:Y:S02]  /*2f4d0*/  LDCU UR73, c[0x0][0x398] ;  /* 0x00007300ff4977ac */ /* 0x000ea40008000800 */
[----:B-1----:R-:W-:Y:S01]  /*2f4e0*/  IMAD.WIDE R64, R215, 0x4, R160 ;  /* 0x00000004d7407825 */ /* 0x002fe200078e02a0 */
[----:B------:R1:W-:Y:S01]  /*2f4f0*/  @P3 STG.E desc[UR28][R44.64], R250 ;  /* 0x000000fa2c003986 */ /* 0x0003e2000c10191c */
[----:B------:R-:W-:Y:S01]  /*2f500*/  ISETP.GE.AND P3, PT, R0, UR44, PT ;  /* 0x0000002c00007c0c */ /* 0x000fe2000bf66270 */
[----:B------:R-:W2:Y:S01]  /*2f510*/  LDCU UR75, c[0x0][0x39c] ;  /* 0x00007380ff4b77ac */ /* 0x000ea20008000800 */
[----:B---3--:R-:W-:Y:S01]  /*2f520*/  IMAD.WIDE R60, R213, 0x4, R2 ;  /* 0x00000004d53c7825 */ /* 0x008fe200078e0202 */
[----:B------:R-:W-:Y:S01]  /*2f530*/  IADD3 R0, PT, PT, R247, 0x18, RZ ;  /* 0x00000018f7007810 */ /* 0x000fe20007ffe0ff */
[----:B------:R3:W-:Y:S01]  /*2f540*/  @P6 STG.E desc[UR28][R64.64], R46 ;  /* 0x0000002e40006986 */ /* 0x0007e2000c10191c */
[----:B------:R-:W-:Y:S01]  /*2f550*/  ISETP.LT.AND P6, PT, R252, UR32, !P3 ;  /* 0x00000020fc007c0c */ /* 0x000fe2000dfc1270 */
[----:B------:R-:W-:Y:S01]  /*2f560*/  VIADD R97, R219, UR30 ;  /* 0x0000001edb617c36 */ /* 0x000fe20008000000 */
[----:B------:R-:W2:Y:S01]  /*2f570*/  LDCU UR74, c[0x0][0x398] ;  /* 0x00007300ff4a77ac */ /* 0x000ea20008000800 */
[----:B------:R4:W-:Y:S01]  /*2f580*/  @P5 STG.E desc[UR28][R60.64], R66 ;  /* 0x000000423c005986 */ /* 0x0009e2000c10191c */
[----:B------:R-:W-:Y:S01]  /*2f590*/  ISETP.GE.AND P5, PT, R0, UR9, PT ;  /* 0x0000000900007c0c */ /* 0x000fe2000bfa6270 */
[----:B-1----:R-:W-:Y:S01]  /*2f5a0*/  IMAD.WIDE R44, R213, 0x4, R160 ;  /* 0x00000004d52c7825 */ /* 0x002fe200078e02a0 */
[----:B------:R-:W-:Y:S01]  /*2f5b0*/  ISETP.LT.AND P3, PT, R232, UR7, !P3 ;  /* 0x00000007e8007c0c */ /* 0x000fe2000df61270 */
[----:B------:R-:W1:Y:S02]  /*2f5c0*/  LDCU UR33, c[0x0][0x398] ;  /* 0x00007300ff2177ac */ /* 0x000e640008000800 */
[----:B------:R-:W-:-:S02]  /*2f5d0*/  VIADD R0, R247, 0x19 ;  /* 0x00000019f7007836 */ /* 0x000fc40000000000 */
[C---:B---3--:R-:W-:Y:S01]  /*2f5e0*/  IMAD.WIDE R64, R219.reuse, 0x4, R2 ;  /* 0x00000004db407825 */ /* 0x048fe200078e0202 */
[----:B------:R3:W-:Y:S01]  /*2f5f0*/  @P2 STG.E desc[UR28][R44.64], R62 ;  /* 0x0000003e2c002986 */ /* 0x0007e2000c10191c */
[----:B------:R-:W-:Y:S01]  /*2f600*/  ISETP.LT.AND P2, PT, R252, UR10, !P5 ;  /* 0x0000000afc007c0c */ /* 0x000fe2000ef41270 */
[----:B------:R-:W1:Y:S01]  /*2f610*/  LDCU UR38, c[0x0][0x39c] ;  /* 0x00007380ff2677ac */ /* 0x000e620008000800 */
[----:B----4-:R-:W-:Y:S01]  /*2f620*/  IMAD.WIDE R60, R219, 0x4, R160 ;  /* 0x00000004db3c7825 */ /* 0x010fe200078e02a0 */
[----:B------:R4:W-:Y:S01]  /*2f630*/  @P4 STG.E desc[UR28][R64.64], R251 ;  /* 0x000000fb40004986 */ /* 0x0009e2000c10191c */
[----:B------:R-:W-:Y:S01]  /*2f640*/  ISETP.GE.AND P4, PT, R0, UR13, PT ;  /* 0x0000000d00007c0c */ /* 0x000fe2000bf86270 */
[----:B------:R-:W1:Y:S01]  /*2f650*/  LDCU UR77, c[0x0][0x3b8] ;  /* 0x00007700ff4d77ac */ /* 0x000e620008000800 */
[----:B------:R-:W-:Y:S01]  /*2f660*/  VIADD R99, R97, UR8 ;  /* 0x0000000861637c36 */ /* 0x000fe20008000000 */
[----:B------:R-:W-:Y:S01]  /*2f670*/  ISETP.LT.AND P5, PT, R232, UR11, !P5 ;  /* 0x0000000be8007c0c */ /* 0x000fe2000efa1270 */
[----:B------:R-:W-:Y:S01]  /*2f680*/  VIADD R0, R247, 0x1a ;  /* 0x0000001af7007836 */ /* 0x000fe20000000000 */
[----:B------:R2:W-:Y:S01]  /*2f690*/  @P1 STG.E desc[UR28][R60.64], R47 ;  /* 0x0000002f3c001986 */ /* 0x0005e2000c10191c */
[----:B------:R-:W1:Y:S01]  /*2f6a0*/  LDCU UR34, c[0x0][0x398] ;  /* 0x00007300ff2277ac */ /* 0x000e620008000800 */
[C---:B---3--:R-:W-:Y:S01]  /*2f6b0*/  IMAD.WIDE R44, R97.reuse, 0x4, R2 ;  /* 0x00000004612c7825 */ /* 0x048fe200078e0202 */
[----:B------:R-:W-:Y:S01]  /*2f6c0*/  ISETP.LT.AND P1, PT, R252, UR14, !P4 ;  /* 0x0000000efc007c0c */ /* 0x000fe2000e721270 */
[----:B------:R-:W3:Y:S02]  /*2f6d0*/  LDCU UR40, c[0x0][0x398] ;  /* 0x00007300ff2877ac */ /* 0x000ee40008000800 */
[----:B----4-:R-:W-:Y:S01]  /*2f6e0*/  IMAD.WIDE R64, R97, 0x4, R160 ;  /* 0x0000000461407825 */ /* 0x010fe200078e02a0 */
[----:B------:R4:W-:Y:S01]  /*2f6f0*/  @P6 STG.E desc[UR28][R44.64], R67 ;  /* 0x000000432c006986 */ /* 0x0009e2000c10191c */
[C---:B------:R-:W-:Y:S01]  /*2f700*/  IADD3 R163, PT, PT, R99.reuse, UR12, RZ ;  /* 0x0000000c63a37c10 */ /* 0x040fe2000fffe0ff */
[----:B------:R-:W1:Y:S01]  /*2f710*/  LDCU UR36, c[0x0][0x3b8] ;  /* 0x00007700ff2477ac */ /* 0x000e620008000800 */
[----:B------:R-:W-:Y:S01]  /*2f720*/  ISETP.GE.AND P6, PT, R0, UR17, PT ;  /* 0x0000001100007c0c */ /* 0x000fe2000bfc6270 */
[--C-:B--2---:R-:W-:Y:S01]  /*2f730*/  IMAD.WIDE R46, R99, 0x4, R2.reuse ;  /* 0x00000004632e7825 */ /* 0x104fe200078e0202 */
[----:B------:R-:W-:Y:S01]  /*2f740*/  ISETP.LT.AND P4, PT, R232, UR15, !P4 ;  /* 0x0000000fe8007c0c */ /* 0x000fe2000e781270 */
[----:B------:R-:W-:Y:S01]  /*2f750*/  @P3 STG.E desc[UR28][R64.64], R63 ;  /* 0x0000003f40003986 */ /* 0x000fe2000c10191c */
[----:B------:R-:W-:Y:S01]  /*2f760*/  IADD3 R0, PT, PT, R247, 0x1b, RZ ;  /* 0x0000001bf7007810 */ /* 0x000fe20007ffe0ff */
[----:B------:R-:W-:Y:S01]  /*2f770*/  IMAD.WIDE R60, R163, 0x4, R2 ;  /* 0x00000004a33c7825 */ /* 0x000fe200078e0202 */
[----:B------:R-:W-:Y:S01]  /*2f780*/  ISETP.LT.AND P3, PT, R252, UR18, !P6 ;  /* 0x00000012fc007c0c */ /* 0x000fe2000f761270 */
[----:B------:R2:W-:Y:S01]  /*2f790*/  @P2 STG.E desc[UR28][R46.64], R236 ;  /* 0x000000ec2e002986 */ /* 0x0005e2000c10191c */
[----:B------:R-:W1:Y:S01]  /*2f7a0*/  LDCU UR44, c[0x0][0x39c] ;  /* 0x00007380ff2c77ac */ /* 0x000e620008000800 */
[----:B----4-:R-:W-:Y:S01]  /*2f7b0*/  IMAD.WIDE R44, R99, 0x4, R160 ;  /* 0x00000004632c7825 */ /* 0x010fe200078e02a0 */
[----:B------:R-:W-:-:S02]  /*2f7c0*/  ISETP.GE.AND P2, PT, R0, UR21, PT ;  /* 0x0000001500007c0c */ /* 0x000fc4000bf46270 */
[----:B------:R-:W-:Y:S01]  /*2f7d0*/  ISETP.LT.AND P6, PT, R232, UR19, !P6 ;  /* 0x00000013e8007c0c */ /* 0x000fe2000f7c1270 */
[----:B------:R-:W-:Y:S01]  /*2f7e0*/  VIADD R0, R247, 0x1c ;  /* 0x0000001cf7007836 */ /* 0x000fe20000000000 */
[----:B------:R4:W-:Y:S01]  /*2f7f0*/  @P5 STG.E desc[UR28][R44.64], R40 ;  /* 0x000000282c005986 */ /* 0x0009e2000c10191c */
[C---:B------:R-:W-:Y:S01]  /*2f800*/  VIADD R213, R163.reuse, UR16 ;  /* 0x00000010a3d57c36 */ /* 0x040fe20008000000 */
[----:B------:R-:W-:Y:S01]  /*2f810*/  ISETP.LT.AND P5, PT, R252, UR22, !P2 ;  /* 0x00000016fc007c0c */ /* 0x000fe2000d7a1270 */
[----:B------:R-:W1:Y:S01]  /*2f820*/  LDCU UR42, c[0x0][0x398] ;  /* 0x00007300ff2a77ac */ /* 0x000e620008000800 */
[----:B------:R3:W-:Y:S01]  /*2f830*/  @P1 STG.E desc[UR28][R60.64], R56 ;  /* 0x000000383c001986 */ /* 0x0007e2000c10191c */
[----:B--2---:R-:W-:Y:S01]  /*2f840*/  IMAD.WIDE R46, R163, 0x4, R160 ;  /* 0x00000004a32e7825 */ /* 0x004fe200078e02a0 */
[----:B------:R-:W-:Y:S01]  /*2f850*/  ISETP.GE.AND P1, PT, R0, UR25, PT ;  /* 0x0000001900007c0c */ /* 0x000fe2000bf26270 */
[----:B------:R-:W2:Y:S01]  /*2f860*/  LDCU UR32, c[0x0][0x398] ;  /* 0x00007300ff2077ac */ /* 0x000ea20008000800 */
[----:B------:R-:W-:Y:S01]  /*2f870*/  ISETP.LT.AND P2, PT, R232, UR23, !P2 ;  /* 0x00000017e8007c0c */ /* 0x000fe2000d741270 */
[----:B------:R-:W-:Y:S01]  /*2f880*/  VIADD R97, R213, UR20 ;  /* 0x00000014d5617c36 */ /* 0x000fe20008000000 */
[----:B------:R1:W-:Y:S01]  /*2f890*/  @P4 STG.E desc[UR28][R46.64], R52 ;  /* 0x000000342e004986 */ /* 0x0003e2000c10191c */
[----:B------:R-:W-:Y:S01]  /*2f8a0*/  VIADD R0, R247, 0x1d ;  /* 0x0000001df7007836 */ /* 0x000fe20000000000 */
[----:B------:R-:W2:Y:S01]  /*2f8b0*/  LDCU UR9, c[0x0][0x39c] ;  /* 0x00007380ff0977ac */ /* 0x000ea20008000800 */
[C---:B----4-:R-:W-:Y:S01]  /*2f8c0*/  IMAD.WIDE R44, R213.reuse, 0x4, R2 ;  /* 0x00000004d52c7825 */ /* 0x050fe200078e0202 */
[----:B------:R-:W-:Y:S01]  /*2f8d0*/  ISETP.LT.AND P4, PT, R252, UR26, !P1 ;  /* 0x0000001afc007c0c */ /* 0x000fe2000cf81270 */
[----:B------:R-:W4:Y:S02]  /*2f8e0*/  LDCU UR30, c[0x0][0x3b8] ;  /* 0x00007700ff1e77ac */ /* 0x000f240008000800 */
[----:B---3--:R-:W-:Y:S01]  /*2f8f0*/  IMAD.WIDE R60, R213, 0x4, R160 ;  /* 0x00000004d53c7825 */ /* 0x008fe200078e02a0 */
[----:B------:R3:W-:Y:S01]  /*2f900*/  @P3 STG.E desc[UR28][R44.64], R237 ;  /* 0x000000ed2c003986 */ /* 0x0007e2000c10191c */
[C---:B------:R-:W-:Y:S01]  /*2f910*/  IADD3 R63, PT, PT, R97.reuse, UR24, RZ ;  /* 0x00000018613f7c10 */ /* 0x040fe2000fffe0ff */
[----:B------:R-:W2:Y:S01]  /*2f920*/  LDCU UR7, c[0x0][0x398] ;  /* 0x00007300ff0777ac */ /* 0x000ea20008000800 */
[----:B------:R-:W-:Y:S01]  /*2f930*/  ISETP.GE.AND P3, PT, R0, UR4, PT ;  /* 0x0000000400007c0c */ /* 0x000fe2000bf66270 */
[----:B-1----:R-:W-:Y:S01]  /*2f940*/  IMAD.WIDE R46, R97, 0x4, R2 ;  /* 0x00000004612e7825 */ /* 0x002fe200078e0202 */
[----:B------:R-:W-:Y:S01]  /*2f950*/  ISETP.LT.AND P1, PT, R232, UR27, !P1 ;  /* 0x0000001be8007c0c */ /* 0x000fe2000cf21270 */
[----:B------:R1:W-:Y:S01]  /*2f960*/  @P6 STG.E desc[UR28][R60.64], R41 ;  /* 0x000000293c006986 */ /* 0x0003e2000c10191c */
[----:B------:R-:W-:Y:S01]  /*2f970*/  IADD3 R0, PT, PT, R247, 0x1e, RZ ;  /* 0x0000001ef7007810 */ /* 0x000fe20007ffe0ff */
[----:B------:R-:W2:Y:S01]  /*2f980*/  LDCU UR10, c[0x0][0x398] ;  /* 0x00007300ff0a77ac */ /* 0x000ea20008000800 */
[----:B------:R-:W-:Y:S01]  /*2f990*/  ISETP.LT.AND P6, PT, R252, UR46, !P3 ;  /* 0x0000002efc007c0c */ /* 0x000fe2000dfc1270 */
[----:B------:R4:W-:Y:S01]  /*2f9a0*/  @P5 STG.E desc[UR28][R46.64], R57 ;  /* 0x000000392e005986 */ /* 0x0009e2000c10191c */
[----:B---3--:R-:W-:Y:S01]  /*2f9b0*/  IMAD.WIDE R44, R97, 0x4, R160 ;  /* 0x00000004612c7825 */ /* 0x008fe200078e02a0 */
[----:B------:R-:W-:Y:S01]  /*2f9c0*/  ISETP.GE.AND P5, PT, R0, UR52, PT ;  /* 0x0000003400007c0c */ /* 0x000fe2000bfa6270 */
[----:B------:R-:W3:Y:S02]  /*2f9d0*/  LDCU UR13, c[0x0][0x39c] ;  /* 0x00007380ff0d77ac */ /* 0x000ee40008000800 */
[----:B------:R-:W-:-:S02]  /*2f9e0*/  VIADD R0, R247, 0x1f ;  /* 0x0000001ff7007836 */ /* 0x000fc40000000000 */
[C---:B-1----:R-:W-:Y:S01]  /*2f9f0*/  IMAD.WIDE R40, R63.reuse, 0x4, R2 ;  /* 0x000000043f287825 */ /* 0x042fe200078e0202 */
[----:B------:R-:W-:Y:S01]  /*2fa00*/  ISETP.LT.AND P3, PT, R232, UR48, !P3 ;  /* 0x00000030e8007c0c */ /* 0x000fe2000df61270 */
[----:B------:R1:W-:Y:S01]  /*2fa10*/  @P2 STG.E desc[UR28][R44.64], R53 ;  /* 0x000000352c002986 */ /* 0x0003e2000c10191c */
[----:B------:R-:W-:Y:S01]  /*2fa20*/  ISETP.LT.AND P2, PT, R252, UR54, !P5 ;  /* 0x00000036fc007c0c */ /* 0x000fe2000ef41270 */
[C---:B------:R-:W-:Y:S01]  /*2fa30*/  VIADD R65, R63.reuse, UR31 ;  /* 0x0000001f3f417c36 */ /* 0x040fe20008000000 */
[----:B------:R-:W2:Y:S01]  /*2fa40*/  LDCU UR8, c[0x0][0x3b8] ;  /* 0x00007700ff0877ac */ /* 0x000ea20008000800 */
[----:B----4-:R-:W-:Y:S01]  /*2fa50*/  IMAD.WIDE R46, R63, 0x4, R160 ;  /* 0x000000043f2e7825 */ /* 0x010fe200078e02a0 */
[----:B------:R4:W-:Y:S01]  /*2fa60*/  @P4 STG.E desc[UR28][R40.64], R238 ;  /* 0x000000ee28004986 */ /* 0x0009e2000c10191c */
[----:B------:R-:W-:Y:S01]  /*2fa70*/  ISETP.GE.AND P4, PT, R0, UR57, PT ;  /* 0x0000003900007c0c */ /* 0x000fe2000bf86270 */
[----:B------:R-:W2:Y:S01]  /*2fa80*/  LDCU UR11, c[0x0][0x398] ;  /* 0x00007300ff0b77ac */ /* 0x000ea20008000800 */
[----:B------:R-:W-:Y:S01]  /*2fa90*/  VIADD R67, R65, UR50 ;  /* 0x0000003241437c36 */ /* 0x000fe20008000000 */
[----:B------:R-:W-:Y:S01]  /*2faa0*/  ISETP.LT.AND P5, PT, R232, UR55, !P5 ;  /* 0x00000037e8007c0c */ /* 0x000fe2000efa1270 */
[----:B------:R-:W-:Y:S01]  /*2fab0*/  VIADD R0, R247, 0x20 ;  /* 0x00000020f7007836 */ /* 0x000fe20000000000 */
[----:B------:R-:W2:Y:S01]  /*2fac0*/  LDCU UR14, c[0x0][0x398] ;  /* 0x00007300ff0e77ac */ /* 0x000ea20008000800 */
[C---:B-1----:R-:W-:Y:S01]  /*2fad0*/  IMAD.WIDE R44, R65.reuse, 0x4, R2 ;  /* 0x00000004412c7825 */ /* 0x042fe200078e0202 */
[----:B------:R1:W-:Y:S01]  /*2fae0*/  @P1 STG.E desc[UR28][R46.64], R42 ;  /* 0x0000002a2e001986 */ /* 0x0003e2000c10191c */
[----:B------:R-:W-:Y:S01]  /*2faf0*/  ISETP.LT.AND P1, PT, R252, UR58, !P4 ;  /* 0x0000003afc007c0c */ /* 0x000fe2000e721270 */
[----:B------:R-:W2:Y:S01]  /*2fb00*/  LDCU UR12, c[0x0][0x3b8] ;  /* 0x00007700ff0c77ac */ /* 0x000ea20008000800 */
[----:B----4-:R-:W-:Y:S01]  /*2fb10*/  IMAD.WIDE R40, R65, 0x4, R160 ;  /* 0x0000000441287825 */ /* 0x010fe200078e02a0 */
[----:B------:R4:W-:Y:S01]  /*2fb20*/  @P6 STG.E desc[UR28][R44.64], R58 ;  /* 0x0000003a2c006986 */ /* 0x0009e2000c10191c */
[----:B------:R-:W-:Y:S01]  /*2fb30*/  IADD3 R61, PT, PT, R67, UR56, RZ ;  /* 0x00000038433d7c10 */ /* 0x000fe2000fffe0ff */
[----:B------:R-:W2:Y:S01]  /*2fb40*/  LDCU UR17, c[0x0][0x39c] ;  /* 0x00007380ff1177ac */ /* 0x000ea20008000800 */
[----:B------:R-:W-:-:S02]  /*2fb50*/  ISETP.GE.AND P6, PT, R0, UR61, PT ;  /* 0x0000003d00007c0c */ /* 0x000fc4000bfc6270 */
[----:B------:R-:W-:Y:S01]  /*2fb60*/  ISETP.LT.AND P4, PT, R232, UR59, !P4 ;  /* 0x0000003be8007c0c */ /* 0x000fe2000e781270 */
[----:B------:R-:W2:Y:S01]  /*2fb70*/  LDCU UR15, c[0x0][0x398] ;  /* 0x00007300ff0f77ac */ /* 0x000ea20008000800 */
[----:B-1----:R-:W-:Y:S01]  /*2fb80*/  IMAD.WIDE R46, R67, 0x4, R2 ;  /* 0x00000004432e7825 */ /* 0x002fe200078e0202 */
[----:B------:R-:W-:Y:S01]  /*2fb90*/  IADD3 R0, PT, PT, R247, 0x21, RZ ;  /* 0x00000021f7007810 */ /* 0x000fe20007ffe0ff */
[----:B------:R1:W-:Y:S01]  /*2fba0*/  @P3 STG.E desc[UR28][R40.64], R54 ;  /* 0x0000003628003986 */ /* 0x0003e2000c10191c */
[----:B------:R-:W-:Y:S01]  /*2fbb0*/  ISETP.LT.AND P3, PT, R252, UR62, !P6 ;  /* 0x0000003efc007c0c */ /* 0x000fe2000f761270 */
[----:B------:R-:W2:Y:S01]  /*2fbc0*/  LDCU UR18, c[0x0][0x398] ;  /* 0x00007300ff1277ac */ /* 0x000ea20008000800 */
[----:B----4-:R-:W-:Y:S01]  /*2fbd0*/  IMAD.WIDE R44, R67, 0x4, R160 ;  /* 0x00000004432c7825 */ /* 0x010fe200078e02a0 */
[----:B------:R4:W-:Y:S01]  /*2fbe0*/  @P2 STG.E desc[UR28][R46.64], R239 ;  /* 0x000000ef2e002986 */ /* 0x0009e2000c10191c */
[----:B------:R-:W-:Y:S01]  /*2fbf0*/  ISETP.GE.AND P2, PT, R0, UR65, PT ;  /* 0x0000004100007c0c */ /* 0x000fe2000bf46270 */
[----:B------:R-:W2:Y:S01]  /*2fc00*/  LDCU UR21, c[0x0][0x39c] ;  /* 0x00007380ff1577ac */ /* 0x000ea20008000800 */
[----:B------:R-:W-:Y:S01]  /*2fc10*/  VIADD R0, R247, 0x22 ;  /* 0x00000022f7007836 */ /* 0x000fe20000000000 */
[----:B------:R-:W-:Y:S01]  /*2fc20*/  ISETP.LT.AND P6, PT, R232, UR63, !P6 ;  /* 0x0000003fe8007c0c */ /* 0x000fe2000f7c1270 */
[C---:B------:R-:W-:Y:S01]  /*2fc30*/  VIADD R53, R61.reuse, UR60 ;  /* 0x0000003c3d357c36 */ /* 0x040fe20008000000 */
[----:B------:R-:W2:Y:S01]  /*2fc40*/  LDCU UR16, c[0x0][0x3b8] ;  /* 0x00007700ff1077ac */ /* 0x000ea20008000800 */
[C---:B-1----:R-:W-:Y:S01]  /*2fc50*/  IMAD.WIDE R40, R61.reuse, 0x4, R2 ;  /* 0x000000043d287825 */ /* 0x042fe200078e0202 */
[----:B------:R1:W-:Y:S01]  /*2fc60*/  @P5 STG.E desc[UR28][R44.64], R43 ;  /* 0x0000002b2c005986 */ /* 0x0003e2000c10191c */
[----:B------:R-:W-:Y:S01]  /*2fc70*/  ISETP.LT.AND P5, PT, R252, UR66, !P2 ;  /* 0x00000042fc007c0c */ /* 0x000fe2000d7a1270 */
        /* <DEDUP_REMOVED lines=8> */
[----:B------:R-:W-:Y:S01]  /*2fd00*/  @P4 STG.E desc[UR28][R46.64], R55 ;  /* 0x000000372e004986 */ /* 0x000fe2000c10191c */
[----:B------:R-:W2:Y:S01]  /*2fd10*/  LDCU UR25, c[0x0][0x39c] ;  /* 0x00007380ff1977ac */ /* 0x000ea20008000800 */
[C---:B-1----:R-:W-:Y:S01]  /*2fd20*/  IMAD.WIDE R42, R53.reuse, 0x4, R2 ;  /* 0x00000004352a7825 */ /* 0x042fe200078e0202 */
[----:B------:R-:W-:Y:S01]  /*2fd30*/  ISETP.LT.AND P4, PT, R252, UR70, !P1 ;  /* 0x00000046fc007c0c */ /* 0x000fe2000cf81270 */
[----:B------:R-:W1:Y:S02]  /*2fd40*/  LDCU UR20, c[0x0][0x3b8] ;  /* 0x00007700ff1477ac */ /* 0x000e640008000800 */
[----:B----4-:R-:W-:Y:S01]  /*2fd50*/  IMAD.WIDE R40, R53, 0x4, R160 ;  /* 0x0000000435287825 */ /* 0x010fe200078e02a0 */
[----:B------:R4:W-:Y:S01]  /*2fd60*/  @P3 STG.E desc[UR28][R42.64], R48 ;  /* 0x000000302a003986 */ /* 0x0009e2000c10191c */
[C---:B------:R-:W-:Y:S01]  /*2fd70*/  IADD3 R63, PT, PT, R57.reuse, UR68, RZ ;  /* 0x00000044393f7c10 */ /* 0x040fe2000fffe0ff */
[----:B------:R-:W1:Y:S01]  /*2fd80*/  LDCU UR23, c[0x0][0x398] ;  /* 0x00007300ff1777ac */ /* 0x000e620008000800 */
[----:B------:R-:W-:Y:S01]  /*2fd90*/  IMAD.WIDE R44, R57, 0x4, R2 ;  /* 0x00000004392c7825 */ /* 0x000fe200078e0202 */
[----:B------:R-:W-:-:S02]  /*2fda0*/  ISETP.GE.AND P3, PT, R0, UR72, PT ;  /* 0x0000004800007c0c */ /* 0x000fc4000bf66270 */
[----:B------:R-:W-:Y:S01]  /*2fdb0*/  ISETP.LT.AND P1, PT, R232, UR71, !P1 ;  /* 0x00000047e8007c0c */ /* 0x000fe2000cf21270 */
[----:B------:R1:W-:Y:S01]  /*2fdc0*/  @P6 STG.E desc[UR28][R40.64], R100 ;  /* 0x0000006428006986 */ /* 0x0003e2000c10191c */
[----:B------:R-:W-:Y:S01]  /*2fdd0*/  IADD3 R0, PT, PT, R247, 0x24, RZ ;  /* 0x00000024f7007810 */ /* 0x000fe20007ffe0ff */
[----:B------:R-:W2:Y:S01]  /*2fde0*/  LDCU UR26, c[0x0][0x398] ;  /* 0x00007300ff1a77ac */ /* 0x000ea20008000800 */
[----:B------:R-:W-:Y:S01]  /*2fdf0*/  ISETP.LT.AND P6, PT, R252, UR73, !P3 ;  /* 0x00000049fc007c0c */ /* 0x000fe2000dfc1270 */
[----:B------:R3:W-:Y:S01]  /*2fe00*/  @P5 STG.E desc[UR28][R44.64], R124 ;  /* 0x0000007c2c005986 */ /* 0x0007e2000c10191c */
[----:B----4-:R-:W-:Y:S01]  /*2fe10*/  IMAD.WIDE R42, R57, 0x4, R160 ;  /* 0x00000004392a7825 */ /* 0x010fe200078e02a0 */
[----:B------:R-:W-:Y:S01]  /*2fe20*/  ISETP.GE.AND P5, PT, R0, UR75, PT ;  /* 0x0000004b00007c0c */ /* 0x000fe2000bfa6270 */
[----:B------:R-:W4:Y:S02]  /*2fe30*/  LDCU UR24, c[0x0][0x3b8] ;  /* 0x00007700ff1877ac */ /* 0x000f240008000800 */
[----:B------:R-:W-:-:S02]  /*2fe40*/  VIADD R0, R247, 0x25 ;  /* 0x00000025f7007836 */ /* 0x000fc40000000000 */
[C---:B------:R-:W-:Y:S01]  /*2fe50*/  VIADD R61, R63.reuse, UR76 ;  /* 0x0000004c3f3d7c36 */ /* 0x040fe20008000000 */
[----:B------:R-:W2:Y:S01]  /*2fe60*/  LDCU UR4, c[0x0][0x39c] ;  /* 0x00007380ff0477ac */ /* 0x000ea20008000800 */
[C---:B-1----:R-:W-:Y:S01]  /*2fe70*/  IMAD.WIDE R40, R63.reuse, 0x4, R2 ;  /* 0x000000043f287825 */ /* 0x042fe200078e0202 */
[----:B------:R-:W-:Y:S01]  /*2fe80*/  ISETP.LT.AND P3, PT, R232, UR74, !P3 ;  /* 0x0000004ae8007c0c */ /* 0x000fe2000df61270 */
[----:B------:R1:W-:Y:S01]  /*2fe90*/  @P2 STG.E desc[UR28][R42.64], R108 ;  /* 0x0000006c2a002986 */ /* 0x0003e2000c10191c */
[----:B------:R-:W-:Y:S01]  /*2fea0*/  ISETP.LT.AND P2, PT, R252, UR33, !P5 ;  /* 0x00000021fc007c0c */ /* 0x000fe2000ef41270 */
[----:B---3--:R-:W-:Y:S01]  /*2feb0*/  IMAD.WIDE R44, R63, 0x4, R160 ;  /* 0x000000043f2c7825 */ /* 0x008fe200078e02a0 */
[----:B------:R-:W3:Y:S01]  /*2fec0*/  LDCU UR27, c[0x0][0x398] ;  /* 0x00007300ff1b77ac */ /* 0x000ee20008000800 */
[----:B------:R2:W-:Y:S01]  /*2fed0*/  @P4 STG.E desc[UR28][R40.64], R49 ;  /* 0x0000003128004986 */ /* 0x0005e2000c10191c */
[----:B------:R-:W-:Y:S01]  /*2fee0*/  ISETP.GE.AND P4, PT, R0, UR38, PT ;  /* 0x0000002600007c0c */ /* 0x000fe2000bf86270 */
[----:B------:R-:W-:Y:S01]  /*2fef0*/  VIADD R47, R61, UR77 ;  /* 0x0000004d3d2f7c36 */ /* 0x000fe20008000000 */
[----:B------:R-:W-:Y:S01]  /*2ff00*/  ISETP.LT.AND P5, PT, R232, UR34, !P5 ;  /* 0x00000022e8007c0c */ /* 0x000fe2000efa1270 */
[----:B------:R-:W-:Y:S01]  /*2ff10*/  VIADD R0, R247, 0x26 ;  /* 0x00000026f7007836 */ /* 0x000fe20000000000 */
[----:B------:R3:W-:Y:S01]  /*2ff20*/  @P1 STG.E desc[UR28][R44.64], R101 ;  /* 0x000000652c001986 */ /* 0x0007e2000c10191c */
[----:B------:R-:W4:Y:S01]  /*2ff30*/  LDCU UR46, c[0x0][0x398] ;  /* 0x00007300ff2e77ac */ /* 0x000f220008000800 */
[C---:B-1----:R-:W-:Y:S01]  /*2ff40*/  IMAD.WIDE R42, R61.reuse, 0x4, R2 ;  /* 0x000000043d2a7825 */ /* 0x042fe200078e0202 */
[----:B------:R-:W-:Y:S01]  /*2ff50*/  ISETP.LT.AND P1, PT, R252, UR40, !P4 ;  /* 0x00000028fc007c0c */ /* 0x000fe2000e721270 */
[----:B------:R-:W1:Y:S02]  /*2ff60*/  LDCU UR52, c[0x0][0x39c] ;  /* 0x00007380ff3477ac */ /* 0x000e640008000800 */
[----:B--2---:R-:W-:Y:S01]  /*2ff70*/  IMAD.WIDE R40, R61, 0x4, R160 ;  /* 0x000000043d287825 */ /* 0x004fe200078e02a0 */
[----:B------:R2:W-:Y:S01]  /*2ff80*/  @P6 STG.E desc[UR28][R42.64], R125 ;  /* 0x0000007d2a006986 */ /* 0x0005e2000c10191c */
[C---:B------:R-:W-:Y:S01]  /*2ff90*/  IADD3 R53, PT, PT, R47.reuse, UR36, RZ ;  /* 0x000000242f357c10 */ /* 0x040fe2000fffe0ff */
[----:B------:R-:W1:Y:S01]  /*2ffa0*/  LDCU UR31, c[0x0][0x3b8] ;  /* 0x00007700ff1f77ac */ /* 0x000e620008000800 */
[----:B------:R-:W-:Y:S01]  /*2ffb0*/  ISETP.GE.AND P6, PT, R0, UR44, PT ;  /* 0x0000002c00007c0c */ /* 0x000fe2000bfc6270 */
[----:B---3--:R-:W-:Y:S01]  /*2ffc0*/  IMAD.WIDE R44, R47, 0x4, R2 ;  /* 0x000000042f2c7825 */ /* 0x008fe200078e0202 */
[----:B------:R-:W-:Y:S01]  /*2ffd0*/  ISETP.LT.AND P4, PT, R232, UR42, !P4 ;  /* 0x0000002ae8007c0c */ /* 0x000fe2000e781270 */
[----:B------:R3:W-:Y:S01]  /*2ffe0*/  @P3 STG.E desc[UR28][R40.64], R109 ;  /* 0x0000006d28003986 */ /* 0x0007e2000c10191c */
[----:B------:R-:W-:Y:S01]  /*2fff0*/  IADD3 R0, PT, PT, R247, 0x27, RZ ;  /* 0x00000027f7007810 */ /* 0x000fe20007ffe0ff */
[----:B------:R-:W1:Y:S01]  /*30000*/  LDCU UR48, c[0x0][0x398] ;  /* 0x00007300ff3077ac */ /* 0x000e620008000800 */
[----:B------:R-:W-:Y:S01]  /*30010*/  ISETP.LT.AND P3, PT, R252, UR32, !P6 ;  /* 0x00000020fc007c0c */ /* 0x000fe2000f761270 */
[----:B------:R4:W-:Y:S01]  /*30020*/  @P2 STG.E desc[UR28][R44.64], R50 ;  /* 0x000000322c002986 */ /* 0x0009e2000c10191c */
[----:B--2---:R-:W-:Y:S01]  /*30030*/  IMAD.WIDE R42, R47, 0x4, R160 ;  /* 0x000000042f2a7825 */ /* 0x004fe200078e02a0 */
[----:B------:R-:W-:Y:S01]  /*30040*/  ISETP.GE.AND P2, PT, R0, UR9, PT ;  /* 0x0000000900007c0c */ /* 0x000fe2000bf46270 */
[----:B------:R-:W2:Y:S02]  /*30050*/  LDCU UR54, c[0x0][0x398] ;  /* 0x00007300ff3677ac */ /* 0x000ea40008000800 */
[----:B------:R-:W-:-:S02]  /*30060*/  VIADD R0, R247, 0x28 ;  /* 0x00000028f7007836 */ /* 0x000fc40000000000 */
[C---:B---3--:R-:W-:Y:S01]  /*30070*/  IMAD.WIDE R40, R53.reuse, 0x4, R2 ;  /* 0x0000000435287825 */ /* 0x048fe200078e0202 */
[----:B------:R-:W-:Y:S01]  /*30080*/  ISETP.LT.AND P6, PT, R232, UR7, !P6 ;  /* 0x00000007e8007c0c */ /* 0x000fe2000f7c1270 */
[----:B------:R3:W-:Y:S01]  /*30090*/  @P5 STG.E desc[UR28][R42.64], R102 ;  /* 0x000000662a005986 */ /* 0x0007e2000c10191c */
[----:B------:R-:W-:Y:S01]  /*300a0*/  ISETP.LT.AND P5, PT, R252, UR10, !P2 ;  /* 0x0000000afc007c0c */ /* 0x000fe2000d7a1270 */
[C---:B------:R-:W-:Y:S01]  /*300b0*/  VIADD R55, R53.reuse, UR30 ;  /* 0x0000001e35377c36 */ /* 0x040fe20008000000 */
        /* <DEDUP_REMOVED lines=8> */
[----:B------:R-:W1:Y:S01]  /*30140*/  LDCU UR55, c[0x0][0x398] ;  /* 0x00007300ff3777ac */ /* 0x000e620008000800 */
[C---:B---3--:R-:W-:Y:S01]  /*30150*/  IMAD.WIDE R42, R55.reuse, 0x4, R2 ;  /* 0x00000004372a7825 */ /* 0x048fe200078e0202 */
[----:B------:R3:W-:Y:S01]  /*30160*/  @P4 STG.E desc[UR28][R44.64], R110 ;  /* 0x0000006e2c004986 */ /* 0x0007e2000c10191c */
[----:B------:R-:W-:Y:S01]  /*30170*/  ISETP.LT.AND P4, PT, R252, UR14, !P1 ;  /* 0x0000000efc007c0c */ /* 0x000fe2000cf81270 */
[----:B------:R-:W1:Y:S01]  /*30180*/  LDCU UR58, c[0x0][0x398] ;  /* 0x00007300ff3a77ac */ /* 0x000e620008000800 */
[----:B----4-:R-:W-:Y:S01]  /*30190*/  IMAD.WIDE R40, R55, 0x4, R160 ;  /* 0x0000000437287825 */ /* 0x010fe200078e02a0 */
[----:B------:R4:W-:Y:S01]  /*301a0*/  @P3 STG.E desc[UR28][R42.64], R51 ;  /* 0x000000332a003986 */ /* 0x0009e2000c10191c */
[----:B------:R-:W-:Y:S01]  /*301b0*/  IADD3 R47, PT, PT, R49, UR12, RZ ;  /* 0x0000000c312f7c10 */ /* 0x000fe2000fffe0ff */
[----:B------:R-:W1:Y:S01]  /*301c0*/  LDCU UR56, c[0x0][0x3b8] ;  /* 0x00007700ff3877ac */ /* 0x000e620008000800 */
[----:B------:R-:W-:-:S02]  /*301d0*/  ISETP.GE.AND P3, PT, R0, UR17, PT ;  /* 0x0000001100007c0c */ /* 0x000fc4000bf66270 */
[----:B------:R-:W-:Y:S01]  /*301e0*/  ISETP.LT.AND P1, PT, R232, UR15, !P1 ;  /* 0x0000000fe8007c0c */ /* 0x000fe2000cf21270 */
[----:B------:R-:W1:Y:S01]  /*301f0*/  LDCU UR61, c[0x0][0x39c] ;  /* 0x00007380ff3d77ac */ /* 0x000e620008000800 */
[----:B---3--:R-:W-:Y:S01]  /*30200*/  IMAD.WIDE R44, R49, 0x4, R2 ;  /* 0x00000004312c7825 */ /* 0x008fe200078e0202 */
[----:B------:R-:W-:Y:S01]  /*30210*/  IADD3 R0, PT, PT, R247, 0x2a, RZ ;  /* 0x0000002af7007810 */ /* 0x000fe20007ffe0ff */
[----:B------:R3:W-:Y:S01]  /*30220*/  @P6 STG.E desc[UR28][R40.64], R103 ;  /* 0x0000006728006986 */ /* 0x0007e2000c10191c */
[----:B------:R-:W-:Y:S01]  /*30230*/  ISETP.LT.AND P6, PT, R252, UR18, !P3 ;  /* 0x00000012fc007c0c */ /* 0x000fe2000dfc1270 */
[----:B------:R-:W1:Y:S01]  /*30240*/  LDCU UR59, c[0x0][0x398] ;  /* 0x00007300ff3b77ac */ /* 0x000e620008000800 */
[----:B----4-:R-:W-:Y:S01]  /*30250*/  IMAD.WIDE R42, R49, 0x4, R160 ;  /* 0x00000004312a7825 */ /* 0x010fe200078e02a0 */
[----:B------:R4:W-:Y:S01]  /*30260*/  @P5 STG.E desc[UR28][R44.64], R127 ;  /* 0x0000007f2c005986 */ /* 0x0009e2000c10191c */
[----:B------:R-:W-:Y:S01]  /*30270*/  ISETP.GE.AND P5, PT, R0, UR21, PT ;  /* 0x0000001500007c0c */ /* 0x000fe2000bfa6270 */
[----:B------:R-:W1:Y:S01]  /*30280*/  LDCU UR62, c[0x0][0x398] ;  /* 0x00007300ff3e77ac */ /* 0x000e620008000800 */
[----:B------:R-:W-:Y:S01]  /*30290*/  VIADD R0, R247, 0x2b ;  /* 0x0000002bf7007836 */ /* 0x000fe20000000000 */
[----:B------:R-:W-:Y:S01]  /*302a0*/  ISETP.LT.AND P3, PT, R232, UR19, !P3 ;  /* 0x00000013e8007c0c */ /* 0x000fe2000df61270 */
[C---:B------:R-:W-:Y:S01]  /*302b0*/  VIADD R53, R47.reuse, UR16 ;  /* 0x000000102f357c36 */ /* 0x040fe20008000000 */
[----:B------:R-:W1:Y:S01]  /*302c0*/  LDCU UR65, c[0x0][0x39c] ;  /* 0x00007380ff4177ac */ /* 0x000e620008000800 */
        /* <DEDUP_REMOVED lines=19> */
[----:B------:R-:W3:Y:S01]  /*30400*/  LDCU UR64, c[0x0][0x3b8] ;  /* 0x00007700ff4077ac */ /* 0x000ee20008000800 */
[----:B------:R-:W-:Y:S01]  /*30410*/  ISETP.GE.AND P6, PT, R0, UR4, PT ;  /* 0x0000000400007c0c */ /* 0x000fe2000bfc6270 */
[----:B--2---:R-:W-:Y:S01]  /*30420*/  IMAD.WIDE R44, R55, 0x4, R2 ;  /* 0x00000004372c7825 */ /* 0x004fe200078e0202 */
[----:B------:R-:W-:Y:S01]  /*30430*/  ISETP.LT.AND P4, PT, R232, UR27, !P4 ;  /* 0x0000001be8007c0c */ /* 0x000fe2000e781270 */
[----:B------:R2:W-:Y:S01]  /*30440*/  @P3 STG.E desc[UR28][R40.64], R76 ;  /* 0x0000004c28003986 */ /* 0x0005e2000c10191c */
[----:B------:R-:W-:Y:S01]  /*30450*/  IADD3 R0, PT, PT, R247, 0x2d, RZ ;  /* 0x0000002df7007810 */ /* 0x000fe20007ffe0ff */
[----:B------:R-:W3:Y:S01]  /*30460*/  LDCU UR67, c[0x0][0x398] ;  /* 0x00007300ff4377ac */ /* 0x000ee20008000800 */
[----:B------:R-:W-:Y:S01]  /*30470*/  ISETP.LT.AND P3, PT, R252, UR46, !P6 ;  /* 0x0000002efc007c0c */ /* 0x000fe2000f761270 */
[----:B------:R2:W-:Y:S01]  /*30480*/  @P2 STG.E desc[UR28][R44.64], R37 ;  /* 0x000000252c002986 */ /* 0x0005e2000c10191c */
[----:B----4-:R-:W-:Y:S01]  /*30490*/  IMAD.WIDE R42, R55, 0x4, R160 ;  /* 0x00000004372a7825 */ /* 0x010fe200078e02a0 */
[----:B-1----:R-:W-:Y:S01]  /*304a0*/  ISETP.GE.AND P2, PT, R0, UR52, PT ;  /* 0x0000003400007c0c */ /* 0x002fe2000bf46270 */
[----:B------:R-:W1:Y:S02]  /*304b0*/  LDCU UR70, c[0x0][0x398] ;  /* 0x00007300ff4677ac */ /* 0x000e640008000800 */
[----:B------:R-:W-:-:S02]  /*304c0*/  VIADD R0, R247, 0x2e ;  /* 0x0000002ef7007836 */ /* 0x000fc40000000000 */
[C---:B------:R-:W-:Y:S01]  /*304d0*/  VIADD R47, R49.reuse, UR31 ;  /* 0x0000001f312f7c36 */ /* 0x040fe20008000000 */
[----:B------:R-:W4:Y:S01]  /*304e0*/  LDCU UR68, c[0x0][0x3b8] ;  /* 0x00007700ff4477ac */ /* 0x000f220008000800 */
[C---:B--2---:R-:W-:Y:S01]  /*304f0*/  IMAD.WIDE R40, R49.reuse, 0x4, R2 ;  /* 0x0000000431287825 */ /* 0x044fe200078e0202 */
[----:B------:R-:W-:Y:S01]  /*30500*/  ISETP.LT.AND P6, PT, R232, UR48, !P6 ;  /* 0x00000030e8007c0c */ /* 0x000fe2000f7c1270 */
[----:B------:R2:W-:Y:S01]  /*30510*/  @P5 STG.E desc[UR28][R42.64], R73 ;  /* 0x000000492a005986 */ /* 0x0005e2000c10191c */
[----:B------:R-:W-:Y:S01]  /*30520*/  ISETP.LT.AND P5, PT, R252, UR54, !P2 ;  /* 0x00000036fc007c0c */ /* 0x000fe2000d7a1270 */
[----:B------:R-:W-:Y:S01]  /*30530*/  IMAD.WIDE R36, R49, 0x4, R160 ;  /* 0x0000000431247825 */ /* 0x000fe200078e02a0 */
[----:B------:R-:W1:Y:S01]  /*30540*/  LDCU UR72, c[0x0][0x39c] ;  /* 0x00007380ff4877ac */ /* 0x000e620008000800 */
[----:B------:R3:W-:Y:S01]  /*30550*/  @P1 STG.E desc[UR28][R40.64], R105 ;  /* 0x0000006928001986 */ /* 0x0007e2000c10191c */
[----:B------:R-:W-:Y:S01]  /*30560*/  ISETP.GE.AND P1, PT, R0, UR57, PT ;  /* 0x0000003900007c0c */ /* 0x000fe2000bf26270 */
[----:B------:R-:W-:Y:S01]  /*30570*/  VIADD R51, R47, UR50 ;  /* 0x000000322f337c36 */ /* 0x000fe20008000000 */
[----:B------:R-:W-:Y:S01]  /*30580*/  ISETP.LT.AND P2, PT, R232, UR55, !P2 ;  /* 0x00000037e8007c0c */ /* 0x000fe2000d741270 */
[----:B------:R-:W-:Y:S01]  /*30590*/  VIADD R0, R247, 0x2f ;  /* 0x0000002ff7007836 */ /* 0x000fe20000000000 */
[----:B------:R1:W-:Y:S01]  /*305a0*/  @P4 STG.E desc[UR28][R36.64], R77 ;  /* 0x0000004d24004986 */ /* 0x0003e2000c10191c */
[----:B------:R-:W4:Y:S01]  /*305b0*/  LDCU UR71, c[0x0][0x398] ;  /* 0x00007300ff4777ac */ /* 0x000f220008000800 */
[C---:B--2---:R-:W-:Y:S01]  /*305c0*/  IMAD.WIDE R42, R47.reuse, 0x4, R2 ;  /* 0x000000042f2a7825 */ /* 0x044fe200078e0202 */
[----:B------:R-:W-:Y:S01]  /*305d0*/  ISETP.LT.AND P4, PT, R252, UR58, !P1 ;  /* 0x0000003afc007c0c */ /* 0x000fe2000cf81270 */
[----:B------:R-:W2:Y:S02]  /*305e0*/  LDCU UR73, c[0x0][0x398] ;  /* 0x00007300ff4977ac */ /* 0x000ea40008000800 */
        /* <DEDUP_REMOVED lines=19> */
[----:B------:R-:W2:Y:S01]  /*30720*/  LDCU UR33, c[0x0][0x398] ;  /* 0x00007300ff2177ac */ /* 0x000ea20008000800 */
[C---:B------:R-:W-:Y:S01]  /*30730*/  VIADD R45, R53.reuse, UR60 ;  /* 0x0000003c352d7c36 */ /* 0x040fe20008000000 */
[----:B------:R-:W-:Y:S01]  /*30740*/  ISETP.LT.AND P2, PT, R252, UR66, !P5 ;  /* 0x00000042fc007c0c */ /* 0x000fe2000ef41270 */
[----:B----4-:R-:W-:Y:S01]  /*30750*/  IMAD.WIDE R36, R53, 0x4, R160 ;  /* 0x0000000435247825 */ /* 0x010fe200078e02a0 */
[----:B------:R4:W-:Y:S01]  /*30760*/  @P4 STG.E desc[UR28][R40.64], R39 ;  /* 0x0000002728004986 */ /* 0x0009e2000c10191c */
[----:B------:R-:W2:Y:S01]  /*30770*/  LDCU UR38, c[0x0][0x39c] ;  /* 0x00007380ff2677ac */ /* 0x000ea20008000800 */
[----:B------:R-:W-:Y:S01]  /*30780*/  ISETP.GE.AND P4, PT, R0, UR69, PT ;  /* 0x0000004500007c0c */ /* 0x000fe2000bf86270 */
[----:B------:R-:W-:Y:S01]  /*30790*/  VIADD R47, R45, UR64 ;  /* 0x000000402d2f7c36 */ /* 0x000fe20008000000 */
[----:B------:R-:W-:Y:S01]  /*307a0*/  ISETP.LT.AND P5, PT, R232, UR67, !P5 ;  /* 0x00000043e8007c0c */ /* 0x000fe2000efa1270 */
[----:B------:R-:W2:Y:S01]  /*307b0*/  LDCU UR77, c[0x0][0x3b8] ;  /* 0x00007700ff4d77ac */ /* 0x000ea20008000800 */
[----:B------:R-:W-:-:S02]  /*307c0*/  VIADD R0, R247, 0x32 ;  /* 0x00000032f7007836 */ /* 0x000fc40000000000 */
[C---:B-1----:R-:W-:Y:S01]  /*307d0*/  IMAD.WIDE R42, R45.reuse, 0x4, R2 ;  /* 0x000000042d2a7825 */ /* 0x042fe200078e0202 */
[----:B------:R-:W1:Y:S01]  /*307e0*/  LDCU UR34, c[0x0][0x398] ;  /* 0x00007300ff2277ac */ /* 0x000e620008000800 */
[----:B------:R3:W-:Y:S01]  /*307f0*/  @P1 STG.E desc[UR28][R36.64], R75 ;  /* 0x0000004b24001986 */ /* 0x0007e2000c10191c */
[----:B------:R-:W-:Y:S01]  /*30800*/  ISETP.LT.AND P1, PT, R252, UR70, !P4 ;  /* 0x00000046fc007c0c */ /* 0x000fe2000e721270 */
[----:B----4-:R-:W-:Y:S01]  /*30810*/  IMAD.WIDE R38, R45, 0x4, R160 ;  /* 0x000000042d267825 */ /* 0x010fe200078e02a0 */
[----:B------:R-:W4:Y:S01]  /*30820*/  LDCU UR40, c[0x0][0x398] ;  /* 0x00007300ff2877ac */ /* 0x000f220008000800 */
[----:B------:R-:W-:Y:S01]  /*30830*/  @P6 STG.E desc[UR28][R42.64], R107 ;  /* 0x0000006b2a006986 */ /* 0x000fe2000c10191c */
[C---:B------:R-:W-:Y:S01]  /*30840*/  IADD3 R49, PT, PT, R47.reuse, UR68, RZ ;  /* 0x000000442f317c10 */ /* 0x040fe2000fffe0ff */
[----:B------:R-:W1:Y:S01]  /*30850*/  LDCU UR36, c[0x0][0x3b8] ;  /* 0x00007700ff2477ac */ /* 0x000e620008000800 */
[----:B------:R-:W-:Y:S02]  /*30860*/  ISETP.GE.AND P6, PT, R0, UR72, PT ;  /* 0x0000004800007c0c */ /* 0x000fe4000bfc6270 */
[----:B------:R-:W-:Y:S01]  /*30870*/  ISETP.LT.AND P4, PT, R232, UR71, !P4 ;  /* 0x00000047e8007c0c */ /* 0x000fe2000e781270 */
[----:B------:R-:W1:Y:S01]  /*30880*/  LDCU UR44, c[0x0][0x39c] ;  /* 0x00007380ff2c77ac */ /* 0x000e620008000800 */
[----:B---3--:R-:W-:Y:S01]  /*30890*/  IMAD.WIDE R36, R47, 0x4, R2 ;  /* 0x000000042f247825 */ /* 0x008fe200078e0202 */
[----:B------:R-:W-:Y:S01]  /*308a0*/  IADD3 R0, PT, PT, R247, 0x33, RZ ;  /* 0x00000033f7007810 */ /* 0x000fe20007ffe0ff */
[----:B------:R-:W3:Y:S01]  /*308b0*/  LDCU UR42, c[0x0][0x398] ;  /* 0x00007300ff2a77ac */ /* 0x000ee20008000800 */
[----:B------:R4:W-:Y:S01]  /*308c0*/  @P3 STG.E desc[UR28][R38.64], R79 ;  /* 0x0000004f26003986 */ /* 0x0009e2000c10191c */
[----:B------:R-:W-:Y:S01]  /*308d0*/  IMAD.WIDE R40, R47, 0x4, R160 ;  /* 0x000000042f287825 */ /* 0x000fe200078e02a0 */
[----:B--2---:R-:W-:Y:S01]  /*308e0*/  ISETP.LT.AND P3, PT, R252, UR73, !P6 ;  /* 0x00000049fc007c0c */ /* 0x004fe2000f761270 */
[----:B------:R-:W2:Y:S01]  /*308f0*/  LDCU UR32, c[0x0][0x398] ;  /* 0x00007300ff2077ac */ /* 0x000ea20008000800 */
[----:B------:R1:W-:Y:S01]  /*30900*/  @P2 STG.E desc[UR28][R36.64], R68 ;  /* 0x0000004424002986 */ /* 0x0003e2000c10191c */
[----:B------:R-:W-:Y:S01]  /*30910*/  ISETP.GE.AND P2, PT, R0, UR75, PT ;  /* 0x0000004b00007c0c */ /* 0x000fe2000bf46270 */
[----:B------:R-:W-:Y:S01]  /*30920*/  VIADD R0, R247, 0x34 ;  /* 0x00000034f7007836 */ /* 0x000fe20000000000 */
[----:B------:R-:W2:Y:S01]  /*30930*/  LDCU UR9, c[0x0][0x39c] ;  /* 0x00007380ff0977ac */ /* 0x000ea20008000800 */
[C---:B------:R-:W-:Y:S01]  /*30940*/  VIADD R51, R49.reuse, UR76 ;  /* 0x0000004c31337c36 */ /* 0x040fe20008000000 */
[----:B------:R-:W-:Y:S01]  /*30950*/  ISETP.LT.AND P6, PT, R232, UR74, !P6 ;  /* 0x0000004ae8007c0c */ /* 0x000fe2000f7c1270 */
[----:B------:R-:W2:Y:S01]  /*30960*/  LDCU UR30, c[0x0][0x3b8] ;  /* 0x00007700ff1e77ac */ /* 0x000ea20008000800 */
[C---:B----4-:R-:W-:Y:S01]  /*30970*/  IMAD.WIDE R38, R49.reuse, 0x4, R2 ;  /* 0x0000000431267825 */ /* 0x050fe200078e0202 */
[----:B------:R4:W-:Y:S01]  /*30980*/  @P5 STG.E desc[UR28][R40.64], R132 ;  /* 0x0000008428005986 */ /* 0x0009e2000c10191c */
[----:B------:R-:W-:Y:S01]  /*30990*/  ISETP.LT.AND P5, PT, R252, UR33, !P2 ;  /* 0x00000021fc007c0c */ /* 0x000fe2000d7a1270 */
[----:B------:R-:W2:Y:S01]  /*309a0*/  LDCU UR7, c[0x0][0x398] ;  /* 0x00007300ff0777ac */ /* 0x000ea20008000800 */
[----:B-1----:R-:W-:Y:S01]  /*309b0*/  IMAD.WIDE R36, R49, 0x4, R160 ;  /* 0x0000000431247825 */ /* 0x002fe200078e02a0 */
[----:B------:R1:W-:Y:S01]  /*309c0*/  @P1 STG.E desc[UR28][R38.64], R164 ;  /* 0x000000a426001986 */ /* 0x0003e2000c10191c */
[----:B------:R-:W2:Y:S01]  /*309d0*/  LDCU UR10, c[0x0][0x398] ;  /* 0x00007300ff0a77ac */ /* 0x000ea20008000800 */
[----:B------:R-:W-:Y:S01]  /*309e0*/  ISETP.GE.AND P1, PT, R0, UR38, PT ;  /* 0x0000002600007c0c */ /* 0x000fe2000bf26270 */
[C---:B------:R-:W-:Y:S01]  /*309f0*/  VIADD R45, R51.reuse, UR77 ;  /* 0x0000004d332d7c36 */ /* 0x040fe20008000000 */
[----:B------:R-:W2:Y:S01]  /*30a00*/  LDCU UR13, c[0x0][0x39c] ;  /* 0x00007380ff0d77ac */ /* 0x000ea20008000800 */
[----:B------:R-:W-:Y:S01]  /*30a10*/  ISETP.LT.AND P2, PT, R232, UR34, !P2 ;  /* 0x00000022e8007c0c */ /* 0x000fe2000d741270 */
[----:B----4-:R-:W-:Y:S01]  /*30a20*/  IMAD.WIDE R40, R51, 0x4, R2 ;  /* 0x0000000433287825 */ /* 0x010fe200078e0202 */
[----:B------:R4:W-:Y:S01]  /*30a30*/  @P4 STG.E desc[UR28][R36.64], R140 ;  /* 0x0000008c24004986 */ /* 0x0009e2000c10191c */
[----:B------:R-:W2:Y:S02]  /*30a40*/  LDCU UR8, c[0x0][0x3b8] ;  /* 0x00007700ff0877ac */ /* 0x000ea40008000800 */
[----:B------:R-:W-:Y:S01]  /*30a50*/  VIADD R0, R247, 0x35 ;  /* 0x00000035f7007836 */ /* 0x000fe20000000000 */
[----:B------:R-:W2:Y:S01]  /*30a60*/  LDCU UR11, c[0x0][0x398] ;  /* 0x00007300ff0b77ac */ /* 0x000ea20008000800 */
[----:B------:R-:W-:Y:S01]  /*30a70*/  ISETP.LT.AND P4, PT, R252, UR40, !P1 ;  /* 0x00000028fc007c0c */ /* 0x000fe2000cf81270 */
[----:B-1----:R-:W-:Y:S01]  /*30a80*/  IMAD.WIDE R38, R51, 0x4, R160 ;  /* 0x0000000433267825 */ /* 0x002fe200078e02a0 */
[----:B------:R-:W1:Y:S01]  /*30a90*/  LDCU UR14, c[0x0][0x398] ;  /* 0x00007300ff0e77ac */ /* 0x000e620008000800 */
[----:B------:R2:W-:Y:S01]  /*30aa0*/  @P3 STG.E desc[UR28][R40.64], R69 ;  /* 0x0000004528003986 */ /* 0x0005e2000c10191c */
[C---:B------:R-:W-:Y:S01]  /*30ab0*/  IADD3 R43, PT, PT, R45.reuse, UR36, RZ ;  /* 0x000000242d2b7c10 */ /* 0x040fe2000fffe0ff */
[----:B----4-:R-:W-:Y:S01]  /*30ac0*/  IMAD.WIDE R36, R45, 0x4, R2 ;  /* 0x000000042d247825 */ /* 0x010fe200078e0202 */
[----:B------:R-:W4:Y:S01]  /*30ad0*/  LDCU UR12, c[0x0][0x3b8] ;  /* 0x00007700ff0c77ac */ /* 0x000f220008000800 */
[----:B------:R-:W-:-:S02]  /*30ae0*/  ISETP.GE.AND P3, PT, R0, UR44, PT ;  /* 0x0000002c00007c0c */ /* 0x000fc4000bf66270 */
[----:B---3--:R-:W-:Y:S01]  /*30af0*/  ISETP.LT.AND P1, PT, R232, UR42, !P1 ;  /* 0x0000002ae8007c0c */ /* 0x008fe2000cf21270 */
[----:B------:R-:W3:Y:S01]  /*30b00*/  LDCU UR17, c[0x0][0x39c] ;  /* 0x00007380ff1177ac */ /* 0x000ee20008000800 */
[----:B------:R-:W-:Y:S01]  /*30b10*/  IADD3 R0, PT, PT, R247, 0x36, RZ ;  /* 0x00000036f7007810 */ /* 0x000fe20007ffe0ff */
[----:B------:R1:W-:Y:S01]  /*30b20*/  @P6 STG.E desc[UR28][R38.64], R133 ;  /* 0x0000008526006986 */ /* 0x0003e2000c10191c */
[----:B------:R-:W3:Y:S01]  /*30b30*/  LDCU UR15, c[0x0][0x398] ;  /* 0x00007300ff0f77ac */ /* 0x000ee20008000800 */
[----:B--2---:R-:W-:Y:S01]  /*30b40*/  IMAD.WIDE R40, R45, 0x4, R160 ;  /* 0x000000042d287825 */ /* 0x004fe200078e02a0 */
[----:B------:R-:W-:Y:S01]  /*30b50*/  ISETP.LT.AND P6, PT, R252, UR32, !P3 ;  /* 0x00000020fc007c0c */ /* 0x000fe2000dfc1270 */
[----:B------:R2:W-:Y:S01]  /*30b60*/  @P5 STG.E desc[UR28][R36.64], R165 ;  /* 0x000000a524005986 */ /* 0x0005e2000c10191c */
[----:B------:R-:W3:Y:S01]  /*30b70*/  LDCU UR18, c[0x0][0x398] ;  /* 0x00007300ff1277ac */ /* 0x000ee20008000800 */
[----:B------:R-:W-:Y:S01]  /*30b80*/  ISETP.GE.AND P5, PT, R0, UR9, PT ;  /* 0x0000000900007c0c */ /* 0x000fe2000bfa6270 */
[----:B------:R-:W-:Y:S01]  /*30b90*/  VIADD R0, R247, 0x37 ;  /* 0x00000037f7007836 */ /* 0x000fe20000000000 */
[----:B------:R-:W3:Y:S01]  /*30ba0*/  LDCU UR21, c[0x0][0x39c] ;  /* 0x00007380ff1577ac */ /* 0x000ee20008000800 */
[C---:B-1----:R-:W-:Y:S01]  /*30bb0*/  IMAD.WIDE R38, R43.reuse, 0x4, R2 ;  /* 0x000000042b267825 */ /* 0x042fe200078e0202 */
[----:B------:R-:W-:Y:S01]  /*30bc0*/  ISETP.LT.AND P3, PT, R232, UR7, !P3 ;  /* 0x00000007e8007c0c */ /* 0x000fe2000df61270 */
[----:B------:R-:W1:Y:S01]  /*30bd0*/  LDCU UR16, c[0x0][0x3b8] ;  /* 0x00007700ff1077ac */ /* 0x000e620008000800 */
[----:B------:R3:W-:Y:S01]  /*30be0*/  @P2 STG.E desc[UR28][R40.64], R141 ;  /* 0x0000008d28002986 */ /* 0x0007e2000c10191c */
[C---:B------:R-:W-:Y:S01]  /*30bf0*/  VIADD R47, R43.reuse, UR30 ;  /* 0x0000001e2b2f7c36 */ /* 0x040fe20008000000 */
[----:B------:R-:W-:Y:S01]  /*30c00*/  ISETP.LT.AND P2, PT, R252, UR10, !P5 ;  /* 0x0000000afc007c0c */ /* 0x000fe2000ef41270 */
[----:B------:R-:W1:Y:S01]  /*30c10*/  LDCU UR19, c[0x0][0x398] ;  /* 0x00007300ff1377ac */ /* 0x000e620008000800 */
[----:B--2---:R-:W-:Y:S01]  /*30c20*/  IMAD.WIDE R36, R43, 0x4, R160 ;  /* 0x000000042b247825 */ /* 0x004fe200078e02a0 */
[----:B------:R2:W-:Y:S01]  /*30c30*/  @P4 STG.E desc[UR28][R38.64], R70 ;  /* 0x0000004626004986 */ /* 0x0005e2000c10191c */
[----:B------:R-:W1:Y:S01]  /*30c40*/  LDCU UR22, c[0x0][0x398] ;  /* 0x00007300ff1677ac */ /* 0x000e620008000800 */
[----:B------:R-:W-:Y:S01]  /*30c50*/  ISETP.GE.AND P4, PT, R0, UR13, PT ;  /* 0x0000000d00007c0c */ /* 0x000fe2000bf86270 */
[C---:B------:R-:W-:Y:S01]  /*30c60*/  VIADD R49, R47.reuse, UR8 ;  /* 0x000000082f317c36 */ /* 0x040fe20008000000 */
[----:B------:R-:W1:Y:S01]  /*30c70*/  LDCU UR25, c[0x0][0x39c] ;  /* 0x00007380ff1977ac */ /* 0x000e620008000800 */
[----:B---3--:R-:W-:Y:S01]  /*30c80*/  IMAD.WIDE R40, R47, 0x4, R2 ;  /* 0x000000042f287825 */ /* 0x008fe200078e0202 */
[----:B------:R-:W-:Y:S01]  /*30c90*/  ISETP.LT.AND P5, PT, R232, UR11, !P5 ;  /* 0x0000000be8007c0c */ /* 0x000fe2000efa1270 */
[----:B------:R3:W-:Y:S01]  /*30ca0*/  @P1 STG.E desc[UR28][R36.64], R134 ;  /* 0x0000008624001986 */ /* 0x0007e2000c10191c */
[----:B------:R-:W1:Y:S01]  /*30cb0*/  LDCU UR20, c[0x0][0x3b8] ;  /* 0x00007700ff1477ac */ /* 0x000e620008000800 */
[----:B------:R-:W-:Y:S01]  /*30cc0*/  VIADD R0, R247, 0x38 ;  /* 0x00000038f7007836 */ /* 0x000fe20000000000 */
[----:B------:R-:W-:Y:S01]  /*30cd0*/  ISETP.LT.AND P1, PT, R252, UR14, !P4 ;  /* 0x0000000efc007c0c */ /* 0x000fe2000e721270 */
[----:B------:R-:W1:Y:S01]  /*30ce0*/  LDCU UR23, c[0x0][0x398] ;  /* 0x00007300ff1777ac */ /* 0x000e620008000800 */
[----:B--2---:R-:W-:Y:S01]  /*30cf0*/  IMAD.WIDE R38, R47, 0x4, R160 ;  /* 0x000000042f267825 */ /* 0x004fe200078e02a0 */
[----:B------:R2:W-:Y:S01]  /*30d00*/  @P6 STG.E desc[UR28][R40.64], R166 ;  /* 0x000000a628006986 */ /* 0x0005e2000c10191c */
[----:B------:R-:W1:Y:S01]  /*30d10*/  LDCU UR26, c[0x0][0x398] ;  /* 0x00007300ff1a77ac */ /* 0x000e620008000800 */
[C---:B----4-:R-:W-:Y:S01]  /*30d20*/  IADD3 R45, PT, PT, R49.reuse, UR12, RZ ;  /* 0x0000000c312d7c10 */ /* 0x050fe2000fffe0ff */
[----:B---3--:R-:W-:Y:S01]  /*30d30*/  IMAD.WIDE R36, R49, 0x4, R2 ;  /* 0x0000000431247825 */ /* 0x008fe200078e0202 */
[----:B------:R-:W3:Y:S01]  /*30d40*/  LDCU UR24, c[0x0][0x3b8] ;  /* 0x00007700ff1877ac */ /* 0x000ee20008000800 */
[----:B------:R-:W-:-:S02]  /*30d50*/  ISETP.GE.AND P6, PT, R0, UR17, PT ;  /* 0x0000001100007c0c */ /* 0x000fc4000bfc6270 */
[----:B------:R-:W-:Y:S01]  /*30d60*/  ISETP.LT.AND P4, PT, R232, UR15, !P4 ;  /* 0x0000000fe8007c0c */ /* 0x000fe2000e781270 */
[----:B------:R-:W4:Y:S01]  /*30d70*/  LDCU UR4, c[0x0][0x39c] ;  /* 0x00007380ff0477ac */ /* 0x000f220008000800 */
        /* <DEDUP_REMOVED lines=33> */
[C---:B------:R-:W-:Y:S01]  /*30f90*/  IADD3 R49, PT, PT, R47.reuse, UR24, RZ ;  /* 0x000000182f317c10 */ /* 0x040fe2000fffe0ff */
[----:B---3--:R-:W-:Y:S01]  /*30fa0*/  IMAD.WIDE R36, R47, 0x4, R2 ;  /* 0x000000042f247825 */ /* 0x008fe200078e0202 */
[----:B------:R-:W3:Y:S01]  /*30fb0*/  LDCU UR56, c[0x0][0x3b8] ;  /* 0x00007700ff3877ac */ /* 0x000ee20008000800 */
[----:B----4-:R-:W-:-:S02]  /*30fc0*/  ISETP.GE.AND P3, PT, R0, UR4, PT ;  /* 0x0000000400007c0c */ /* 0x010fc4000bf66270 */
        /* <DEDUP_REMOVED lines=33> */
[----:B------:R-:W-:Y:S01]  /*311e0*/  @P6 STG.E desc[UR28][R40.64], R137 ;  /* 0x0000008928006986 */ /* 0x000fe2000c10191c */
[----:B------:R-:W2:Y:S01]  /*311f0*/  LDCU UR70, c[0x0][0x398] ;  /* 0x00007300ff4677ac */ /* 0x000ea20008000800 */
        /* <DEDUP_REMOVED lines=8> */
[----:B------:R-:W2:Y:S01]  /*31280*/  LDCU UR71, c[0x0][0x398] ;  /* 0x00007300ff4777ac */ /* 0x000ea20008000800 */
[----:B------:R-:W-:Y:S01]  /*31290*/  IMAD.WIDE R38, R43, 0x4, R160 ;  /* 0x000000042b267825 */ /* 0x000fe200078e02a0 */
        /* <DEDUP_REMOVED lines=164> */
[----:B------:R1:W-:Y:S01]  /*31ce0*/  @P5 STG.E desc[UR28][R22.64], R8 ;  /* 0x0000000816005986 */ /* 0x0003e2000c10191c */
[----:B------:R-:W3:Y:S01]  /*31cf0*/  LDCU UR60, c[0x0][0x3b8] ;  /* 0x00007700ff3c77ac */ /* 0x000ee20008000800 */
[C---:B------:R-:W-:Y:S01]  /*31d00*/  VIADD R45, R43.reuse, UR31 ;  /* 0x0000001f2b2d7c36 */ /* 0x040fe20008000000 */
[----:B------:R-:W-:Y:S01]  /*31d10*/  ISETP.LT.AND P5, PT, R252, UR54, !P2 ;  /* 0x00000036fc007c0c */ /* 0x000fe2000d7a1270 */
[----:B--2---:R-:W-:Y:S01]  /*31d20*/  IMAD.WIDE R36, R43, 0x4, R160 ;  /* 0x000000042b247825 */ /* 0x004fe200078e02a0 */
[----:B------:R-:W2:Y:S01]  /*31d30*/  LDCU UR63, c[0x0][0x398] ;  /* 0x00007300ff3f77ac */ /* 0x000ea20008000800 */
[----:B------:R3:W-:Y:S01]  /*31d40*/  @P1 STG.E desc[UR28][R20.64], R172 ;  /* 0x000000ac14001986 */ /* 0x0007e2000c10191c */
[----:B------:R-:W-:Y:S01]  /*31d50*/  ISETP.GE.AND P1, PT, R0, UR57, PT ;  /* 0x0000003900007c0c */ /* 0x000fe2000bf26270 */
[----:B------:R-:W2:Y:S01]  /*31d60*/  LDCU UR66, c[0x0][0x398] ;  /* 0x00007300ff4277ac */ /* 0x000ea20008000800 */
[----:B------:R-:W-:-:S02]  /*31d70*/  VIADD R39, R45, UR50 ;  /* 0x000000322d277c36 */ /* 0x000fc40008000000 */
[----:B-1----:R-:W-:Y:S01]  /*31d80*/  IMAD.WIDE R22, R45, 0x4, R2 ;  /* 0x000000042d167825 */ /* 0x002fe200078e0202 */
[----:B------:R-:W1:Y:S01]  /*31d90*/  LDCU UR69, c[0x0][0x39c] ;  /* 0x00007380ff4577ac */ /* 0x000e620008000800 */
[----:B------:R-:W-:Y:S01]  /*31da0*/  ISETP.LT.AND P2, PT, R232, UR55, !P2 ;  /* 0x00000037e8007c0c */ /* 0x000fe2000d741270 */
[----:B------:R2:W-:Y:S01]  /*31db0*/  @P4 STG.E desc[UR28][R36.64], R168 ;  /* 0x000000a824004986 */ /* 0x0005e2000c10191c */
[----:B------:R-:W-:Y:S01]  /*31dc0*/  VIADD R0, R247, 0x4d ;  /* 0x0000004df7007836 */ /* 0x000fe20000000000 */
[----:B------:R-:W1:Y:S01]  /*31dd0*/  LDCU UR64, c[0x0][0x3b8] ;  /* 0x00007700ff4077ac */ /* 0x000e620008000800 */
[----:B------:R-:W-:Y:S01]  /*31de0*/  ISETP.LT.AND P4, PT, R252, UR58, !P1 ;  /* 0x0000003afc007c0c */ /* 0x000fe2000cf81270 */
[----:B---3--:R-:W-:Y:S01]  /*31df0*/  IMAD.WIDE R20, R45, 0x4, R160 ;  /* 0x000000042d147825 */ /* 0x008fe200078e02a0 */
[----:B------:R-:W3:Y:S01]  /*31e00*/  LDCU UR67, c[0x0][0x398] ;  /* 0x00007300ff4377ac */ /* 0x000ee20008000800 */
[----:B------:R1:W-:Y:S01]  /*31e10*/  @P3 STG.E desc[UR28][R22.64], R29 ;  /* 0x0000001d16003986 */ /* 0x0003e2000c10191c */
[----:B------:R-:W3:Y:S01]  /*31e20*/  LDCU UR70, c[0x0][0x398] ;  /* 0x00007300ff4677ac */ /* 0x000ee20008000800 */
[C---:B------:R-:W-:Y:S01]  /*31e30*/  IADD3 R41, PT, PT, R39.reuse, UR56, RZ ;  /* 0x0000003827297c10 */ /* 0x040fe2000fffe0ff */
[----:B--2---:R-:W-:Y:S01]  /*31e40*/  IMAD.WIDE R36, R39, 0x4, R2 ;  /* 0x0000000427247825 */ /* 0x004fe200078e0202 */
[----:B----4-:R-:W-:Y:S01]  /*31e50*/  ISETP.GE.AND P3, PT, R0, UR61, PT ;  /* 0x0000003d00007c0c */ /* 0x010fe2000bf66270 */
[----:B------:R-:W2:Y:S01]  /*31e60*/  LDCU UR68, c[0x0][0x3b8] ;  /* 0x00007700ff4477ac */ /* 0x000ea20008000800 */
[----:B------:R-:W-:-:S02]  /*31e70*/  ISETP.LT.AND P1, PT, R232, UR59, !P1 ;  /* 0x0000003be8007c0c */ /* 0x000fc4000cf21270 */
[----:B------:R-:W-:Y:S01]  /*31e80*/  IADD3 R0, PT, PT, R247, 0x4e, RZ ;  /* 0x0000004ef7007810 */ /* 0x000fe20007ffe0ff */
[----:B------:R-:W4:Y:S01]  /*31e90*/  LDCU UR72, c[0x0][0x39c] ;  /* 0x00007380ff4877ac */ /* 0x000f220008000800 */
[----:B------:R3:W-:Y:S01]  /*31ea0*/  @P6 STG.E desc[UR28][R20.64], R9 ;  /* 0x0000000914006986 */ /* 0x0007e2000c10191c */
[----:B-1----:R-:W-:Y:S01]  /*31eb0*/  IMAD.WIDE R22, R39, 0x4, R160 ;  /* 0x0000000427167825 */ /* 0x002fe200078e02a0 */
[----:B------:R-:W-:Y:S01]  /*31ec0*/  ISETP.LT.AND P6, PT, R252, UR62, !P3 ;  /* 0x0000003efc007c0c */ /* 0x000fe2000dfc1270 */
[----:B------:R-:W1:Y:S01]  /*31ed0*/  LDCU UR71, c[0x0][0x398] ;  /* 0x00007300ff4777ac */ /* 0x000e620008000800 */
[----:B------:R-:W-:Y:S01]  /*31ee0*/  @P5 STG.E desc[UR28][R36.64], R173 ;  /* 0x000000ad24005986 */ /* 0x000fe2000c10191c */
[----:B------:R-:W-:Y:S01]  /*31ef0*/  ISETP.GE.AND P5, PT, R0, UR65, PT ;  /* 0x0000004100007c0c */ /* 0x000fe2000bfa6270 */
[----:B------:R-:W-:Y:S01]  /*31f00*/  VIADD R0, R247, 0x4f ;  /* 0x0000004ff7007836 */ /* 0x000fe20000000000 */
[----:B------:R-:W1:Y:S01]  /*31f10*/  LDCU UR75, c[0x0][0x39c] ;  /* 0x00007380ff4b77ac */ /* 0x000e620008000800 */
[C---:B------:R-:W-:Y:S01]  /*31f20*/  VIADD R43, R41.reuse, UR60 ;  /* 0x0000003c292b7c36 */ /* 0x040fe20008000000 */
[----:B------:R-:W1:Y:S01]  /*31f30*/  LDCU UR73, c[0x0][0x398] ;  /* 0x00007300ff4977ac */ /* 0x000e620008000800 */
[C---:B---3--:R-:W-:Y:S01]  /*31f40*/  IMAD.WIDE R8, R41.reuse, 0x4, R2 ;  /* 0x0000000429087825 */ /* 0x048fe200078e0202 */
[----:B------:R-:W-:Y:S01]  /*31f50*/  ISETP.LT.AND P3, PT, R232, UR63, !P3 ;  /* 0x0000003fe8007c0c */ /* 0x000fe2000df61270 */
[----:B------:R3:W-:Y:S01]  /*31f60*/  @P2 STG.E desc[UR28][R22.64], R169 ;  /* 0x000000a916002986 */ /* 0x0007e2000c10191c */
[----:B------:R-:W1:Y:S01]  /*31f70*/  LDCU UR76, c[0x0][0x3b8] ;  /* 0x00007700ff4c77ac */ /* 0x000e620008000800 */
[----:B------:R-:W-:Y:S01]  /*31f80*/  IMAD.WIDE R20, R41, 0x4, R160 ;  /* 0x0000000429147825 */ /* 0x000fe200078e02a0 */
[----:B------:R-:W-:Y:S01]  /*31f90*/  ISETP.LT.AND P2, PT, R252, UR66, !P5 ;  /* 0x00000042fc007c0c */ /* 0x000fe2000ef41270 */
[----:B------:R2:W-:Y:S01]  /*31fa0*/  @P4 STG.E desc[UR28][R8.64], R30 ;  /* 0x0000001e08004986 */ /* 0x0005e2000c10191c */
[----:B------:R-:W1:Y:S01]  /*31fb0*/  LDCU UR74, c[0x0][0x398] ;  /* 0x00007300ff4a77ac */ /* 0x000e620008000800 */
[----:B------:R-:W-:Y:S01]  /*31fc0*/  ISETP.GE.AND P4, PT, R0, UR69, PT ;  /* 0x0000004500007c0c */ /* 0x000fe2000bf86270 */
[C---:B------:R-:W-:Y:S01]  /*31fd0*/  VIADD R45, R43.reuse, UR64 ;  /* 0x000000402b2d7c36 */ /* 0x040fe20008000000 */
[----:B------:R-:W1:Y:S01]  /*31fe0*/  LDCU UR33, c[0x0][0x398] ;  /* 0x00007300ff2177ac */ /* 0x000e620008000800 */
[----:B------:R-:W-:Y:S01]  /*31ff0*/  ISETP.LT.AND P5, PT, R232, UR67, !P5 ;  /* 0x00000043e8007c0c */ /* 0x000fe2000efa1270 */
[----:B------:R4:W-:Y:S01]  /*32000*/  @P1 STG.E desc[UR28][R20.64], R10 ;  /* 0x0000000a14001986 */ /* 0x0009e2000c10191c */
[----:B---3--:R-:W-:Y:S01]  /*32010*/  IMAD.WIDE R22, R43, 0x4, R2 ;  /* 0x000000042b167825 */ /* 0x008fe200078e0202 */
[----:B------:R-:W3:Y:S01]  /*32020*/  LDCU UR34, c[0x0][0x398] ;  /* 0x00007300ff2277ac */ /* 0x000ee20008000800 */
[----:B------:R-:W-:-:S02]  /*32030*/  ISETP.LT.AND P1, PT, R252, UR70, !P4 ;  /* 0x00000046fc007c0c */ /* 0x000fc4000e721270 */
[----:B------:R-:W-:Y:S01]  /*32040*/  VIADD R0, R247, 0x50 ;  /* 0x00000050f7007836 */ /* 0x000fe20000000000 */
[----:B------:R-:W3:Y:S01]  /*32050*/  LDCU UR77, c[0x0][0x3b8] ;  /* 0x00007700ff4d77ac */ /* 0x000ee20008000800 */
[----:B--2---:R-:W-:Y:S01]  /*32060*/  IMAD.WIDE R8, R43, 0x4, R160 ;  /* 0x000000042b087825 */ /* 0x004fe200078e02a0 */
[C---:B------:R-:W-:Y:S01]  /*32070*/  IADD3 R29, PT, PT, R45.reuse, UR68, RZ ;  /* 0x000000442d1d7c10 */ /* 0x040fe2000fffe0ff */
[----:B------:R-:W2:Y:S01]  /*32080*/  LDCU UR38, c[0x0][0x39c] ;  /* 0x00007380ff2677ac */ /* 0x000ea20008000800 */
[----:B------:R3:W-:Y:S01]  /*32090*/  @P6 STG.E desc[UR28][R22.64], R174 ;  /* 0x000000ae16006986 */ /* 0x0007e2000c10191c */
[----:B----4-:R-:W-:Y:S01]  /*320a0*/  ISETP.GE.AND P6, PT, R0, UR72, PT ;  /* 0x0000004800007c0c */ /* 0x010fe2000bfc6270 */
[----:B------:R-:W-:Y:S01]  /*320b0*/  IMAD.WIDE R20, R45, 0x4, R2 ;  /* 0x000000042d147825 */ /* 0x000fe200078e0202 */
[----:B------:R-:W4:Y:S01]  /*320c0*/  LDCU UR44, c[0x0][0x39c] ;  /* 0x00007380ff2c77ac */ /* 0x000f220008000800 */
[----:B------:R2:W-:Y:S02]  /*320d0*/  @P3 STG.E desc[UR28][R8.64], R170 ;  /* 0x000000aa08003986 */ /* 0x0005e4000c10191c */
[----:B------:R-:W-:Y:S01]  /*320e0*/  VIADD R0, R247, 0x51 ;  /* 0x00000051f7007836 */ /* 0x000fe20000000000 */
[----:B------:R-:W4:Y:S01]  /*320f0*/  LDCU UR40, c[0x0][0x398] ;  /* 0x00007300ff2877ac */ /* 0x000f220008000800 */
[----:B-1----:R-:W-:Y:S01]  /*32100*/  ISETP.LT.AND P4, PT, R232, UR71, !P4 ;  /* 0x00000047e8007c0c */ /* 0x002fe2000e781270 */
[----:B------:R1:W-:Y:S01]  /*32110*/  @P2 STG.E desc[UR28][R20.64], R31 ;  /* 0x0000001f14002986 */ /* 0x0003e2000c10191c */
[----:B------:R-:W4:Y:S01]  /*32120*/  LDCU UR42, c[0x0][0x398] ;  /* 0x00007300ff2a77ac */ /* 0x000f220008000800 */
[----:B---3--:R-:W-:Y:S01]  /*32130*/  IMAD.WIDE R22, R45, 0x4, R160 ;  /* 0x000000042d167825 */ /* 0x008fe200078e02a0 */
[----:B------:R-:W-:Y:S01]  /*32140*/  ISETP.GE.AND P2, PT, R0, UR75, PT ;  /* 0x0000004b00007c0c */ /* 0x000fe2000bf46270 */
[----:B------:R-:W3:Y:S02]  /*32150*/  LDCU UR36, c[0x0][0x3b8] ;  /* 0x00007700ff2477ac */ /* 0x000ee40008000800 */
[C---:B--2---:R-:W-:Y:S01]  /*32160*/  IMAD.WIDE R8, R29.reuse, 0x4, R2 ;  /* 0x000000041d087825 */ /* 0x044fe200078e0202 */
[----:B------:R-:W-:Y:S01]  /*32170*/  ISETP.LT.AND P3, PT, R252, UR73, !P6 ;  /* 0x00000049fc007c0c */ /* 0x000fe2000f761270 */
[----:B------:R-:W-:Y:S01]  /*32180*/  @P5 STG.E desc[UR28][R22.64], R11 ;  /* 0x0000000b16005986 */ /* 0x000fe2000c10191c */
[----:B------:R-:W2:Y:S01]  /*32190*/  LDCU UR32, c[0x0][0x398] ;  /* 0x00007300ff2077ac */ /* 0x000ea20008000800 */
[----:B------:R-:W-:Y:S01]  /*321a0*/  ISETP.LT.AND P6, PT, R232, UR74, !P6 ;  /* 0x0000004ae8007c0c */ /* 0x000fe2000f7c1270 */
[----:B-1----:R-:W-:Y:S01]  /*321b0*/  VIADD R31, R29, UR76 ;  /* 0x0000004c1d1f7c36 */ /* 0x002fe20008000000 */
[----:B------:R1:W-:Y:S01]  /*321c0*/  @P1 STG.E desc[UR28][R8.64], R175 ;  /* 0x000000af08001986 */ /* 0x0003e2000c10191c */
[----:B------:R-:W-:Y:S01]  /*321d0*/  ISETP.LT.AND P1, PT, R252, UR33, !P2 ;  /* 0x00000021fc007c0c */ /* 0x000fe2000d721270 */
[----:B------:R-:W2:Y:S01]  /*321e0*/  LDCU UR30, c[0x0][0x3b8] ;  /* 0x00007700ff1e77ac */ /* 0x000ea20008000800 */
[----:B------:R-:W-:Y:S01]  /*321f0*/  IADD3 R0, PT, PT, R247, 0x52, RZ ;  /* 0x00000052f7007810 */ /* 0x000fe20007ffe0ff */
[----:B------:R-:W-:Y:S01]  /*32200*/  IMAD.WIDE R20, R29, 0x4, R160 ;  /* 0x000000041d147825 */ /* 0x000fe200078e02a0 */
[----:B------:R-:W-:Y:S01]  /*32210*/  ISETP.LT.AND P2, PT, R232, UR34, !P2 ;  /* 0x00000022e8007c0c */ /* 0x000fe2000d741270 */
[----:B------:R-:W2:Y:S02]  /*32220*/  LDCU UR9, c[0x0][0x39c] ;  /* 0x00007380ff0977ac */ /* 0x000ea40008000800 */
[C---:B------:R-:W-:Y:S01]  /*32230*/  IMAD.WIDE R28, R31.reuse, 0x4, R2 ;  /* 0x000000041f1c7825 */ /* 0x040fe200078e0202 */
[----:B------:R-:W-:Y:S01]  /*32240*/  ISETP.GE.AND P5, PT, R0, UR38, PT ;  /* 0x0000002600007c0c */ /* 0x000fe2000bfa6270 */
[----:B------:R-:W2:Y:S02]  /*32250*/  LDCU UR7, c[0x0][0x398] ;  /* 0x00007300ff0777ac */ /* 0x000ea40008000800 */
[C---:B-1----:R-:W-:Y:S01]  /*32260*/  IMAD.WIDE R8, R31.reuse, 0x4, R160 ;  /* 0x000000041f087825 */ /* 0x042fe200078e02a0 */
[----:B------:R1:W-:Y:S01]  /*32270*/  @P4 STG.E desc[UR28][R20.64], R171 ;  /* 0x000000ab14004986 */ /* 0x0003e2000c10191c */
[----:B------:R-:W2:Y:S02]  /*32280*/  LDCU UR10, c[0x0][0x398] ;  /* 0x00007300ff0a77ac */ /* 0x000ea40008000800 */
[----:B------:R-:W-:-:S02]  /*32290*/  VIADD R31, R31, UR77 ;  /* 0x0000004d1f1f7c36 */ /* 0x000fc40008000000 */
[----:B------:R-:W-:Y:S01]  /*322a0*/  VIADD R0, R247, 0x53 ;  /* 0x00000053f7007836 */ /* 0x000fe20000000000 */
[----:B------:R-:W2:Y:S01]  /*322b0*/  LDCU UR11, c[0x0][0x398] ;  /* 0x00007300ff0b77ac */ /* 0x000ea20008000800 */
[C---:B------:R-:W-:Y:S01]  /*322c0*/  IMAD.WIDE R10, R31.reuse, 0x4, R2 ;  /* 0x000000041f0a7825 */ /* 0x040fe200078e0202 */
[----:B------:R3:W-:Y:S02]  /*322d0*/  @P3 STG.E desc[UR28][R28.64], R84 ;  /* 0x000000541c003986 */ /* 0x0007e4000c10191c */
[----:B----4-:R-:W-:Y:S01]  /*322e0*/  ISETP.GE.AND P4, PT, R0, UR44, PT ;  /* 0x0000002c00007c0c */ /* 0x010fe2000bf86270 */
[----:B------:R-:W4:Y:S01]  /*322f0*/  LDCU UR8, c[0x0][0x3b8] ;  /* 0x00007700ff0877ac */ /* 0x000f220008000800 */
[C---:B-1----:R-:W-:Y:S01]  /*32300*/  IMAD.WIDE R20, R31.reuse, 0x4, R160 ;  /* 0x000000041f147825 */ /* 0x042fe200078e02a0 */
[----:B------:R1:W-:Y:S01]  /*32310*/  @P6 STG.E desc[UR28][R8.64], R152 ;  /* 0x0000009808006986 */ /* 0x0003e2000c10191c */
[----:B------:R-:W-:Y:S01]  /*32320*/  ISETP.LT.AND P6, PT, R252, UR40, !P5 ;  /* 0x00000028fc007c0c */ /* 0x000fe2000efc1270 */
[----:B------:R-:W4:Y:S01]  /*32330*/  LDCU UR13, c[0x0][0x39c] ;  /* 0x00007380ff0d77ac */ /* 0x000f220008000800 */
[----:B------:R-:W-:Y:S01]  /*32340*/  ISETP.LT.AND P5, PT, R232, UR42, !P5 ;  /* 0x0000002ae8007c0c */ /* 0x000fe2000efa1270 */
[----:B------:R1:W-:Y:S01]  /*32350*/  @P1 STG.E desc[UR28][R10.64], R200 ;  /* 0x000000c80a001986 */ /* 0x0003e2000c10191c */
[----:B------:R-:W4:Y:S01]  /*32360*/  LDCU UR14, c[0x0][0x398] ;  /* 0x00007300ff0e77ac */ /* 0x000f220008000800 */
[----:B---3--:R-:W-:-:S02]  /*32370*/  VIADD R29, R31, UR36 ;  /* 0x000000241f1d7c36 */ /* 0x008fc40008000000 */
[----:B------:R3:W-:Y:S01]  /*32380*/  @P2 STG.E desc[UR28][R20.64], R204 ;  /* 0x000000cc14002986 */ /* 0x0007e2000c10191c */
[----:B--2---:R-:W-:Y:S01]  /*32390*/  ISETP.LT.AND P2, PT, R252, UR32, !P4 ;  /* 0x00000020fc007c0c */ /* 0x004fe2000e741270 */
[----:B------:R-:W2:Y:S01]  /*323a0*/  LDCU UR17, c[0x0][0x39c] ;  /* 0x00007380ff1177ac */ /* 0x000ea20008000800 */
[----:B------:R-:W-:Y:S01]  /*323b0*/  VIADD R31, R29, UR30 ;  /* 0x0000001e1d1f7c36 */ /* 0x000fe20008000000 */
[----:B------:R-:W-:Y:S01]  /*323c0*/  IADD3 R0, PT, PT, R247, 0x54, RZ ;  /* 0x00000054f7007810 */ /* 0x000fe20007ffe0ff */
[C---:B------:R-:W-:Y:S01]  /*323d0*/  IMAD.WIDE R22, R29.reuse, 0x4, R2 ;  /* 0x000000041d167825 */ /* 0x040fe200078e0202 */
[----:B------:R-:W2:Y:S03]  /*323e0*/  LDCU UR12, c[0x0][0x3b8] ;  /* 0x00007700ff0c77ac */ /* 0x000ea60008000800 */
[----:B-1----:R-:W-:Y:S01]  /*323f0*/  IMAD.WIDE R8, R29, 0x4, R160 ;  /* 0x000000041d087825 */ /* 0x002fe200078e02a0 */
[----:B------:R-:W1:Y:S01]  /*32400*/  LDCU UR15, c[0x0][0x398] ;  /* 0x00007300ff0f77ac */ /* 0x000e620008000800 */
[----:B------:R-:W-:-:S02]  /*32410*/  ISETP.GE.AND P3, PT, R0, UR9, PT ;  /* 0x0000000900007c0c */ /* 0x000fc4000bf66270 */
[----:B------:R-:W-:Y:S01]  /*32420*/  IMAD.WIDE R10, R31, 0x4, R2 ;  /* 0x000000041f0a7825 */ /* 0x000fe200078e0202 */
[----:B------:R-:W1:Y:S01]  /*32430*/  LDCU UR18, c[0x0][0x398] ;  /* 0x00007300ff1277ac */ /* 0x000e620008000800 */
[----:B------:R-:W-:Y:S01]  /*32440*/  @P6 STG.E desc[UR28][R22.64], R85 ;  /* 0x0000005516006986 */ /* 0x000fe2000c10191c */
[----:B------:R-:W-:Y:S01]  /*32450*/  ISETP.LT.AND P4, PT, R232, UR7, !P4 ;  /* 0x00000007e8007c0c */ /* 0x000fe2000e781270 */
[----:B------:R-:W1:Y:S02]  /*32460*/  LDCU UR19, c[0x0][0x398] ;  /* 0x00007300ff1377ac */ /* 0x000e640008000800 */
[----:B------:R1:W-:Y:S01]  /*32470*/  @P5 STG.E desc[UR28][R8.64], R153 ;  /* 0x0000009908005986 */ /* 0x0003e2000c10191c */
[----:B------:R-:W-:Y:S01]  /*32480*/  IADD3 R0, PT, PT, R247, 0x55, RZ ;  /* 0x00000055f7007810 */ /* 0x000fe20007ffe0ff */
[----:B------:R-:W2:Y:S02]  /*32490*/  LDCU UR16, c[0x0][0x3b8] ;  /* 0x00007700ff1077ac */ /* 0x000ea40008000800 */
[----:B------:R1:W-:Y:S01]  /*324a0*/  @P2 STG.E desc[UR28][R10.64], R201 ;  /* 0x000000c90a002986 */ /* 0x0003e2000c10191c */
[----:B------:R-:W-:-:S02]  /*324b0*/  ISETP.LT.AND P2, PT, R252, UR10, !P3 ;  /* 0x0000000afc007c0c */ /* 0x000fc4000df41270 */
[----:B------:R-:W-:Y:S01]  /*324c0*/  ISETP.LT.AND P3, PT, R232, UR11, !P3 ;  /* 0x0000000be8007c0c */ /* 0x000fe2000df61270 */
[----:B------:R-:W2:Y:S01]  /*324d0*/  LDCU UR21, c[0x0][0x39c] ;  /* 0x00007380ff1577ac */ /* 0x000ea20008000800 */
[C---:B---3--:R-:W-:Y:S01]  /*324e0*/  IMAD.WIDE R20, R31.reuse, 0x4, R160 ;  /* 0x000000041f147825 */ /* 0x048fe200078e02a0 */
[----:B----4-:R-:W-:Y:S01]  /*324f0*/  ISETP.GE.AND P1, PT, R0, UR13, PT ;  /* 0x0000000d00007c0c */ /* 0x010fe2000bf26270 */
[----:B------:R-:W3:Y:S02]  /*32500*/  LDCU UR22, c[0x0][0x398] ;  /* 0x00007300ff1677ac */ /* 0x000ee40008000800 */
[----:B------:R-:W-:Y:S02]  /*32510*/  VIADD R31, R31, UR8 ;  /* 0x000000081f1f7c36 */ /* 0x000fe40008000000 */
[----:B------:R-:W-:Y:S01]  /*32520*/  VIADD R0, R247, 0x56 ;  /* 0x00000056f7007836 */ /* 0x000fe20000000000 */
[----:B------:R-:W4:Y:S01]  /*32530*/  LDCU UR25, c[0x0][0x39c] ;  /* 0x00007380ff1977ac */ /* 0x000f220008000800 */
[C---:B-1----:R-:W-:Y:S01]  /*32540*/  IMAD.WIDE R8, R31.reuse, 0x4, R2 ;  /* 0x000000041f087825 */ /* 0x042fe200078e0202 */
[----:B------:R1:W-:Y:S01]  /*32550*/  @P4 STG.E desc[UR28][R20.64], R205 ;  /* 0x000000cd14004986 */ /* 0x0003e2000c10191c */
[----:B------:R-:W3:Y:S02]  /*32560*/  LDCU UR20, c[0x0][0x3b8] ;  /* 0x00007700ff1477ac */ /* 0x000ee40008000800 */
[C---:B------:R-:W-:Y:S01]  /*32570*/  IMAD.WIDE R10, R31.reuse, 0x4, R160 ;  /* 0x000000041f0a7825 */ /* 0x040fe200078e02a0 */
[----:B--2---:R-:W-:Y:S01]  /*32580*/  ISETP.GE.AND P6, PT, R0, UR17, PT ;  /* 0x0000001100007c0c */ /* 0x004fe2000bfc6270 */
[----:B------:R-:W2:Y:S01]  /*32590*/  LDCU UR23, c[0x0][0x398] ;  /* 0x00007300ff1777ac */ /* 0x000ea20008000800 */
[----:B------:R-:W-:Y:S01]  /*325a0*/  ISETP.LT.AND P4, PT, R252, UR14, !P1 ;  /* 0x0000000efc007c0c */ /* 0x000fe2000cf81270 */
[----:B------:R2:W-:Y:S01]  /*325b0*/  @P2 STG.E desc[UR28][R8.64], R86 ;  /* 0x0000005608002986 */ /* 0x0005e2000c10191c */
[----:B------:R-:W-:Y:S01]  /*325c0*/  IADD3 R29, PT, PT, R31, UR12, RZ ;  /* 0x0000000c1f1d7c10 */ /* 0x000fe2000fffe0ff */
[----:B------:R-:W2:Y:S01]  /*325d0*/  LDCU UR26, c[0x0][0x398] ;  /* 0x00007300ff1a77ac */ /* 0x000ea20008000800 */
[----:B------:R-:W-:Y:S01]  /*325e0*/  ISETP.LT.AND P1, PT, R232, UR15, !P1 ;  /* 0x0000000fe8007c0c */ /* 0x000fe2000cf21270 */
[----:B------:R2:W-:Y:S01]  /*325f0*/  @P3 STG.E desc[UR28][R10.64], R154 ;  /* 0x0000009a0a003986 */ /* 0x0005e2000c10191c */
[----:B------:R-:W2:Y:S01]  /*32600*/  LDCU UR27, c[0x0][0x398] ;  /* 0x00007300ff1b77ac */ /* 0x000ea20008000800 */
[----:B------:R-:W-:-:S02]  /*32610*/  ISETP.LT.AND P3, PT, R252, UR18, !P6 ;  /* 0x00000012fc007c0c */ /* 0x000fc4000f761270 */
[----:B------:R-:W-:Y:S01]  /*32620*/  IADD3 R0, PT, PT, R247, 0x57, RZ ;  /* 0x00000057f7007810 */ /* 0x000fe20007ffe0ff */
[----:B------:R-:W4:Y:S01]  /*32630*/  LDCU UR24, c[0x0][0x3b8] ;  /* 0x00007700ff1877ac */ /* 0x000f220008000800 */
[----:B------:R-:W-:Y:S01]  /*32640*/  ISETP.LT.AND P6, PT, R232, UR19, !P6 ;  /* 0x00000013e8007c0c */ /* 0x000fe2000f7c1270 */
[C---:B-1----:R-:W-:Y:S01]  /*32650*/  IMAD.WIDE R20, R29.reuse, 0x4, R2 ;  /* 0x000000041d147825 */ /* 0x042fe200078e0202 */
[----:B------:R-:W1:Y:S03]  /*32660*/  LDCU UR4, c[0x0][0x39c] ;  /* 0x00007380ff0477ac */ /* 0x000e660008000800 */
[C---:B------:R-:W-:Y:S01]  /*32670*/  IMAD.WIDE R22, R29.reuse, 0x4, R160 ;  /* 0x000000041d167825 */ /* 0x040fe200078e02a0 */
[----:B------:R-:W-:Y:S01]  /*32680*/  ISETP.GE.AND P5, PT, R0, UR21, PT ;  /* 0x0000001500007c0c */ /* 0x000fe2000bfa6270 */
[----:B------:R-:W1:Y:S02]  /*32690*/  LDCU UR52, c[0x0][0x39c] ;  /* 0x00007380ff3477ac */ /* 0x000e640008000800 */
[----:B------:R-:W-:-:S02]  /*326a0*/  VIADD R29, R29, UR16 ;  /* 0x000000101d1d7c36 */ /* 0x000fc40008000000 */
[----:B------:R-:W-:Y:S01]  /*326b0*/  VIADD R0, R247, 0x58 ;  /* 0x00000058f7007836 */ /* 0x000fe20000000000 */
[----:B------:R1:W-:Y:S01]  /*326c0*/  @P4 STG.E desc[UR28][R20.64], R202 ;  /* 0x000000ca14004986 */ /* 0x0003e2000c10191c */
[C---:B--2---:R-:W-:Y:S01]  /*326d0*/  IMAD.WIDE R8, R29.reuse, 0x4, R2 ;  /* 0x000000041d087825 */ /* 0x044fe200078e0202 */
[----:B------:R-:W2:Y:S01]  /*326e0*/  LDCU UR46, c[0x0][0x398] ;  /* 0x00007300ff2e77ac */ /* 0x000ea20008000800 */
[----:B---3--:R-:W-:Y:S02]  /*326f0*/  ISETP.LT.AND P4, PT, R252, UR22, !P5 ;  /* 0x00000016fc007c0c */ /* 0x008fe4000ef81270 */
[C---:B------:R-:W-:Y:S01]  /*32700*/  IMAD.WIDE R10, R29.reuse, 0x4, R160 ;  /* 0x000000041d0a7825 */ /* 0x040fe200078e02a0 */
[----:B------:R-:W3:Y:S01]  /*32710*/  LDCU UR48, c[0x0][0x398] ;  /* 0x00007300ff3077ac */ /* 0x000ee20008000800 */
[----:B----4-:R-:W-:Y:S01]  /*32720*/  ISETP.GE.AND P2, PT, R0, UR25, PT ;  /* 0x0000001900007c0c */ /* 0x010fe2000bf46270 */
[----:B------:R-:W-:Y:S01]  /*32730*/  @P1 STG.E desc[UR28][R22.64], R206 ;  /* 0x000000ce16001986 */ /* 0x000fe2000c10191c */
[----:B------:R-:W-:Y:S01]  /*32740*/  IADD3 R31, PT, PT, R29, UR20, RZ ;  /* 0x000000141d1f7c10 */ /* 0x000fe2000fffe0ff */
[----:B------:R-:W4:Y:S01]  /*32750*/  LDCU UR31, c[0x0][0x3b8] ;  /* 0x00007700ff1f77ac */ /* 0x000f220008000800 */
[----:B------:R-:W-:Y:S01]  /*32760*/  ISETP.LT.AND P5, PT, R232, UR23, !P5 ;  /* 0x00000017e8007c0c */ /* 0x000fe2000efa1270 */
[----:B------:R2:W-:Y:S01]  /*32770*/  @P3 STG.E desc[UR28][R8.64], R87 ;  /* 0x0000005708003986 */ /* 0x0005e2000c10191c */
[----:B------:R-:W3:Y:S01]  /*32780*/  LDCU UR54, c[0x0][0x398] ;  /* 0x00007300ff3677ac */ /* 0x000ee20008000800 */
[----:B------:R-:W-:-:S02]  /*32790*/  VIADD R0, R247, 0x59 ;  /* 0x00000059f7007836 */ /* 0x000fc40000000000 */
[----:B------:R4:W-:Y:S01]  /*327a0*/  @P6 STG.E desc[UR28][R10.64], R155 ;  /* 0x0000009b0a006986 */ /* 0x0009e2000c10191c */
[----:B------:R-:W-:Y:S01]  /*327b0*/  ISETP.LT.AND P6, PT, R252, UR26, !P2 ;  /* 0x0000001afc007c0c */ /* 0x000fe2000d7c1270 */
[----:B------:R-:W3:Y:S01]  /*327c0*/  LDCU UR55, c[0x0][0x398] ;  /* 0x00007300ff3777ac */ /* 0x000ee20008000800 */
[----:B------:R-:W-:Y:S01]  /*327d0*/  ISETP.LT.AND P2, PT, R232, UR27, !P2 ;  /* 0x0000001be8007c0c */ /* 0x000fe2000d741270 */
[C---:B-1----:R-:W-:Y:S01]  /*327e0*/  IMAD.WIDE R20, R31.reuse, 0x4, R2 ;  /* 0x000000041f147825 */ /* 0x042fe200078e0202 */
[----:B------:R-:W1:Y:S03]  /*327f0*/  LDCU UR50, c[0x0][0x3b8] ;  /* 0x00007700ff3277ac */ /* 0x000e660008000800 */
[C---:B--2---:R-:W-:Y:S01]  /*32800*/  IMAD.WIDE R8, R31.reuse, 0x4, R160 ;  /* 0x000000041f087825 */ /* 0x044fe200078e02a0 */
[----:B------:R-:W-:Y:S01]  /*32810*/  IADD3 R31, PT, PT, R31, UR24, RZ ;  /* 0x000000181f1f7c10 */ /* 0x000fe2000fffe0ff */
[----:B------:R-:W2:Y:S01]  /*32820*/  LDCU UR57, c[0x0][0x39c] ;  /* 0x00007380ff3977ac */ /* 0x000ea20008000800 */
[----:B------:R-:W-:Y:S01]  /*32830*/  ISETP.GE.AND P1, PT, R0, UR4, PT ;  /* 0x0000000400007c0c */ /* 0x000fe2000bf26270 */
[----:B------:R-:W-:Y:S01]  /*32840*/  VIADD R0, R247, 0x5a ;  /* 0x0000005af7007836 */ /* 0x000fe20000000000 */
[----:B------:R1:W-:Y:S01]  /*32850*/  @P4 STG.E desc[UR28][R20.64], R203 ;  /* 0x000000cb14004986 */ /* 0x0003e2000c10191c */
[C---:B----4-:R-:W-:Y:S01]  /*32860*/  IMAD.WIDE R10, R31.reuse, 0x4, R2 ;  /* 0x000000041f0a7825 */ /* 0x050fe200078e0202 */
[----:B------:R-:W4:Y:S02]  /*32870*/  LDCU UR61, c[0x0][0x39c] ;  /* 0x00007380ff3d77ac */ /* 0x000f240008000800 */
[----:B------:R-:W-:Y:S01]  /*32880*/  ISETP.GE.AND P3, PT, R0, UR52, PT ;  /* 0x0000003400007c0c */ /* 0x000fe2000bf66270 */
[----:B------:R2:W-:Y:S01]  /*32890*/  @P5 STG.E desc[UR28][R8.64], R207 ;  /* 0x000000cf08005986 */ /* 0x0005e2000c10191c */
[----:B------:R-:W2:Y:S01]  /*328a0*/  LDCU UR58, c[0x0][0x398] ;  /* 0x00007300ff3a77ac */ /* 0x000ea20008000800 */
[----:B------:R-:W-:Y:S01]  /*328b0*/  ISETP.LT.AND P5, PT, R252, UR46, !P1 ;  /* 0x0000002efc007c0c */ /* 0x000fe2000cfa1270 */
[----:B------:R-:W4:Y:S01]  /*328c0*/  LDCU UR56, c[0x0][0x3b8] ;  /* 0x00007700ff3877ac */ /* 0x000f220008000800 */
[C---:B-1----:R-:W-:Y:S01]  /*328d0*/  IMAD.WIDE R20, R31.reuse, 0x4, R160 ;  /* 0x000000041f147825 */ /* 0x042fe200078e02a0 */
[----:B------:R1:W-:Y:S01]  /*328e0*/  @P6 STG.E desc[UR28][R10.64], R24 ;  /* 0x000000180a006986 */ /* 0x0003e2000c10191c */
[----:B------:R-:W1:Y:S01]  /*328f0*/  LDCU UR59, c[0x0][0x398] ;  /* 0x00007300ff3b77ac */ /* 0x000e620008000800 */
[----:B---3--:R-:W-:Y:S01]  /*32900*/  ISETP.LT.AND P1, PT, R232, UR48, !P1 ;  /* 0x00000030e8007c0c */ /* 0x008fe2000cf21270 */
[----:B------:R-:W-:Y:S01]  /*32910*/  VIADD R29, R31, UR31 ;  /* 0x0000001f1f1d7c36 */ /* 0x000fe20008000000 */
[----:B------:R3:W-:Y:S01]  /*32920*/  @P2 STG.E desc[UR28][R20.64], R12 ;  /* 0x0000000c14002986 */ /* 0x0007e2000c10191c */
[----:B------:R-:W1:Y:S01]  /*32930*/  LDCU UR62, c[0x0][0x398] ;  /* 0x00007300ff3e77ac */ /* 0x000e620008000800 */
[----:B------:R-:W-:Y:S01]  /*32940*/  ISETP.LT.AND P2, PT, R252, UR54, !P3 ;  /* 0x00000036fc007c0c */ /* 0x000fe2000df41270 */
[----:B------:R-:W-:Y:S01]  /*32950*/  VIADD R0, R247, 0x5b ;  /* 0x0000005bf7007836 */ /* 0x000fe20000000000 */
[----:B------:R-:W3:Y:S01]  /*32960*/  LDCU UR63, c[0x0][0x398] ;  /* 0x00007300ff3f77ac */ /* 0x000ee20008000800 */
[----:B------:R-:W-:Y:S01]  /*32970*/  ISETP.LT.AND P3, PT, R232, UR55, !P3 ;  /* 0x00000037e8007c0c */ /* 0x000fe2000df61270 */
[C---:B------:R-:W-:Y:S01]  /*32980*/  VIADD R31, R29.reuse, UR50 ;  /* 0x000000321d1f7c36 */ /* 0x040fe20008000000 */
[----:B------:R-:W4:Y:S01]  /*32990*/  LDCU UR60, c[0x0][0x3b8] ;  /* 0x00007700ff3c77ac */ /* 0x000f220008000800 */
[----:B--2---:R-:W-:Y:S01]  /*329a0*/  ISETP.GE.AND P4, PT, R0, UR57, PT ;  /* 0x0000003900007c0c */ /* 0x004fe2000bf86270 */
[----:B------:R-:W2:Y:S01]  /*329b0*/  LDCU UR65, c[0x0][0x39c] ;  /* 0x00007380ff4177ac */ /* 0x000ea20008000800 */
[----:B------:R-:W-:Y:S01]  /*329c0*/  IMAD.WIDE R22, R29, 0x4, R2 ;  /* 0x000000041d167825 */ /* 0x000fe200078e0202 */
[----:B------:R-:W2:Y:S03]  /*329d0*/  LDCU UR69, c[0x0][0x39c] ;  /* 0x00007380ff4577ac */ /* 0x000ea60008000800 */
[----:B------:R-:W-:-:S02]  /*329e0*/  VIADD R0, R247, 0x5c ;  /* 0x0000005cf7007836 */ /* 0x000fc40000000000 */
[----:B------:R-:W-:Y:S01]  /*329f0*/  IMAD.WIDE R8, R29, 0x4, R160 ;  /* 0x000000041d087825 */ /* 0x000fe200078e02a0 */
[----:B------:R-:W2:Y:S03]  /*32a00*/  LDCU UR66, c[0x0][0x398] ;  /* 0x00007300ff4277ac */ /* 0x000ea60008000800 */
[C---:B-1----:R-:W-:Y:S01]  /*32a10*/  IMAD.WIDE R10, R31.reuse, 0x4, R2 ;  /* 0x000000041f0a7825 */ /* 0x042fe200078e0202 */
[----:B------:R1:W-:Y:S01]  /*32a20*/  @P5 STG.E desc[UR28][R22.64], R196 ;  /* 0x000000c416005986 */ /* 0x0003e2000c10191c */
[----:B------:R-:W1:Y:S02]  /*32a30*/  LDCU UR64, c[0x0][0x3b8] ;  /* 0x00007700ff4077ac */ /* 0x000e640008000800 */
[C---:B---3--:R-:W-:Y:S01]  /*32a40*/  IMAD.WIDE R20, R31.reuse, 0x4, R160 ;  /* 0x000000041f147825 */ /* 0x048fe200078e02a0 */
[----:B----4-:R-:W-:Y:S01]  /*32a50*/  ISETP.GE.AND P6, PT, R0, UR61, PT ;  /* 0x0000003d00007c0c */ /* 0x010fe2000bfc6270 */
[----:B------:R-:W3:Y:S01]  /*32a60*/  LDCU UR67, c[0x0][0x398] ;  /* 0x00007300ff4377ac */ /* 0x000ee20008000800 */
[----:B------:R4:W-:Y:S01]  /*32a70*/  @P1 STG.E desc[UR28][R8.64], R184 ;  /* 0x000000b808001986 */ /* 0x0009e2000c10191c */
[----:B------:R-:W-:Y:S01]  /*32a80*/  IADD3 R31, PT, PT, R31, UR56, RZ ;  /* 0x000000381f1f7c10 */ /* 0x000fe2000fffe0ff */
[----:B------:R-:W3:Y:S02]  /*32a90*/  LDCU UR70, c[0x0][0x398] ;  /* 0x00007300ff4677ac */ /* 0x000ee40008000800 */
[----:B------:R3:W-:Y:S01]  /*32aa0*/  @P2 STG.E desc[UR28][R10.64], R25 ;  /* 0x000000190a002986 */ /* 0x0007e2000c10191c */
[----:B------:R-:W-:-:S02]  /*32ab0*/  ISETP.LT.AND P2, PT, R252, UR58, !P4 ;  /* 0x0000003afc007c0c */ /* 0x000fc4000e741270 */
[----:B------:R-:W-:Y:S01]  /*32ac0*/  ISETP.LT.AND P4, PT, R232, UR59, !P4 ;  /* 0x0000003be8007c0c */ /* 0x000fe2000e781270 */
[----:B------:R3:W-:Y:S01]  /*32ad0*/  @P3 STG.E desc[UR28][R20.64], R13 ;  /* 0x0000000d14003986 */ /* 0x0007e2000c10191c */
[----:B------:R-:W-:Y:S01]  /*32ae0*/  ISETP.LT.AND P3, PT, R252, UR62, !P6 ;  /* 0x0000003efc007c0c */ /* 0x000fe2000f761270 */
[----:B------:R-:W3:Y:S01]  /*32af0*/  LDCU UR68, c[0x0][0x3b8] ;  /* 0x00007700ff4477ac */ /* 0x000ee20008000800 */
[----:B------:R-:W-:Y:S02]  /*32b00*/  IADD3 R0, PT, PT, R247, 0x5d, RZ ;  /* 0x0000005df7007810 */ /* 0x000fe40007ffe0ff */
[----:B------:R-:W-:Y:S01]  /*32b10*/  ISETP.LT.AND P6, PT, R232, UR63, !P6 ;  /* 0x0000003fe8007c0c */ /* 0x000fe2000f7c1270 */
[----:B-1----:R-:W-:Y:S01]  /*32b20*/  VIADD R23, R31, UR60 ;  /* 0x0000003c1f177c36 */ /* 0x002fe20008000000 */
[----:B--2---:R-:W-:Y:S01]  /*32b30*/  ISETP.GE.AND P5, PT, R0, UR65, PT ;  /* 0x0000004100007c0c */ /* 0x004fe2000bfa6270 */
[----:B------:R-:W-:Y:S01]  /*32b40*/  VIADD R0, R247, 0x5e ;  /* 0x0000005ef7007836 */ /* 0x000fe20000000000 */
[----:B------:R-:W1:Y:S01]  /*32b50*/  LDCU UR73, c[0x0][0x39c] ;  /* 0x00007380ff4977ac */ /* 0x000e620008000800 */
[C---:B----4-:R-:W-:Y:S01]  /*32b60*/  IMAD.WIDE R8, R31.reuse, 0x4, R2 ;  /* 0x000000041f087825 */ /* 0x050fe200078e0202 */
[----:B------:R-:W2:Y:S03]  /*32b70*/  LDCU UR71, c[0x0][0x398] ;  /* 0x00007300ff4777ac */ /* 0x000ea60008000800 */
[----:B---3--:R-:W-:Y:S01]  /*32b80*/  IMAD.WIDE R10, R31, 0x4, R160 ;  /* 0x000000041f0a7825 */ /* 0x008fe200078e02a0 */
[----:B------:R-:W-:Y:S01]  /*32b90*/  ISETP.GE.AND P1, PT, R0, UR69, PT ;  /* 0x0000004500007c0c */ /* 0x000fe2000bf26270 */
[----:B------:R-:W3:Y:S02]  /*32ba0*/  LDCU UR74, c[0x0][0x398] ;  /* 0x00007300ff4a77ac */ /* 0x000ee40008000800 */
[C---:B------:R-:W-:Y:S01]  /*32bb0*/  IMAD.WIDE R12, R23.reuse, 0x4, R2 ;  /* 0x00000004170c7825 */ /* 0x040fe200078e0202 */
[----:B------:R4:W-:Y:S01]  /*32bc0*/  @P2 STG.E desc[UR28][R8.64], R197 ;  /* 0x000000c508002986 */ /* 0x0009e2000c10191c */
[----:B------:R-:W1:Y:S02]  /*32bd0*/  LDCU UR75, c[0x0][0x398] ;  /* 0x00007300ff4b77ac */ /* 0x000e640008000800 */
[C---:B------:R-:W-:Y:S01]  /*32be0*/  IMAD.WIDE R20, R23.reuse, 0x4, R160 ;  /* 0x0000000417147825 */ /* 0x040fe200078e02a0 */
[----:B------:R1:W-:Y:S01]  /*32bf0*/  @P4 STG.E desc[UR28][R10.64], R185 ;  /* 0x000000b90a004986 */ /* 0x0003e2000c10191c */
[----:B------:R-:W-:Y:S01]  /*32c00*/  ISETP.LT.AND P4, PT, R252, UR66, !P5 ;  /* 0x00000042fc007c0c */ /* 0x000fe2000ef81270 */
[----:B------:R-:W2:Y:S01]  /*32c10*/  LDCU UR72, c[0x0][0x3b8] ;  /* 0x00007700ff4877ac */ /* 0x000ea20008000800 */
[----:B------:R-:W-:Y:S01]  /*32c20*/  IADD3 R23, PT, PT, R23, UR64, RZ ;  /* 0x0000004017177c10 */ /* 0x000fe2000fffe0ff */
[----:B------:R1:W-:Y:S01]  /*32c30*/  @P3 STG.E desc[UR28][R12.64], R26 ;  /* 0x0000001a0c003986 */ /* 0x0003e2000c10191c */
[----:B------:R-:W-:Y:S01]  /*32c40*/  ISETP.LT.AND P5, PT, R232, UR67, !P5 ;  /* 0x00000043e8007c0c */ /* 0x000fe2000efa1270 */
[----:B------:R-:W2:Y:S02]  /*32c50*/  LDCU UR76, c[0x0][0x39c] ;  /* 0x00007380ff4c77ac */ /* 0x000ea40008000800 */
[----:B------:R-:W-:Y:S01]  /*32c60*/  @P6 STG.E desc[UR28][R20.64], R14 ;  /* 0x0000000e14006986 */ /* 0x000fe2000c10191c */
[----:B------:R-:W-:Y:S01]  /*32c70*/  ISETP.LT.AND P6, PT, R252, UR70, !P1 ;  /* 0x00000046fc007c0c */ /* 0x000fe2000cfc1270 */
[----:B------:R-:W-:Y:S01]  /*32c80*/  VIADD R25, R23, UR68 ;  /* 0x0000004417197c36 */ /* 0x000fe20008000000 */
[----:B------:R-:W3:Y:S01]  /*32c90*/  LDCU UR34, c[0x0][0x39c] ;  /* 0x00007380ff2277ac */ /* 0x000ee20008000800 */
[----:B------:R-:W-:-:S02]  /*32ca0*/  VIADD R0, R247, 0x5f ;  /* 0x0000005ff7007836 */ /* 0x000fc40000000000 */
[C---:B----4-:R-:W-:Y:S01]  /*32cb0*/  IMAD.WIDE R8, R23.reuse, 0x4, R2 ;  /* 0x0000000417087825 */ /* 0x050fe200078e0202 */
[----:B------:R-:W4:Y:S03]  /*32cc0*/  LDCU UR33, c[0x0][0x398] ;  /* 0x00007300ff2177ac */ /* 0x000f260008000800 */
[----:B-1----:R-:W-:Y:S01]  /*32cd0*/  IMAD.WIDE R10, R23, 0x4, R160 ;  /* 0x00000004170a7825 */ /* 0x002fe200078e02a0 */
[----:B------:R-:W1:Y:S01]  /*32ce0*/  LDCU UR38, c[0x0][0x3b8] ;  /* 0x00007700ff2677ac */ /* 0x000e620008000800 */
[----:B------:R-:W-:Y:S02]  /*32cf0*/  ISETP.GE.AND P2, PT, R0, UR73, PT ;  /* 0x0000004900007c0c */ /* 0x000fe4000bf46270 */
[----:B------:R-:W-:Y:S01]  /*32d00*/  IMAD.WIDE R12, R25, 0x4, R2 ;  /* 0x00000004190c7825 */ /* 0x000fe200078e0202 */
[----:B------:R-:W1:Y:S01]  /*32d10*/  LDCU UR44, c[0x0][0x398] ;  /* 0x00007300ff2c77ac */ /* 0x000e620008000800 */
[----:B------:R4:W-:Y:S01]  /*32d20*/  @P4 STG.E desc[UR28][R8.64], R198 ;  /* 0x000000c608004986 */ /* 0x0009e2000c10191c */
[----:B--2---:R-:W-:Y:S01]  /*32d30*/  ISETP.LT.AND P4, PT, R232, UR71, !P1 ;  /* 0x00000047e8007c0c */ /* 0x004fe2000cf81270 */
[----:B------:R-:W2:Y:S02]  /*32d40*/  LDCU UR36, c[0x0][0x398] ;  /* 0x00007300ff2477ac */ /* 0x000ea40008000800 */
[----:B------:R1:W-:Y:S01]  /*32d50*/  @P5 STG.E desc[UR28][R10.64], R186 ;  /* 0x000000ba0a005986 */ /* 0x0003e2000c10191c */
[----:B------:R-:W-:Y:S01]  /*32d60*/  VIADD R0, R247, 0x60 ;  /* 0x00000060f7007836 */ /* 0x000fe20000000000 */
[----:B------:R-:W2:Y:S02]  /*32d70*/  LDCU UR13, c[0x0][0x398] ;  /* 0x00007300ff0d77ac */ /* 0x000ea40008000800 */
[----:B------:R1:W-:Y:S01]  /*32d80*/  @P6 STG.E desc[UR28][R12.64], R27 ;  /* 0x0000001b0c006986 */ /* 0x0003e2000c10191c */
[----:B---3--:R-:W-:Y:S01]  /*32d90*/  ISETP.LT.AND P6, PT, R252, UR74, !P2 ;  /* 0x0000004afc007c0c */ /* 0x008fe2000d7c1270 */
[----:B------:R-:W3:Y:S01]  /*32da0*/  LDCU UR9, c[0x0][0x3b8] ;  /* 0x00007700ff0977ac */ /* 0x000ee20008000800 */
[----:B------:R-:W-:Y:S01]  /*32db0*/  ISETP.LT.AND P2, PT, R232, UR75, !P2 ;  /* 0x0000004be8007c0c */ /* 0x000fe2000d741270 */
[C---:B----4-:R-:W-:Y:S01]  /*32dc0*/  IMAD.WIDE R8, R25.reuse, 0x4, R160 ;  /* 0x0000000419087825 */ /* 0x050fe200078e02a0 */
[----:B------:R-:W4:Y:S03]  /*32dd0*/  LDCU UR7, c[0x0][0x39c] ;  /* 0x00007380ff0777ac */ /* 0x000f260008000800 */
[----:B------:R-:W-:Y:S01]  /*32de0*/  VIADD R25, R25, UR72 ;  /* 0x0000004819197c36 */ /* 0x000fe20008000000 */
[----:B------:R-:W-:Y:S01]  /*32df0*/  ISETP.GE.AND P3, PT, R0, UR76, PT ;  /* 0x0000004c00007c0c */ /* 0x000fe2000bf66270 */
[----:B------:R-:W3:Y:S01]  /*32e00*/  LDCU UR11, c[0x0][0x39c] ;  /* 0x00007380ff0b77ac */ /* 0x000ee20008000800 */
[----:B------:R-:W-:Y:S01]  /*32e10*/  IADD3 R0, PT, PT, R247, 0x61, RZ ;  /* 0x00000061f7007810 */ /* 0x000fe20007ffe0ff */
[C---:B-1----:R-:W-:Y:S01]  /*32e20*/  IMAD.WIDE R10, R25.reuse, 0x4, R2 ;  /* 0x00000004190a7825 */ /* 0x042fe200078e0202 */
[----:B------:R3:W-:Y:S01]  /*32e30*/  @P4 STG.E desc[UR28][R8.64], R15 ;  /* 0x0000000f08004986 */ /* 0x0007e2000c10191c */
[----:B------:R-:W1:Y:S02]  /*32e40*/  LDCU UR17, c[0x0][0x398] ;  /* 0x00007300ff1177ac */ /* 0x000e640008000800 */
[C---:B------:R-:W-:Y:S01]  /*32e50*/  IMAD.WIDE R12, R25.reuse, 0x4, R160 ;  /* 0x00000004190c7825 */ /* 0x040fe200078e02a0 */
[----:B------:R-:W-:Y:S01]  /*32e60*/  ISETP.GE.AND P1, PT, R0, UR34, PT ;  /* 0x0000002200007c0c */ /* 0x000fe2000bf26270 */
[----:B------:R-:W1:Y:S01]  /*32e70*/  LDCU UR10, c[0x0][0x398] ;  /* 0x00007300ff0a77ac */ /* 0x000e620008000800 */
[----:B------:R-:W-:Y:S01]  /*32e80*/  ISETP.LT.AND P4, PT, R252, UR33, !P3 ;  /* 0x00000021fc007c0c */ /* 0x000fe2000df81270 */
[----:B------:R1:W-:Y:S01]  /*32e90*/  @P6 STG.E desc[UR28][R10.64], R199 ;  /* 0x000000c70a006986 */ /* 0x0003e2000c10191c */
[----:B------:R-:W-:Y:S01]  /*32ea0*/  IADD3 R23, PT, PT, R25, UR38, RZ ;  /* 0x0000002619177c10 */ /* 0x000fe2000fffe0ff */
[----:B------:R-:W1:Y:S01]  /*32eb0*/  LDCU UR32, c[0x0][0x3b8] ;  /* 0x00007700ff2077ac */ /* 0x000e620008000800 */
[----:B------:R-:W-:Y:S01]  /*32ec0*/  ISETP.LT.AND P3, PT, R232, UR44, !P3 ;  /* 0x0000002ce8007c0c */ /* 0x000fe2000df61270 */
[----:B------:R1:W-:Y:S01]  /*32ed0*/  @P2 STG.E desc[UR28][R12.64], R187 ;  /* 0x000000bb0c002986 */ /* 0x0003e2000c10191c */
[----:B------:R-:W1:Y:S01]  /*32ee0*/  LDCU UR12, c[0x0][0x398] ;  /* 0x00007300ff0c77ac */ /* 0x000e620008000800 */
[----:B--2---:R-:W-:Y:S01]  /*32ef0*/  ISETP.LT.AND P2, PT, R252, UR36, !P1 ;  /* 0x00000024fc007c0c */ /* 0x004fe2000cf41270 */
[----:B------:R-:W-:Y:S01]  /*32f00*/  VIADD R0, R247, 0x62 ;  /* 0x00000062f7007836 */ /* 0x000fe20000000000 */
[----:B------:R-:W2:Y:S01]  /*32f10*/  LDCU UR14, c[0x0][0x398] ;  /* 0x00007300ff0e77ac */ /* 0x000ea20008000800 */
[----:B------:R-:W-:Y:S01]  /*32f20*/  ISETP.LT.AND P1, PT, R232, UR13, !P1 ;  /* 0x0000000de8007c0c */ /* 0x000fe2000cf21270 */
[----:B------:R-:W-:Y:S01]  /*32f30*/  LDS.128 R24, [R244+0x400] ;  /* 0x00040000f4187984 */ /* 0x000fe20000000c00 */
[C---:B---3--:R-:W-:Y:S01]  /*32f40*/  IADD3 R15, PT, PT, R23.reuse, UR9, RZ ;  /* 0x00000009170f7c10 */ /* 0x048fe2000fffe0ff */
[----:B------:R-:W3:Y:S01]  /*32f50*/  LDCU UR8, c[0x0][0x3b8] ;  /* 0x00007700ff0877ac */ /* 0x000ee20008000800 */
[----:B----4-:R-:W-:Y:S01]  /*32f60*/  ISETP.GE.AND P5, PT, R0, UR7, PT ;  /* 0x0000000700007c0c */ /* 0x010fe2000bfa6270 */
[----:B------:R-:W4:Y:S01]  /*32f70*/  LDCU UR16, c[0x0][0x39c] ;  /* 0x00007380ff1077ac */ /* 0x000f220008000800 */
        /* <DEDUP_REMOVED lines=8> */
[----:B------:R-:W-:Y:S01]  /*33000*/  IMAD.WIDE R12, R15, 0x4, R160 ;  /* 0x000000040f0c7825 */ /* 0x000fe200078e02a0 */
[----:B------:R-:W-:Y:S01]  /*33010*/  ISETP.GE.AND P6, PT, R0, UR11, PT ;  /* 0x0000000b00007c0c */ /* 0x000fe2000bfc6270 */
[----:B------:R1:W-:Y:S01]  /*33020*/  @P3 STG.E desc[UR28][R8.64], R156 ;  /* 0x0000009c08003986 */ /* 0x0003e2000c10191c */
[----:B------:R-:W1:Y:S03]  /*33030*/  LDCU UR15, c[0x0][0x3b8] ;  /* 0x00007700ff0f77ac */ /* 0x000e660008000800 */
[----:B------:R1:W-:Y:S01]  /*33040*/  @P2 STG.E desc[UR28][R10.64], R32 ;  /* 0x000000200a002986 */ /* 0x0003e2000c10191c */
[----:B------:R-:W1:Y:S01]  /*33050*/  LDCU UR21, c[0x0][0x398] ;  /* 0x00007300ff1577ac */ /* 0x000e620008000800 */
[----:B------:R-:W-:Y:S01]  /*33060*/  ISETP.LT.AND P2, PT, R252, UR17, !P5 ;  /* 0x00000011fc007c0c */ /* 0x000fe2000ef41270 */
[----:B------:R-:W-:Y:S01]  /*33070*/  VIADD R0, R247, 0x64 ;  /* 0x00000064f7007836 */ /* 0x000fe20000000000 */
[----:B------:R1:W-:Y:S01]  /*33080*/  @P1 STG.E desc[UR28][R12.64], R188 ;  /* 0x000000bc0c001986 */ /* 0x0003e2000c10191c */
[----:B------:R-:W-:Y:S01]  /*33090*/  ISETP.LT.AND P5, PT, R232, UR10, !P5 ;  /* 0x0000000ae8007c0c */ /* 0x000fe2000efa1270 */
[----:B------:R-:W-:Y:S01]  /*330a0*/  VIADD R15, R15, UR32 ;  /* 0x000000200f0f7c36 */ /* 0x000fe20008000000 */
[----:B------:R-:W-:Y:S01]  /*330b0*/  ISETP.LT.AND P1, PT, R252, UR12, !P6 ;  /* 0x0000000cfc007c0c */ /* 0x000fe2000f721270 */
[----:B------:R-:W1:Y:S01]  /*330c0*/  LDCU UR19, c[0x0][0x3b8] ;  /* 0x00007700ff1377ac */ /* 0x000e620008000800 */
[----:B--2---:R-:W-:Y:S01]  /*330d0*/  ISETP.LT.AND P6, PT, R232, UR14, !P6 ;  /* 0x0000000ee8007c0c */ /* 0x004fe2000f7c1270 */
[----:B---3--:R-:W-:Y:S01]  /*330e0*/  VIADD R21, R15, UR8 ;  /* 0x000000080f157c36 */ /* 0x008fe20008000000 */
[----:B----4-:R-:W-:Y:S01]  /*330f0*/  ISETP.GE.AND P4, PT, R0, UR16, PT ;  /* 0x0000001000007c0c */ /* 0x010fe2000bf86270 */
[----:B------:R-:W-:Y:S01]  /*33100*/  VIADD R0, R247, 0x65 ;  /* 0x00000065f7007836 */ /* 0x000fe20000000000 */
[----:B------:R-:W2:Y:S01]  /*33110*/  LDCU UR24, c[0x0][0x39c] ;  /* 0x00007380ff1877ac */ /* 0x000ea20008000800 */
[C---:B-1----:R-:W-:Y:S01]  /*33120*/  IMAD.WIDE R8, R15.reuse, 0x4, R2 ;  /* 0x000000040f087825 */ /* 0x042fe200078e0202 */
[----:B------:R-:W1:Y:S03]  /*33130*/  LDCU UR22, c[0x0][0x398] ;  /* 0x00007300ff1677ac */ /* 0x000e660008000800 */
[----:B------:R-:W-:Y:S01]  /*33140*/  IMAD.WIDE R10, R15, 0x4, R160 ;  /* 0x000000040f0a7825 */ /* 0x000fe200078e02a0 */
        /* <DEDUP_REMOVED lines=8> */
[----:B------:R-:W3:Y:S01]  /*331d0*/  LDCU UR23, c[0x0][0x3b8] ;  /* 0x00007700ff1777ac */ /* 0x000ee20008000800 */
[----:B------:R-:W-:Y:S01]  /*331e0*/  ISETP.LT.AND P4, PT, R232, UR18, !P4 ;  /* 0x00000012e8007c0c */ /* 0x000fe2000e781270 */
[----:B------:R1:W-:Y:S01]  /*331f0*/  @P1 STG.E desc[UR28][R12.64], R33 ;  /* 0x000000210c001986 */ /* 0x0003e2000c10191c */
[----:B------:R-:W-:Y:S01]  /*33200*/  VIADD R21, R21, UR15 ;  /* 0x0000000f15157c36 */ /* 0x000fe20008000000 */
[----:B------:R-:W3:Y:S02]  /*33210*/  LDCU UR30, c[0x0][0x39c] ;  /* 0x00007380ff1e77ac */ /* 0x000ee40008000800 */
[----:B------:R-:W-:Y:S01]  /*33220*/  @P6 STG.E desc[UR28][R14.64], R189 ;  /* 0x000000bd0e006986 */ /* 0x000fe2000c10191c */
[----:B------:R-:W-:Y:S01]  /*33230*/  ISETP.LT.AND P6, PT, R252, UR21, !P3 ;  /* 0x00000015fc007c0c */ /* 0x000fe2000dfc1270 */
[----:B------:R-:W-:Y:S01]  /*33240*/  VIADD R23, R21, UR19 ;  /* 0x0000001315177c36 */ /* 0x000fe20008000000 */
[----:B------:R-:W-:Y:S01]  /*33250*/  IADD3 R0, PT, PT, R247, 0x66, RZ ;  /* 0x00000066f7007810 */ /* 0x000fe20007ffe0ff */
[C---:B----4-:R-:W-:Y:S01]  /*33260*/  IMAD.WIDE R8, R21.reuse, 0x4, R2 ;  /* 0x0000000415087825 */ /* 0x050fe200078e0202 */
[----:B------:R-:W4:Y:S03]  /*33270*/  LDCU UR52, c[0x0][0x39c] ;  /* 0x00007380ff3477ac */ /* 0x000f260008000800 */
[----:B-1----:R-:W-:Y:S01]  /*33280*/  IMAD.WIDE R10, R21, 0x4, R160 ;  /* 0x00000004150a7825 */ /* 0x002fe200078e02a0 */
[----:B------:R-:W1:Y:S01]  /*33290*/  LDCU UR31, c[0x0][0x398] ;  /* 0x00007300ff1f77ac */ /* 0x000e620008000800 */
[----:B--2---:R-:W-:-:S02]  /*332a0*/  ISETP.GE.AND P2, PT, R0, UR24, PT ;  /* 0x0000001800007c0c */ /* 0x004fc4000bf46270 */
[----:B------:R-:W-:Y:S01]  /*332b0*/  IMAD.WIDE R12, R23, 0x4, R2 ;  /* 0x00000004170c7825 */ /* 0x000fe200078e0202 */
[----:B------:R-:W2:Y:S01]  /*332c0*/  LDCU UR40, c[0x0][0x398] ;  /* 0x00007300ff2877ac */ /* 0x000ea20008000800 */
[----:B------:R1:W-:Y:S01]  /*332d0*/  @P5 STG.E desc[UR28][R8.64], R150 ;  /* 0x0000009608005986 */ /* 0x0003e2000c10191c */
[----:B------:R-:W-:Y:S01]  /*332e0*/  ISETP.LT.AND P3, PT, R232, UR22, !P3 ;  /* 0x00000016e8007c0c */ /* 0x000fe2000df61270 */
[----:B------:R-:W2:Y:S02]  /*332f0*/  LDCU UR26, c[0x0][0x3b8] ;  /* 0x00007700ff1a77ac */ /* 0x000ea40008000800 */
[----:B------:R2:W-:Y:S01]  /*33300*/  @P4 STG.E desc[UR28][R10.64], R158 ;  /* 0x0000009e0a004986 */ /* 0x0005e2000c10191c */
[----:B------:R-:W2:Y:S03]  /*33310*/  LDCU UR46, c[0x0][0x398] ;  /* 0x00007300ff2e77ac */ /* 0x000ea60008000800 */
[----:B------:R2:W-:Y:S01]  /*33320*/  @P6 STG.E desc[UR28][R12.64], R34 ;  /* 0x000000220c006986 */ /* 0x0005e2000c10191c */
[----:B---3--:R-:W-:Y:S01]  /*33330*/  ISETP.LT.AND P6, PT, R252, UR25, !P2 ;  /* 0x00000019fc007c0c */ /* 0x008fe2000d7c1270 */
[----:B------:R-:W3:Y:S01]  /*33340*/  LDCU UR42, c[0x0][0x3b8] ;  /* 0x00007700ff2a77ac */ /* 0x000ee20008000800 */
[----:B------:R-:W-:-:S02]  /*33350*/  IADD3 R0, PT, PT, R247, 0x67, RZ ;  /* 0x00000067f7007810 */ /* 0x000fc40007ffe0ff */
[----:B------:R-:W-:Y:S01]  /*33360*/  ISETP.LT.AND P2, PT, R232, UR27, !P2 ;  /* 0x0000001be8007c0c */ /* 0x000fe2000d741270 */
[----:B------:R-:W3:Y:S01]  /*33370*/  LDCU UR48, c[0x0][0x398] ;  /* 0x00007300ff3077ac */ /* 0x000ee20008000800 */
[C---:B-1----:R-:W-:Y:S01]  /*33380*/  IMAD.WIDE R8, R23.reuse, 0x4, R160 ;  /* 0x0000000417087825 */ /* 0x042fe200078e02a0 */
[----:B------:R-:W-:Y:S01]  /*33390*/  ISETP.GE.AND P1, PT, R0, UR30, PT ;  /* 0x0000001e00007c0c */ /* 0x000fe2000bf26270 */
[----:B------:R-:W1:Y:S02]  /*333a0*/  LDCU UR55, c[0x0][0x39c] ;  /* 0x00007380ff3777ac */ /* 0x000e640008000800 */
[----:B------:R-:W-:Y:S02]  /*333b0*/  VIADD R23, R23, UR23 ;  /* 0x0000001717177c36 */ /* 0x000fe40008000000 */
[----:B------:R-:W-:Y:S01]  /*333c0*/  VIADD R0, R247, 0x68 ;  /* 0x00000068f7007836 */ /* 0x000fe20000000000 */
[----:B------:R-:W1:Y:S01]  /*333d0*/  LDCU UR54, c[0x0][0x398] ;  /* 0x00007300ff3677ac */ /* 0x000e620008000800 */
[C---:B--2---:R-:W-:Y:S01]  /*333e0*/  IMAD.WIDE R10, R23.reuse, 0x4, R2 ;  /* 0x00000004170a7825 */ /* 0x044fe200078e0202 */
[----:B------:R2:W-:Y:S01]  /*333f0*/  @P3 STG.E desc[UR28][R8.64], R190 ;  /* 0x000000be08003986 */ /* 0x0005e2000c10191c */
[----:B------:R-:W1:Y:S02]  /*33400*/  LDCU UR56, c[0x0][0x39c] ;  /* 0x00007380ff3877ac */ /* 0x000e640008000800 */
[C---:B------:R-:W-:Y:S01]  /*33410*/  IMAD.WIDE R12, R23.reuse, 0x4, R160 ;  /* 0x00000004170c7825 */ /* 0x040fe200078e02a0 */
[----:B----4-:R-:W-:Y:S01]  /*33420*/  ISETP.GE.AND P5, PT, R0, UR52, PT ;  /* 0x0000003400007c0c */ /* 0x010fe2000bfa6270 */
[----:B------:R4:W-:Y:S01]  /*33430*/  @P6 STG.E desc[UR28][R10.64], R151 ;  /* 0x000000970a006986 */ /* 0x0009e2000c10191c */
[----:B------:R-:W1:Y:S01]  /*33440*/  LDCU UR34, c[0x0][0x398] ;  /* 0x00007300ff2277ac */ /* 0x000e620008000800 */
[----:B------:R-:W-:Y:S01]  /*33450*/  ISETP.LT.AND P3, PT, R252, UR31, !P1 ;  /* 0x0000001ffc007c0c */ /* 0x000fe2000cf61270 */
[----:B------:R-:W-:Y:S01]  /*33460*/  VIADD R21, R23, UR26 ;  /* 0x0000001a17157c36 */ /* 0x000fe20008000000 */
[----:B------:R1:W-:Y:S01]  /*33470*/  @P2 STG.E desc[UR28][R12.64], R159 ;  /* 0x0000009f0c002986 */ /* 0x0003e2000c10191c */
[----:B------:R-:W4:Y:S01]  /*33480*/  LDCU UR50, c[0x0][0x3b8] ;  /* 0x00007700ff3277ac */ /* 0x000f220008000800 */
[----:B------:R-:W-:-:S02]  /*33490*/  ISETP.LT.AND P1, PT, R232, UR40, !P1 ;  /* 0x00000028e8007c0c */ /* 0x000fc4000cf21270 */
[----:B------:R-:W-:Y:S01]  /*334a0*/  ISETP.LT.AND P2, PT, R252, UR46, !P5 ;  /* 0x0000002efc007c0c */ /* 0x000fe2000ef41270 */
[----:B------:R-:W4:Y:S01]  /*334b0*/  LDCU UR33, c[0x0][0x398] ;  /* 0x00007300ff2177ac */ /* 0x000f220008000800 */
[----:B---3--:R-:W-:Y:S01]  /*334c0*/  ISETP.LT.AND P5, PT, R232, UR48, !P5 ;  /* 0x00000030e8007c0c */ /* 0x008fe2000efa1270 */
[----:B------:R-:W3:Y:S01]  /*334d0*/  LDCU UR38, c[0x0][0x398] ;  /* 0x00007300ff2677ac */ /* 0x000ee20008000800 */
[----:B------:R-:W-:Y:S01]  /*334e0*/  VIADD R23, R21, UR42 ;  /* 0x0000002a15177c36 */ /* 0x000fe20008000000 */
[----:B------:R-:W-:Y:S01]  /*334f0*/  IADD3 R0, PT, PT, R247, 0x69, RZ ;  /* 0x00000069f7007810 */ /* 0x000fe20007ffe0ff */
[----:B------:R-:W3:Y:S01]  /*33500*/  LDCU UR7, c[0x0][0x3b8] ;  /* 0x00007700ff0777ac */ /* 0x000ee20008000800 */
[C---:B------:R-:W-:Y:S01]  /*33510*/  IMAD.WIDE R14, R21.reuse, 0x4, R2 ;  /* 0x00000004150e7825 */ /* 0x040fe200078e0202 */
[----:B------:R-:W3:Y:S03]  /*33520*/  LDCU UR13, c[0x0][0x39c] ;  /* 0x00007380ff0d77ac */ /* 0x000ee60008000800 */
[----:B--2---:R-:W-:Y:S01]  /*33530*/  IMAD.WIDE R8, R21, 0x4, R160 ;  /* 0x0000000415087825 */ /* 0x004fe200078e02a0 */
[----:B-1----:R-:W-:Y:S01]  /*33540*/  ISETP.GE.AND P4, PT, R0, UR55, PT ;  /* 0x0000003700007c0c */ /* 0x002fe2000bf86270 */
[----:B------:R-:W1:Y:S02]  /*33550*/  LDCU UR36, c[0x0][0x398] ;  /* 0x00007300ff2477ac */ /* 0x000e640008000800 */
[----:B----4-:R-:W-:Y:S01]  /*33560*/  IMAD.WIDE R10, R23, 0x4, R2 ;  /* 0x00000004170a7825 */ /* 0x010fe200078e0202 */
[----:B------:R-:W-:Y:S01]  /*33570*/  IADD3 R0, PT, PT, R247, 0x6a, RZ ;  /* 0x0000006af7007810 */ /* 0x000fe20007ffe0ff */
[----:B------:R-:W-:Y:S01]  /*33580*/  @P3 STG.E desc[UR28][R14.64], R35 ;  /* 0x000000230e003986 */ /* 0x000fe2000c10191c */
[----:B------:R-:W2:Y:S01]  /*33590*/  LDCU UR16, c[0x0][0x39c] ;  /* 0x00007380ff1077ac */ /* 0x000ea20008000800 */
[----:B------:R-:W-:-:S02]  /*335a0*/  IMAD.WIDE R12, R23, 0x4, R160 ;  /* 0x00000004170c7825 */ /* 0x000fc400078e02a0 */
[----:B------:R4:W-:Y:S01]  /*335b0*/  @P1 STG.E desc[UR28][R8.64], R191 ;  /* 0x000000bf08001986 */ /* 0x0009e2000c10191c */
[----:B------:R-:W1:Y:S01]  /*335c0*/  LDCU UR11, c[0x0][0x3b8] ;  /* 0x00007700ff0b77ac */ /* 0x000e620008000800 */
[----:B------:R-:W-:Y:S02]  /*335d0*/  ISETP.GE.AND P6, PT, R0, UR56, PT ;  /* 0x0000003800007c0c */ /* 0x000fe4000bfc6270 */
[----:B------:R1:W-:Y:S01]  /*335e0*/  @P2 STG.E desc[UR28][R10.64], R88 ;  /* 0x000000580a002986 */ /* 0x0003e2000c10191c */
[----:B------:R-:W2:Y:S01]  /*335f0*/  LDCU UR20, c[0x0][0x398] ;  /* 0x00007300ff1477ac */ /* 0x000ea20008000800 */
[----:B------:R-:W-:Y:S01]  /*33600*/  ISETP.LT.AND P2, PT, R252, UR54, !P4 ;  /* 0x00000036fc007c0c */ /* 0x000fe2000e741270 */
[----:B------:R-:W-:Y:S01]  /*33610*/  VIADD R23, R23, UR50 ;  /* 0x0000003217177c36 */ /* 0x000fe20008000000 */
[----:B------:R-:W-:Y:S01]  /*33620*/  ISETP.LT.AND P4, PT, R232, UR34, !P4 ;  /* 0x00000022e8007c0c */ /* 0x000fe2000e781270 */
[----:B------:R-:W2:Y:S01]  /*33630*/  LDCU UR32, c[0x0][0x398] ;  /* 0x00007300ff2077ac */ /* 0x000ea20008000800 */
[----:B------:R2:W-:Y:S01]  /*33640*/  @P5 STG.E desc[UR28][R12.64], R16 ;  /* 0x000000100c005986 */ /* 0x0005e2000c10191c */
[----:B------:R-:W-:Y:S01]  /*33650*/  ISETP.LT.AND P5, PT, R252, UR33, !P6 ;  /* 0x00000021fc007c0c */ /* 0x000fe2000f7a1270 */
[----:B------:R-:W-:Y:S01]  /*33660*/  VIADD R0, R247, 0x6b ;  /* 0x0000006bf7007836 */ /* 0x000fe20000000000 */
[----:B------:R-:W2:Y:S01]  /*33670*/  LDCU UR9, c[0x0][0x3b8] ;  /* 0x00007700ff0977ac */ /* 0x000ea20008000800 */
[----:B---3--:R-:W-:Y:S01]  /*33680*/  ISETP.LT.AND P6, PT, R232, UR38, !P6 ;  /* 0x00000026e8007c0c */ /* 0x008fe2000f7c1270 */
[C---:B----4-:R-:W-:Y:S01]  /*33690*/  IMAD.WIDE R8, R23.reuse, 0x4, R2 ;  /* 0x0000000417087825 */ /* 0x050fe200078e0202 */
[C---:B------:R-:W-:Y:S01]  /*336a0*/  IADD3 R21, PT, PT, R23.reuse, UR7, RZ ;  /* 0x0000000717157c10 */ /* 0x040fe2000fffe0ff */
[----:B------:R-:W3:Y:S01]  /*336b0*/  LDCU UR24, c[0x0][0x398] ;  /* 0x00007300ff1877ac */ /* 0x000ee20008000800 */
[----:B------:R-:W-:Y:S01]  /*336c0*/  ISETP.GE.AND P3, PT, R0, UR13, PT ;  /* 0x0000000d00007c0c */ /* 0x000fe2000bf66270 */
[----:B-1----:R-:W-:Y:S01]  /*336d0*/  IMAD.WIDE R10, R23, 0x4, R160 ;  /* 0x00000004170a7825 */ /* 0x002fe200078e02a0 */
[----:B------:R-:W-:Y:S01]  /*336e0*/  IADD3 R0, PT, PT, R247, 0x6c, RZ ;  /* 0x0000006cf7007810 */ /* 0x000fe20007ffe0ff */
[----:B------:R-:W1:Y:S01]  /*336f0*/  LDCU UR14, c[0x0][0x39c] ;  /* 0x00007380ff0e77ac */ /* 0x000e620008000800 */
[----:B------:R4:W-:Y:S01]  /*33700*/  @P2 STG.E desc[UR28][R8.64], R92 ;  /* 0x0000005c08002986 */ /* 0x0009e2000c10191c */
[C---:B--2---:R-:W-:Y:S01]  /*33710*/  IMAD.WIDE R12, R21.reuse, 0x4, R2 ;  /* 0x00000004150c7825 */ /* 0x044fe200078e0202 */
[----:B------:R-:W-:Y:S01]  /*33720*/  ISETP.GE.AND P1, PT, R0, UR16, PT ;  /* 0x0000001000007c0c */ /* 0x000fe2000bf26270 */
[----:B------:R-:W2:Y:S01]  /*33730*/  LDCU UR18, c[0x0][0x398] ;  /* 0x00007300ff1277ac */ /* 0x000ea20008000800 */
[----:B------:R1:W-:Y:S01]  /*33740*/  @P4 STG.E desc[UR28][R10.64], R208 ;  /* 0x000000d00a004986 */ /* 0x0003e2000c10191c */
[C---:B------:R-:W-:Y:S01]  /*33750*/  IMAD.WIDE R14, R21.reuse, 0x4, R160 ;  /* 0x00000004150e7825 */ /* 0x040fe200078e02a0 */
[----:B------:R-:W-:Y:S01]  /*33760*/  ISETP.LT.AND P4, PT, R252, UR36, !P3 ;  /* 0x00000024fc007c0c */ /* 0x000fe2000df81270 */
[----:B------:R-:W2:Y:S01]  /*33770*/  LDCU UR19, c[0x0][0x398] ;  /* 0x00007300ff1377ac */ /* 0x000ea20008000800 */
[----:B------:R1:W-:Y:S01]  /*33780*/  @P5 STG.E desc[UR28][R12.64], R89 ;  /* 0x000000590c005986 */ /* 0x0003e2000c10191c */
[----:B------:R-:W-:Y:S01]  /*33790*/  VIADD R21, R21, UR11 ;  /* 0x0000000b15157c36 */ /* 0x000fe20008000000 */
[----:B------:R-:W-:Y:S01]  /*337a0*/  ISETP.LT.AND P5, PT, R232, UR20, !P3 ;  /* 0x00000014e8007c0c */ /* 0x000fe2000dfa1270 */
[----:B------:R-:W2:Y:S01]  /*337b0*/  LDCU UR4, c[0x0][0x3b8] ;  /* 0x00007700ff0477ac */ /* 0x000ea20008000800 */
[----:B------:R-:W-:Y:S01]  /*337c0*/  @P6 STG.E desc[UR28][R14.64], R17 ;  /* 0x000000110e006986 */ /* 0x000fe2000c10191c */
[----:B------:R-:W-:Y:S01]  /*337d0*/  ISETP.LT.AND P6, PT, R252, UR32, !P1 ;  /* 0x00000020fc007c0c */ /* 0x000fe2000cfc1270 */
[----:B------:R-:W2:Y:S01]  /*337e0*/  LDCU UR15, c[0x0][0x39c] ;  /* 0x00007380ff0f77ac */ /* 0x000ea20008000800 */
[C---:B------:R-:W-:Y:S01]  /*337f0*/  IADD3 R23, PT, PT, R21.reuse, UR9, RZ ;  /* 0x0000000915177c10 */ /* 0x040fe2000fffe0ff */
[----:B----4-:R-:W-:Y:S01]  /*33800*/  IMAD.WIDE R8, R21, 0x4, R2 ;  /* 0x0000000415087825 */ /* 0x010fe200078e0202 */
[----:B------:R-:W4:Y:S03]  /*33810*/  LDCU UR21, c[0x0][0x398] ;  /* 0x00007300ff1577ac */ /* 0x000f260008000800 */
[----:B------:R-:W-:Y:S01]  /*33820*/  VIADD R0, R247, 0x6d ;  /* 0x0000006df7007836 */ /* 0x000fe20000000000 */
[----:B------:R-:W4:Y:S01]  /*33830*/  LDCU UR17, c[0x0][0x39c] ;  /* 0x00007380ff1177ac */ /* 0x000f220008000800 */
[----:B-1----:R-:W-:Y:S01]  /*33840*/  IMAD.WIDE R10, R21, 0x4, R160 ;  /* 0x00000004150a7825 */ /* 0x002fe200078e02a0 */
[----:B------:R1:W-:Y:S02]  /*33850*/  @P4 STG.E desc[UR28][R8.64], R93 ;  /* 0x0000005d08004986 */ /* 0x0003e4000c10191c */
[----:B------:R-:W-:Y:S01]  /*33860*/  ISETP.GE.AND P2, PT, R0, UR14, PT ;  /* 0x0000000e00007c0c */ /* 0x000fe2000bf46270 */
[----:B------:R-:W4:Y:S01]  /*33870*/  LDCU UR8, c[0x0][0x3b8] ;  /* 0x00007700ff0877ac */ /* 0x000f220008000800 */
[----:B------:R-:W-:Y:S01]  /*33880*/  IMAD.WIDE R12, R23, 0x4, R2 ;  /* 0x00000004170c7825 */ /* 0x000fe200078e0202 */
[----:B---3--:R-:W-:Y:S01]  /*33890*/  ISETP.LT.AND P4, PT, R232, UR24, !P1 ;  /* 0x00000018e8007c0c */ /* 0x008fe2000cf81270 */
[----:B------:R-:W3:Y:S01]  /*338a0*/  LDCU UR22, c[0x0][0x398] ;  /* 0x00007300ff1677ac */ /* 0x000ee20008000800 */
[----:B------:R3:W-:Y:S01]  /*338b0*/  @P5 STG.E desc[UR28][R10.64], R209 ;  /* 0x000000d10a005986 */ /* 0x0007e2000c10191c */
[----:B------:R-:W4:Y:S03]  /*338c0*/  LDCU UR23, c[0x0][0x398] ;  /* 0x00007300ff1777ac */ /* 0x000f260008000800 */
[----:B------:R3:W-:Y:S01]  /*338d0*/  @P6 STG.E desc[UR28][R12.64], R90 ;  /* 0x0000005a0c006986 */ /* 0x0007e2000c10191c */
[----:B------:R-:W-:Y:S01]  /*338e0*/  VIADD R0, R247, 0x6e ;  /* 0x0000006ef7007836 */ /* 0x000fe20000000000 */
[----:B------:R-:W4:Y:S01]  /*338f0*/  LDCU UR25, c[0x0][0x398] ;  /* 0x00007300ff1977ac */ /* 0x000f220008000800 */
[----:B--2---:R-:W-:Y:S01]  /*33900*/  ISETP.LT.AND P6, PT, R252, UR18, !P2 ;  /* 0x00000012fc007c0c */ /* 0x004fe2000d7c1270 */
[C---:B-1----:R-:W-:Y:S01]  /*33910*/  IMAD.WIDE R8, R23.reuse, 0x4, R160 ;  /* 0x0000000417087825 */ /* 0x042fe200078e02a0 */
[----:B------:R-:W-:Y:S01]  /*33920*/  ISETP.LT.AND P2, PT, R232, UR19, !P2 ;  /* 0x00000013e8007c0c */ /* 0x000fe2000d741270 */
[----:B------:R-:W1:Y:S01]  /*33930*/  LDCU UR10, c[0x0][0x3b8] ;  /* 0x00007700ff0a77ac */ /* 0x000e620008000800 */
[----:B------:R-:W-:Y:S01]  /*33940*/  IADD3 R23, PT, PT, R23, UR4, RZ ;  /* 0x0000000417177c10 */ /* 0x000fe2000fffe0ff */
[----:B------:R-:W2:Y:S01]  /*33950*/  LDCU UR13, c[0x0][0x39c] ;  /* 0x00007380ff0d77ac */ /* 0x000ea20008000800 */
[----:B------:R-:W-:Y:S01]  /*33960*/  ISETP.GE.AND P3, PT, R0, UR15, PT ;  /* 0x0000000f00007c0c */ /* 0x000fe2000bf66270 */
[----:B------:R-:W-:Y:S01]  /*33970*/  VIADD R0, R247, 0x6f ;  /* 0x0000006ff7007836 */ /* 0x000fe20000000000 */
[----:B------:R1:W-:Y:S01]  /*33980*/  @P4 STG.E desc[UR28][R8.64], R18 ;  /* 0x0000001208004986 */ /* 0x0003e2000c10191c */
[----:B------:R-:W1:Y:S01]  /*33990*/  LDCU UR14, c[0x0][0x39c] ;  /* 0x00007380ff0e77ac */ /* 0x000e620008000800 */
[C---:B---3--:R-:W-:Y:S01]  /*339a0*/  IMAD.WIDE R10, R23.reuse, 0x4, R2 ;  /* 0x00000004170a7825 */ /* 0x048fe200078e0202 */
[----:B----4-:R-:W-:Y:S01]  /*339b0*/  ISETP.LT.AND P4, PT, R252, UR21, !P3 ;  /* 0x00000015fc007c0c */ /* 0x010fe2000df81270 */
[----:B------:R-:W3:Y:S02]  /*339c0*/  LDCU UR26, c[0x0][0x398] ;  /* 0x00007300ff1a77ac */ /* 0x000ee40008000800 */
[C---:B------:R-:W-:Y:S01]  /*339d0*/  IMAD.WIDE R12, R23.reuse, 0x4, R160 ;  /* 0x00000004170c7825 */ /* 0x040fe200078e02a0 */
[----:B------:R-:W-:Y:S01]  /*339e0*/  ISETP.GE.AND P1, PT, R0, UR17, PT ;  /* 0x0000001100007c0c */ /* 0x000fe2000bf26270 */
[----:B------:R-:W4:Y:S02]  /*339f0*/  LDCU UR12, c[0x0][0x3b8] ;  /* 0x00007700ff0c77ac */ /* 0x000f240008000800 */
[----:B------:R-:W-:Y:S01]  /*33a00*/  VIADD R15, R23, UR8 ;  /* 0x00000008170f7c36 */ /* 0x000fe20008000000 */
[----:B------:R2:W-:Y:S01]  /*33a10*/  @P6 STG.E desc[UR28][R10.64], R94 ;  /* 0x0000005e0a006986 */ /* 0x0005e2000c10191c */
[----:B------:R-:W3:Y:S01]  /*33a20*/  LDCU UR27, c[0x0][0x398] ;  /* 0x00007300ff1b77ac */ /* 0x000ee20008000800 */
[----:B------:R-:W-:-:S02]  /*33a30*/  ISETP.LT.AND P3, PT, R232, UR22, !P3 ;  /* 0x00000016e8007c0c */ /* 0x000fc4000df61270 */
[----:B------:R4:W-:Y:S01]  /*33a40*/  @P2 STG.E desc[UR28][R12.64], R210 ;  /* 0x000000d20c002986 */ /* 0x0009e2000c10191c */
[----:B------:R-:W3:Y:S01]  /*33a50*/  LDCU UR30, c[0x0][0x398] ;  /* 0x00007300ff1e77ac */ /* 0x000ee20008000800 */
[----:B------:R-:W-:Y:S01]  /*33a60*/  VIADD R0, R247, 0x70 ;  /* 0x00000070f7007836 */ /* 0x000fe20000000000 */
[----:B------:R-:W-:Y:S01]  /*33a70*/  ISETP.LT.AND P2, PT, R252, UR23, !P1 ;  /* 0x00000017fc007c0c */ /* 0x000fe2000cf41270 */
[----:B------:R-:W3:Y:S01]  /*33a80*/  LDS.128 R20, [R244] ;  /* 0x00000000f4147984 */ /* 0x000ee20000000c00 */
[----:B------:R-:W3:Y:S01]  /*33a90*/  LDCU UR7, c[0x0][0x3b8] ;  /* 0x00007700ff0777ac */ /* 0x000ee20008000800 */
[----:B------:R-:W-:Y:S01]  /*33aa0*/  ISETP.LT.AND P1, PT, R232, UR25, !P1 ;  /* 0x00000019e8007c0c */ /* 0x000fe2000cf21270 */
[C---:B-1----:R-:W-:Y:S01]  /*33ab0*/  IMAD.WIDE R8, R15.reuse, 0x4, R2 ;  /* 0x000000040f087825 */ /* 0x042fe200078e0202 */
[----:B------:R-:W-:Y:S01]  /*33ac0*/  IADD3 R17, PT, PT, R15, UR10, RZ ;  /* 0x0000000a0f117c10 */ /* 0x000fe2000fffe0ff */
[----:B------:R-:W1:Y:S01]  /*33ad0*/  LDCU UR16, c[0x0][0x39c] ;  /* 0x00007380ff1077ac */ /* 0x000e620008000800 */
[----:B--2---:R-:W-:Y:S01]  /*33ae0*/  ISETP.GE.AND P5, PT, R0, UR13, PT ;  /* 0x0000000d00007c0c */ /* 0x004fe2000bfa6270 */
[----:B------:R-:W-:Y:S01]  /*33af0*/  VIADD R0, R247, 0x71 ;  /* 0x00000071f7007836 */ /* 0x000fe20000000000 */
[----:B------:R2:W-:Y:S01]  /*33b00*/  @P4 STG.E desc[UR28][R8.64], R91 ;  /* 0x0000005b08004986 */ /* 0x0005e2000c10191c */
[----:B------:R-:W-:Y:S01]  /*33b10*/  IMAD.WIDE R10, R15, 0x4, R160 ;  /* 0x000000040f0a7825 */ /* 0x000fe200078e02a0 */
[----:B------:R-:W1:Y:S03]  /*33b20*/  LDCU UR15, c[0x0][0x398] ;  /* 0x00007300ff0f77ac */ /* 0x000e660008000800 */
[C---:B------:R-:W-:Y:S01]  /*33b30*/  IMAD.WIDE R14, R17.reuse, 0x4, R2 ;  /* 0x00000004110e7825 */ /* 0x040fe200078e0202 */
[----:B------:R-:W1:Y:S01]  /*33b40*/  LDCU UR17, c[0x0][0x398] ;  /* 0x00007300ff1177ac */ /* 0x000e620008000800 */
[----:B------:R-:W-:Y:S01]  /*33b50*/  ISETP.GE.AND P6, PT, R0, UR14, PT ;  /* 0x0000000e00007c0c */ /* 0x000fe2000bfc6270 */
[----:B------:R3:W-:Y:S01]  /*33b60*/  @P3 STG.E desc[UR28][R10.64], R19 ;  /* 0x000000130a003986 */ /* 0x0007e2000c10191c */
[C---:B----4-:R-:W-:Y:S01]  /*33b70*/  IADD3 R13, PT, PT, R17.reuse, UR12, RZ ;  /* 0x0000000c110d7c10 */ /* 0x050fe2000fffe0ff */
[----:B------:R-:W4:Y:S01]  /*33b80*/  LDCU UR9, c[0x0][0x3b8] ;  /* 0x00007700ff0977ac */ /* 0x000f220008000800 */
[----:B--2---:R-:W-:Y:S01]  /*33b90*/  IMAD.WIDE R8, R17, 0x4, R160 ;  /* 0x0000000411087825 */ /* 0x004fe200078e02a0 */
[----:B------:R2:W-:Y:S01]  /*33ba0*/  @P2 STG.E desc[UR28][R14.64], R95 ;  /* 0x0000005f0e002986 */ /* 0x0005e2000c10191c */
[----:B---3--:R-:W-:Y:S01]  /*33bb0*/  ISETP.LT.AND P3, PT, R252, UR26, !P5 ;  /* 0x0000001afc007c0c */ /* 0x008fe2000ef61270 */
[----:B------:R-:W3:Y:S01]  /*33bc0*/  LDCU UR20, c[0x0][0x398] ;  /* 0x00007300ff1477ac */ /* 0x000ee20008000800 */
[----:B------:R-:W-:Y:S01]  /*33bd0*/  ISETP.LT.AND P5, PT, R232, UR27, !P5 ;  /* 0x0000001be8007c0c */ /* 0x000fe2000efa1270 */
[----:B------:R2:W-:Y:S01]  /*33be0*/  @P1 STG.E desc[UR28][R8.64], R211 ;  /* 0x000000d308001986 */ /* 0x0005e2000c10191c */
[----:B------:R-:W-:Y:S01]  /*33bf0*/  ISETP.LT.AND P1, PT, R252, UR30, !P6 ;  /* 0x0000001efc007c0c */ /* 0x000fe2000f721270 */
[----:B------:R-:W-:Y:S01]  /*33c00*/  VIADD R17, R13, UR7 ;  /* 0x000000070d117c36 */ /* 0x000fe20008000000 */
[----:B------:R-:W3:Y:S01]  /*33c10*/  LDCU UR13, c[0x0][0x39c] ;  /* 0x00007380ff0d77ac */ /* 0x000ee20008000800 */
[----:B------:R-:W-:-:S02]  /*33c20*/  VIADD R0, R247, 0x72 ;  /* 0x00000072f7007836 */ /* 0x000fc40000000000 */
[C---:B------:R-:W-:Y:S01]  /*33c30*/  IMAD.WIDE R10, R13.reuse, 0x4, R2 ;  /* 0x000000040d0a7825 */ /* 0x040fe200078e0202 */
[----:B------:R-:W3:Y:S03]  /*33c40*/  LDCU UR18, c[0x0][0x398] ;  /* 0x00007300ff1277ac */ /* 0x000ee60008000800 */
[----:B------:R-:W-:Y:S01]  /*33c50*/  IMAD.WIDE R12, R13, 0x4, R160 ;  /* 0x000000040d0c7825 */ /* 0x000fe200078e02a0 */
[----:B-1----:R-:W-:Y:S01]  /*33c60*/  ISETP.GE.AND P4, PT, R0, UR16, PT ;  /* 0x0000001000007c0c */ /* 0x002fe2000bf86270 */
[----:B------:R-:W1:Y:S02]  /*33c70*/  LDCU UR14, c[0x0][0x398] ;  /* 0x00007300ff0e77ac */ /* 0x000e640008000800 */
[----:B--2---:R-:W-:Y:S01]  /*33c80*/  IMAD.WIDE R14, R17, 0x4, R2 ;  /* 0x00000004110e7825 */ /* 0x004fe200078e0202 */
[----:B------:R2:W-:Y:S01]  /*33c90*/  @P3 STG.E desc[UR28][R10.64], R220 ;  /* 0x000000dc0a003986 */ /* 0x0005e2000c10191c */
[----:B------:R-:W1:Y:S01]  /*33ca0*/  LDCU UR10, c[0x0][0x39c] ;  /* 0x00007380ff0a77ac */ /* 0x000e620008000800 */
[----:B------:R-:W-:-:S02]  /*33cb0*/  ISETP.LT.AND P6, PT, R232, UR15, !P6 ;  /* 0x0000000fe8007c0c */ /* 0x000fc4000f7c1270 */
[----:B------:R1:W-:Y:S01]  /*33cc0*/  @P5 STG.E desc[UR28][R12.64], R4 ;  /* 0x000000040c005986 */ /* 0x0003e2000c10191c */
[----:B------:R-:W1:Y:S03]  /*33cd0*/  LDCU UR11, c[0x0][0x3b8] ;  /* 0x00007700ff0b77ac */ /* 0x000e660008000800 */
[----:B------:R-:W-:Y:S01]  /*33ce0*/  @P1 STG.E desc[UR28][R14.64], R120 ;  /* 0x000000780e001986 */ /* 0x000fe2000c10191c */
[----:B------:R-:W-:Y:S01]  /*33cf0*/  ISETP.LT.AND P1, PT, R252, UR17, !P4 ;  /* 0x00000011fc007c0c */ /* 0x000fe2000e721270 */
[----:B------:R-:W1:Y:S01]  /*33d00*/  LDCU UR16, c[0x0][0x398] ;  /* 0x00007300ff1077ac */ /* 0x000e620008000800 */
[----:B----4-:R-:W-:Y:S01]  /*33d10*/  IADD3 R19, PT, PT, R17, UR9, RZ ;  /* 0x0000000911137c10 */ /* 0x010fe2000fffe0ff */
[----:B------:R-:W-:Y:S01]  /*33d20*/  VIADD R0, R247, 0x73 ;  /* 0x00000073f7007836 */ /* 0x000fe20000000000 */
[----:B---3--:R-:W-:Y:S01]  /*33d30*/  ISETP.LT.AND P4, PT, R232, UR20, !P4 ;  /* 0x00000014e8007c0c */ /* 0x008fe2000e781270 */
[----:B------:R-:W3:Y:S01]  /*33d40*/  LDCU UR4, c[0x0][0x3b8] ;  /* 0x00007700ff0477ac */ /* 0x000ee20008000800 */
[----:B------:R-:W-:-:S02]  /*33d50*/  IMAD.WIDE R8, R17, 0x4, R160 ;  /* 0x0000000411087825 */ /* 0x000fc400078e02a0 */
[----:B------:R-:W-:Y:S01]  /*33d60*/  ISETP.GE.AND P2, PT, R0, UR13, PT ;  /* 0x0000000d00007c0c */ /* 0x000fe2000bf46270 */
[----:B------:R-:W4:Y:S01]  /*33d70*/  LDCU UR19, c[0x0][0x398] ;  /* 0x00007300ff1377ac */ /* 0x000f220008000800 */
[----:B--2---:R-:W-:Y:S01]  /*33d80*/  IMAD.WIDE R10, R19, 0x4, R2 ;  /* 0x00000004130a7825 */ /* 0x004fe200078e0202 */
[----:B------:R-:W-:Y:S01]  /*33d90*/  IADD3 R0, PT, PT, R247, 0x74, RZ ;  /* 0x00000074f7007810 */ /* 0x000fe20007ffe0ff */
[----:B------:R2:W-:Y:S01]  /*33da0*/  @P6 STG.E desc[UR28][R8.64], R20 ;  /* 0x0000001408006986 */ /* 0x0005e2000c10191c */
[----:B------:R-:W3:Y:S01]  /*33db0*/  LDCU UR12, c[0x0][0x398] ;  /* 0x00007300ff0c77ac */ /* 0x000ee20008000800 */
[----:B-1----:R-:W-:Y:S02]  /*33dc0*/  IMAD.WIDE R12, R19, 0x4, R160 ;  /* 0x00000004130c7825 */ /* 0x002fe400078e02a0 */
[----:B------:R1:W-:Y:S01]  /*33dd0*/  @P1 STG.E desc[UR28][R10.64], R221 ;  /* 0x000000dd0a001986 */ /* 0x0003e2000c10191c */
[----:B------:R-:W-:Y:S01]  /*33de0*/  ISETP.LT.AND P1, PT, R252, UR18, !P2 ;  /* 0x00000012fc007c0c */ /* 0x000fe2000d721270 */
[----:B------:R-:W4:Y:S01]  /*33df0*/  LDCU UR8, c[0x0][0x3b8] ;  /* 0x00007700ff0877ac */ /* 0x000f220008000800 */
[----:B------:R-:W-:-:S02]  /*33e00*/  ISETP.LT.AND P2, PT, R232, UR14, !P2 ;  /* 0x0000000ee8007c0c */ /* 0x000fc4000d741270 */
[----:B------:R-:W-:Y:S01]  /*33e10*/  ISETP.GE.AND P3, PT, R0, UR10, PT ;  /* 0x0000000a00007c0c */ /* 0x000fe2000bf66270 */
[----:B------:R-:W4:Y:S01]  /*33e20*/  LDCU UR13, c[0x0][0x398] ;  /* 0x00007300ff0d77ac */ /* 0x000f220008000800 */
[----:B------:R-:W-:Y:S01]  /*33e30*/  IADD3 R19, PT, PT, R19, UR11, RZ ;  /* 0x0000000b13137c10 */ /* 0x000fe2000fffe0ff */
[----:B------:R-:W4:Y:S01]  /*33e40*/  LDCU UR15, c[0x0][0x398] ;  /* 0x00007300ff0f77ac */ /* 0x000f220008000800 */
[----:B------:R-:W-:Y:S01]  /*33e50*/  VIADD R0, R247, 0x75 ;  /* 0x00000075f7007836 */ /* 0x000fe20000000000 */
[----:B------:R4:W-:Y:S01]  /*33e60*/  @P4 STG.E desc[UR28][R12.64], R5 ;  /* 0x000000050c004986 */ /* 0x0009e2000c10191c */
[----:B------:R-:W4:Y:S01]  /*33e70*/  LDCU UR17, c[0x0][0x398] ;  /* 0x00007300ff1177ac */ /* 0x000f220008000800 */
[----:B------:R-:W-:Y:S01]  /*33e80*/  ISETP.LT.AND P4, PT, R252, UR16, !P3 ;  /* 0x00000010fc007c0c */ /* 0x000fe2000df81270 */
[C---:B--2---:R-:W-:Y:S01]  /*33e90*/  IMAD.WIDE R8, R19.reuse, 0x4, R2 ;  /* 0x0000000413087825 */ /* 0x044fe200078e0202 */
[----:B------:R-:W2:Y:S01]  /*33ea0*/  LDCU UR7, c[0x0][0x3b8] ;  /* 0x00007700ff0777ac */ /* 0x000ea20008000800 */
[----:B---3--:R-:W-:-:S02]  /*33eb0*/  IADD3 R15, PT, PT, R19, UR4, RZ ;  /* 0x00000004130f7c10 */ /* 0x008fc4000fffe0ff */
[----:B-1----:R-:W-:Y:S01]  /*33ec0*/  IMAD.WIDE R10, R19, 0x4, R160 ;  /* 0x00000004130a7825 */ /* 0x002fe200078e02a0 */
[----:B------:R-:W-:Y:S01]  /*33ed0*/  ISETP.GE.AND P5, PT, R0, UR35, PT ;  /* 0x0000002300007c0c */ /* 0x000fe2000bfa6270 */
[----:B------:R1:W-:Y:S01]  /*33ee0*/  @P1 STG.E desc[UR28][R8.64], R121 ;  /* 0x0000007908001986 */ /* 0x0003e2000c10191c */
[----:B----4-:R-:W-:Y:S01]  /*33ef0*/  ISETP.LT.AND P3, PT, R232, UR19, !P3 ;  /* 0x00000013e8007c0c */ /* 0x010fe2000df61270 */
[----:B------:R-:W-:Y:S01]  /*33f00*/  VIADD R0, R247, 0x76 ;  /* 0x00000076f7007836 */ /* 0x000fe20000000000 */
[----:B------:R-:W3:Y:S01]  /*33f10*/  LDCU UR18, c[0x0][0x398] ;  /* 0x00007300ff1277ac */ /* 0x000ee20008000800 */
[C---:B------:R-:W-:Y:S01]  /*33f20*/  IMAD.WIDE R4, R15.reuse, 0x4, R2 ;  /* 0x000000040f047825 */ /* 0x040fe200078e0202 */
[----:B------:R-:W-:Y:S01]  /*33f30*/  @P2 STG.E desc[UR28][R10.64], R21 ;  /* 0x000000150a002986 */ /* 0x000fe2000c10191c */
[----:B------:R-:W-:Y:S01]  /*33f40*/  ISETP.LT.AND P2, PT, R252, UR12, !P5 ;  /* 0x0000000cfc007c0c */ /* 0x000fe2000ef41270 */
[----:B------:R-:W4:Y:S01]  /*33f50*/  LDCU UR9, c[0x0][0x3b8] ;  /* 0x00007700ff0977ac */ /* 0x000f220008000800 */
[----:B------:R-:W-:Y:S01]  /*33f60*/  ISETP.GE.AND P6, PT, R0, UR37, PT ;  /* 0x0000002500007c0c */ /* 0x000fe2000bfc6270 */
[C---:B------:R-:W-:Y:S01]  /*33f70*/  IMAD.WIDE R12, R15.reuse, 0x4, R160 ;  /* 0x000000040f0c7825 */ /* 0x040fe200078e02a0 */
[----:B------:R-:W3:Y:S01]  /*33f80*/  LDCU UR11, c[0x0][0x398] ;  /* 0x00007300ff0b77ac */ /* 0x000ee20008000800 */
[----:B------:R2:W-:Y:S02]  /*33f90*/  @P4 STG.E desc[UR28][R4.64], R222 ;  /* 0x000000de04004986 */ /* 0x0005e4000c10191c */
[----:B------:R-:W-:Y:S01]  /*33fa0*/  VIADD R15, R15, UR8 ;  /* 0x000000080f0f7c36 */ /* 0x000fe20008000000 */
[----:B------:R-:W3:Y:S01]  /*33fb0*/  LDCU UR14, c[0x0][0x398] ;  /* 0x00007300ff0e77ac */ /* 0x000ee20008000800 */
[----:B------:R-:W-:Y:S01]  /*33fc0*/  ISETP.LT.AND P5, PT, R232, UR13, !P5 ;  /* 0x0000000de8007c0c */ /* 0x000fe2000efa1270 */
[----:B------:R-:W3:Y:S01]  /*33fd0*/  LDCU UR16, c[0x0][0x398] ;  /* 0x00007300ff1077ac */ /* 0x000ee20008000800 */
[----:B------:R-:W-:Y:S01]  /*33fe0*/  ISETP.LT.AND P4, PT, R252, UR15, !P6 ;  /* 0x0000000ffc007c0c */ /* 0x000fe2000f781270 */
[----:B------:R-:W-:Y:S01]  /*33ff0*/  VIADD R0, R247, 0x77 ;  /* 0x00000077f7007836 */ /* 0x000fe20000000000 */
[----:B------:R-:W-:Y:S01]  /*34000*/  ISETP.LT.AND P6, PT, R232, UR17, !P6 ;  /* 0x00000011e8007c0c */ /* 0x000fe2000f7c1270 */
[----:B------:R-:W4:Y:S01]  /*34010*/  LDCU UR10, c[0x0][0x3b8] ;  /* 0x00007700ff0a77ac */ /* 0x000f220008000800 */
[C---:B-1----:R-:W-:Y:S01]  /*34020*/  IMAD.WIDE R8, R15.reuse, 0x4, R2 ;  /* 0x000000040f087825 */ /* 0x042fe200078e0202 */
[----:B------:R-:W-:Y:S01]  /*34030*/  @P3 STG.E desc[UR28][R12.64], R6 ;  /* 0x000000060c003986 */ /* 0x000fe2000c10191c */
[----:B------:R-:W-:Y:S01]  /*34040*/  ISETP.GE.AND P1, PT, R0, UR39, PT ;  /* 0x0000002700007c0c */ /* 0x000fe2000bf26270 */
[----:B------:R-:W1:Y:S01]  /*34050*/  LDCU UR12, c[0x0][0x398] ;  /* 0x00007300ff0c77ac */ /* 0x000e620008000800 */
[----:B--2---:R-:W-:Y:S01]  /*34060*/  VIADD R17, R15, UR7 ;  /* 0x000000070f117c36 */ /* 0x004fe20008000000 */
[----:B------:R-:W-:Y:S01]  /*34070*/  IADD3 R0, PT, PT, R247, 0x78, RZ ;  /* 0x00000078f7007810 */ /* 0x000fe20007ffe0ff */
[----:B------:R-:W-:Y:S01]  /*34080*/  IMAD.WIDE R4, R15, 0x4, R160 ;  /* 0x000000040f047825 */ /* 0x000fe200078e02a0 */
[----:B------:R2:W-:Y:S01]  /*34090*/  @P2 STG.E desc[UR28][R8.64], R122 ;  /* 0x0000007a08002986 */ /* 0x0005e2000c10191c */
[----:B------:R-:W1:Y:S02]  /*340a0*/  LDCU UR13, c[0x0][0x398] ;  /* 0x00007300ff0d77ac */ /* 0x000e640008000800 */
[C---:B------:R-:W-:Y:S01]  /*340b0*/  IMAD.WIDE R10, R17.reuse, 0x4, R2 ;  /* 0x00000004110a7825 */ /* 0x040fe200078e0202 */
[----:B------:R-:W-:Y:S01]  /*340c0*/  ISETP.GE.AND P3, PT, R0, UR41, PT ;  /* 0x0000002900007c0c */ /* 0x000fe2000bf66270 */
[----:B------:R1:W-:Y:S01]  /*340d0*/  @P5 STG.E desc[UR28][R4.64], R22 ;  /* 0x0000001604005986 */ /* 0x0003e2000c10191c */
[----:B---3--:R-:W-:Y:S01]  /*340e0*/  ISETP.LT.AND P5, PT, R252, UR18, !P1 ;  /* 0x00000012fc007c0c */ /* 0x008fe2000cfa1270 */
[----:B------:R-:W3:Y:S01]  /*340f0*/  LDCU UR4, c[0x0][0x3b8] ;  /* 0x00007700ff0477ac */ /* 0x000ee20008000800 */
[----:B------:R-:W3:Y:S01]  /*34100*/  LDCU UR15, c[0x0][0x398] ;  /* 0x00007300ff0f77ac */ /* 0x000ee20008000800 */
[C---:B--2---:R-:W-:Y:S01]  /*34110*/  IMAD.WIDE R8, R17.reuse, 0x4, R160 ;  /* 0x0000000411087825 */ /* 0x044fe200078e02a0 */
[----:B------:R-:W-:Y:S01]  /*34120*/  @P4 STG.E desc[UR28][R10.64], R223 ;  /* 0x000000df0a004986 */ /* 0x000fe2000c10191c */
[----:B----4-:R-:W-:Y:S01]  /*34130*/  IADD3 R17, PT, PT, R17, UR9, RZ ;  /* 0x0000000911117c10 */ /* 0x010fe2000fffe0ff */
[----:B------:R-:W2:Y:S01]  /*34140*/  LDCU UR7, c[0x0][0x3b8] ;  /* 0x00007700ff0777ac */ /* 0x000ea20008000800 */
[----:B------:R-:W-:Y:S01]  /*34150*/  ISETP.LT.AND P1, PT, R232, UR11, !P1 ;  /* 0x0000000be8007c0c */ /* 0x000fe2000cf21270 */
[----:B------:R4:W-:Y:S01]  /*34160*/  @P6 STG.E desc[UR28][R8.64], R7 ;  /* 0x0000000708006986 */ /* 0x0009e2000c10191c */
[----:B------:R-:W-:Y:S01]  /*34170*/  ISETP.LT.AND P6, PT, R252, UR14, !P3 ;  /* 0x0000000efc007c0c */ /* 0x000fe2000dfc1270 */
[----:B------:R-:W-:Y:S01]  /*34180*/  VIADD R13, R17, UR10 ;  /* 0x0000000a110d7c36 */ /* 0x000fe20008000000 */
[----:B------:R-:W-:Y:S01]  /*34190*/  ISETP.LT.AND P3, PT, R232, UR16, !P3 ;  /* 0x00000010e8007c0c */ /* 0x000fe2000df61270 */
[----:B------:R-:W2:Y:S01]  /*341a0*/  LDCU UR17, c[0x0][0x398] ;  /* 0x00007300ff1177ac */ /* 0x000ea20008000800 */
[----:B------:R-:W-:Y:S01]  /*341b0*/  IADD3 R0, PT, PT, R247, 0x79, RZ ;  /* 0x00000079f7007810 */ /* 0x000fe20007ffe0ff */
[----:B-1----:R-:W-:Y:S01]  /*341c0*/  IMAD.WIDE R4, R17, 0x4, R2 ;  /* 0x0000000411047825 */ /* 0x002fe200078e0202 */
[----:B------:R-:W1:Y:S02]  /*341d0*/  LDCU UR8, c[0x0][0x3b8] ;  /* 0x00007700ff0877ac */ /* 0x000e640008000800 */
[----:B------:R-:W-:Y:S01]  /*341e0*/  ISETP.GE.AND P2, PT, R0, UR43, PT ;  /* 0x0000002b00007c0c */ /* 0x000fe2000bf46270 */
[----:B------:R-:W-:-:S02]  /*341f0*/  VIADD R0, R247, 0x7a ;  /* 0x0000007af7007836 */ /* 0x000fc40000000000 */
[----:B----4-:R-:W-:Y:S01]  /*34200*/  IMAD.WIDE R6, R17, 0x4, R160 ;  /* 0x0000000411067825 */ /* 0x010fe200078e02a0 */
[----:B------:R4:W-:Y:S01]  /*34210*/  @P5 STG.E desc[UR28][R4.64], R123 ;  /* 0x0000007b04005986 */ /* 0x0009e2000c10191c */
[----:B------:R-:W1:Y:S02]  /*34220*/  LDCU UR18, c[0x0][0x398] ;  /* 0x00007300ff1277ac */ /* 0x000e640008000800 */
[C---:B------:R-:W-:Y:S01]  /*34230*/  IMAD.WIDE R8, R13.reuse, 0x4, R2 ;  /* 0x000000040d087825 */ /* 0x040fe200078e0202 */
[----:B------:R1:W-:Y:S01]  /*34240*/  @P1 STG.E desc[UR28][R6.64], R23 ;  /* 0x0000001706001986 */ /* 0x0003e2000c10191c */
[----:B------:R-:W1:Y:S02]  /*34250*/  LDCU UR11, c[0x0][0x398] ;  /* 0x00007300ff0b77ac */ /* 0x000e640008000800 */
[----:B------:R-:W-:Y:S01]  /*34260*/  IMAD.WIDE R10, R13, 0x4, R160 ;  /* 0x000000040d0a7825 */ /* 0x000fe200078e02a0 */
[----:B------:R1:W-:Y:S01]  /*34270*/  @P6 STG.E desc[UR28][R8.64], R224 ;  /* 0x000000e008006986 */ /* 0x0003e2000c10191c */
[----:B------:R-:W-:Y:S01]  /*34280*/  ISETP.GE.AND P4, PT, R0, UR45, PT ;  /* 0x0000002d00007c0c */ /* 0x000fe2000bf86270 */
[----:B------:R-:W1:Y:S02]  /*34290*/  LDCU UR14, c[0x0][0x398] ;  /* 0x00007300ff0e77ac */ /* 0x000e640008000800 */
[----:B------:R1:W-:Y:S01]  /*342a0*/  @P3 STG.E desc[UR28][R10.64], R192 ;  /* 0x000000c00a003986 */ /* 0x0003e2000c10191c */
[----:B------:R-:W-:Y:S01]  /*342b0*/  ISETP.LT.AND P3, PT, R252, UR12, !P2 ;  /* 0x0000000cfc007c0c */ /* 0x000fe2000d761270 */
[----:B------:R-:W1:Y:S01]  /*342c0*/  LDCU UR9, c[0x0][0x3b8] ;  /* 0x00007700ff0977ac */ /* 0x000e620008000800 */
[----:B------:R-:W-:-:S02]  /*342d0*/  ISETP.LT.AND P2, PT, R232, UR13, !P2 ;  /* 0x0000000de8007c0c */ /* 0x000fc4000d741270 */
[----:B---3--:R-:W-:Y:S01]  /*342e0*/  IADD3 R13, PT, PT, R13, UR4, RZ ;  /* 0x000000040d0d7c10 */ /* 0x008fe2000fffe0ff */
[----:B------:R-:W3:Y:S01]  /*342f0*/  LDCU UR10, c[0x0][0x3b8] ;  /* 0x00007700ff0a77ac */ /* 0x000ee20008000800 */
[----:B------:R-:W-:Y:S02]  /*34300*/  IADD3 R0, PT, PT, R247, 0x7b, RZ ;  /* 0x0000007bf7007810 */ /* 0x000fe40007ffe0ff */
[----:B------:R-:W-:Y:S01]  /*34310*/  ISETP.LT.AND P6, PT, R252, UR15, !P4 ;  /* 0x0000000ffc007c0c */ /* 0x000fe2000e7c1270 */
[----:B--2---:R-:W-:Y:S01]  /*34320*/  VIADD R15, R13, UR7 ;  /* 0x000000070d0f7c36 */ /* 0x004fe20008000000 */
[----:B------:R-:W-:Y:S01]  /*34330*/  ISETP.GE.AND P5, PT, R0, UR47, PT ;  /* 0x0000002f00007c0c */ /* 0x000fe2000bfa6270 */
[----:B------:R-:W-:Y:S01]  /*34340*/  VIADD R0, R247, 0x7c ;  /* 0x0000007cf7007836 */ /* 0x000fe20000000000 */
[----:B------:R-:W2:Y:S01]  /*34350*/  LDCU UR16, c[0x0][0x398] ;  /* 0x00007300ff1077ac */ /* 0x000ea20008000800 */
[C---:B----4-:R-:W-:Y:S01]  /*34360*/  IMAD.WIDE R4, R13.reuse, 0x4, R2 ;  /* 0x000000040d047825 */ /* 0x050fe200078e0202 */
[----:B------:R-:W4:Y:S03]  /*34370*/  LDCU UR12, c[0x0][0x398] ;  /* 0x00007300ff0c77ac */ /* 0x000f260008000800 */
[----:B-1----:R-:W-:Y:S01]  /*34380*/  IMAD.WIDE R6, R13, 0x4, R160 ;  /* 0x000000040d067825 */ /* 0x002fe200078e02a0 */
[----:B------:R-:W-:Y:S01]  /*34390*/  ISETP.GE.AND P1, PT, R0, UR49, PT ;  /* 0x0000003100007c0c */ /* 0x000fe2000bf26270 */
[----:B------:R1:W-:Y:S01]  /*343a0*/  @P3 STG.E desc[UR28][R4.64], R144 ;  /* 0x0000009004003986 */ /* 0x0003e2000c10191c */
[----:B------:R-:W2:Y:S01]  /*343b0*/  LDCU UR13, c[0x0][0x398] ;  /* 0x00007300ff0d77ac */ /* 0x000ea20008000800 */
[C---:B------:R-:W-:Y:S01]  /*343c0*/  IMAD.WIDE R8, R15.reuse, 0x4, R2 ;  /* 0x000000040f087825 */ /* 0x040fe200078e0202 */
[----:B------:R-:W-:Y:S01]  /*343d0*/  ISETP.LT.AND P4, PT, R232, UR17, !P4 ;  /* 0x00000011e8007c0c */ /* 0x000fe2000e781270 */
[----:B------:R1:W-:Y:S01]  /*343e0*/  @P2 STG.E desc[UR28][R6.64], R24 ;  /* 0x0000001806002986 */ /* 0x0003e2000c10191c */
[----:B------:R-:W2:Y:S01]  /*343f0*/  LDCU UR4, c[0x0][0x3b8] ;  /* 0x00007700ff0477ac */ /* 0x000ea20008000800 */
[----:B------:R-:W-:Y:S01]  /*34400*/  ISETP.LT.AND P2, PT, R252, UR18, !P5 ;  /* 0x00000012fc007c0c */ /* 0x000fe2000ef41270 */
[----:B------:R-:W-:Y:S01]  /*34410*/  VIADD R11, R15, UR8 ;  /* 0x000000080f0b7c36 */ /* 0x000fe20008000000 */
[----:B------:R2:W-:Y:S01]  /*34420*/  @P6 STG.E desc[UR28][R8.64], R225 ;  /* 0x000000e108006986 */ /* 0x0005e2000c10191c */
[----:B------:R-:W3:Y:S01]  /*34430*/  LDCU UR15, c[0x0][0x398] ;  /* 0x00007300ff0f77ac */ /* 0x000ee20008000800 */
[----:B------:R-:W-:-:S02]  /*34440*/  ISETP.LT.AND P5, PT, R232, UR11, !P5 ;  /* 0x0000000be8007c0c */ /* 0x000fc4000efa1270 */
[----:B------:R-:W-:Y:S01]  /*34450*/  ISETP.LT.AND P6, PT, R252, UR14, !P1 ;  /* 0x0000000efc007c0c */ /* 0x000fe2000cfc1270 */
[----:B------:R-:W4:Y:S01]  /*34460*/  LDCU UR8, c[0x0][0x398] ;  /* 0x00007300ff0877ac */ /* 0x000f220008000800 */
[----:B------:R-:W-:Y:S01]  /*34470*/  VIADD R13, R11, UR9 ;  /* 0x000000090b0d7c36 */ /* 0x000fe20008000000 */
[----:B------:R-:W4:Y:S01]  /*34480*/  LDCU UR7, c[0x0][0x3b8] ;  /* 0x00007700ff0777ac */ /* 0x000f220008000800 */
[----:B-1----:R-:W-:Y:S01]  /*34490*/  IMAD.WIDE R4, R15, 0x4, R160 ;  /* 0x000000040f047825 */ /* 0x002fe200078e02a0 */
[----:B------:R-:W-:-:S03]  /*344a0*/  IADD3 R0, PT, PT, R247, 0x7d, RZ ;  /* 0x0000007df7007810 */ /* 0x000fc60007ffe0ff */
[----:B------:R-:W-:Y:S01]  /*344b0*/  IMAD.WIDE R6, R11, 0x4, R2 ;  /* 0x000000040b067825 */ /* 0x000fe200078e0202 */
[----:B------:R-:W-:-:S03]  /*344c0*/  IADD3 R247, PT, PT, R247, 0x7e, RZ ;  /* 0x0000007ef7f77810 */ /* 0x000fc60007ffe0ff */
[----:B--2---:R-:W-:Y:S01]  /*344d0*/  IMAD.WIDE R8, R11, 0x4, R160 ;  /* 0x000000040b087825 */ /* 0x004fe200078e02a0 */
[----:B------:R-:W-:Y:S01]  /*344e0*/  ISETP.GE.AND P3, PT, R0, UR51, PT ;  /* 0x0000003300007c0c */ /* 0x000fe2000bf66270 */
[----:B------:R1:W-:Y:S02]  /*344f0*/  @P4 STG.E desc[UR28][R4.64], R193 ;  /* 0x000000c104004986 */ /* 0x0003e4000c10191c */
[C---:B------:R-:W-:Y:S01]  /*34500*/  IMAD.WIDE R10, R13.reuse, 0x4, R2 ;  /* 0x000000040d0a7825 */ /* 0x040fe200078e0202 */
[----:B---3--:R-:W-:Y:S01]  /*34510*/  IADD3 R15, PT, PT, R13, UR10, RZ ;  /* 0x0000000a0d0f7c10 */ /* 0x008fe2000fffe0ff */
[----:B------:R2:W-:Y:S01]  /*34520*/  @P2 STG.E desc[UR28][R6.64], R145 ;  /* 0x0000009106002986 */ /* 0x0005e2000c10191c */
[----:B------:R-:W-:Y:S02]  /*34530*/  ISETP.GE.AND P4, PT, R247, UR53, PT ;  /* 0x00000035f7007c0c */ /* 0x000fe4000bf86270 */
[----:B------:R-:W-:Y:S01]  /*34540*/  ISETP.LT.AND P1, PT, R232, UR16, !P1 ;  /* 0x00000010e8007c0c */ /* 0x000fe2000cf21270 */
[----:B------:R3:W-:Y:S01]  /*34550*/  @P5 STG.E desc[UR28][R8.64], R25 ;  /* 0x0000001908005986 */ /* 0x0007e2000c10191c */
[----:B------:R-:W-:-:S03]  /*34560*/  ISETP.LT.AND P5, PT, R252, UR15, !P4 ;  /* 0x0000000ffc007c0c */ /* 0x000fc6000e7a1270 */
[----:B------:R2:W-:Y:S01]  /*34570*/  @P6 STG.E desc[UR28][R10.64], R226 ;  /* 0x000000e20a006986 */ /* 0x0005e2000c10191c */
[----:B----4-:R-:W-:Y:S01]  /*34580*/  ISETP.LT.AND P6, PT, R252, UR12, !P3 ;  /* 0x0000000cfc007c0c */ /* 0x010fe2000dfc1270 */
[----:B------:R-:W-:Y:S01]  /*34590*/  VIADD R17, R15, UR4 ;  /* 0x000000040f117c36 */ /* 0x000fe20008000000 */
[C---:B------:R-:W-:Y:S02]  /*345a0*/  ISETP.LT.AND P3, PT, R232.reuse, UR13, !P3 ;  /* 0x0000000de8007c0c */ /* 0x040fe4000df61270 */
[----:B------:R-:W-:Y:S02]  /*345b0*/  ISETP.LT.AND P4, PT, R232, UR8, !P4 ;  /* 0x00000008e8007c0c */ /* 0x000fe4000e781270 */
[----:B------:R-:W-:Y:S02]  /*345c0*/  ISETP.LT.AND P2, PT, R252, UR6, !P0 ;  /* 0x00000006fc007c0c */ /* 0x000fe4000c741270 */
[----:B------:R-:W-:Y:S01]  /*345d0*/  ISETP.LT.AND P0, PT, R232, UR5, !P0 ;  /* 0x00000005e8007c0c */ /* 0x000fe2000c701270 */
[----:B-1----:R-:W-:Y:S01]  /*345e0*/  IMAD.WIDE R4, R13, 0x4, R160 ;  /* 0x000000040d047825 */ /* 0x002fe200078e02a0 */
[----:B------:R-:W-:-:S03]  /*345f0*/  IADD3 R19, PT, PT, R17, UR7, RZ ;  /* 0x0000000711137c10 */ /* 0x000fc6000fffe0ff */
[C---:B--2---:R-:W-:Y:S01]  /*34600*/  IMAD.WIDE R6, R15.reuse, 0x4, R2 ;  /* 0x000000040f067825 */ /* 0x044fe200078e0202 */
[----:B------:R1:W-:Y:S03]  /*34610*/  @P1 STG.E desc[UR28][R4.64], R194 ;  /* 0x000000c204001986 */ /* 0x0003e6000c10191c */
[----:B---3--:R-:W-:Y:S01]  /*34620*/  IMAD.WIDE R8, R15, 0x4, R160 ;  /* 0x000000040f087825 */ /* 0x008fe200078e02a0 */
[----:B------:R1:W-:Y:S03]  /*34630*/  @P6 STG.E desc[UR28][R6.64], R146 ;  /* 0x0000009206006986 */ /* 0x0003e6000c10191c */
[C---:B------:R-:W-:Y:S01]  /*34640*/  IMAD.WIDE R10, R17.reuse, 0x4, R2 ;  /* 0x00000004110a7825 */ /* 0x040fe200078e0202 */
[----:B------:R1:W-:Y:S03]  /*34650*/  @P3 STG.E desc[UR28][R8.64], R26 ;  /* 0x0000001a08003986 */ /* 0x0003e6000c10191c */
[----:B------:R-:W-:Y:S01]  /*34660*/  IMAD.WIDE R12, R17, 0x4, R160 ;  /* 0x00000004110c7825 */ /* 0x000fe200078e02a0 */
[----:B------:R1:W-:Y:S03]  /*34670*/  @P5 STG.E desc[UR28][R10.64], R227 ;  /* 0x000000e30a005986 */ /* 0x0003e6000c10191c */
[C---:B------:R-:W-:Y:S01]  /*34680*/  IMAD.WIDE R2, R19.reuse, 0x4, R2 ;  /* 0x0000000413027825 */ /* 0x040fe200078e0202 */
[----:B------:R1:W-:Y:S04]  /*34690*/  @P4 STG.E desc[UR28][R12.64], R195 ;  /* 0x000000c30c004986 */ /* 0x0003e8000c10191c */
[----:B------:R1:W-:Y:S01]  /*346a0*/  @P2 STG.E desc[UR28][R2.64], R147 ;  /* 0x0000009302002986 */ /* 0x0003e2000c10191c */
[----:B------:R-:W-:Y:S01]  /*346b0*/  IMAD.WIDE R160, R19, 0x4, R160 ;  /* 0x0000000413a07825 */ /* 0x000fe200078e02a0 */
[----:B------:R-:W-:Y:S06]  /*346c0*/  @!P0 EXIT ;  /* 0x000000000000894d */ /* 0x000fec0003800000 */
[----:B------:R-:W-:Y:S01]  /*346d0*/  STG.E desc[UR28][R160.64], R27 ;  /* 0x0000001ba0007986 */ /* 0x000fe2000c10191c */
[----:B------:R-:W-:Y:S05]  /*346e0*/  EXIT ;  /* 0x000000000000794d */ /* 0x000fea0003800000 */
.L_x_2:
[----:B------:R-:W-:-:S00]  /*346f0*/  BRA `(.L_x_2) ;  /* 0xfffffffc00fc7947 */ /* 0x000fc0000383ffff */
[----:B------:R-:W-:-:S00]  /*34700*/  NOP ;  /* 0x0000000000007918 */ /* 0x000fc00000000000 */
[----:B------:R-:W-:-:S00]  /*34710*/  NOP ;  /* 0x0000000000007918 */ /* 0x000fc00000000000 */
[----:B------:R-:W-:-:S00]  /*34720*/  NOP ;  /* 0x0000000000007918 */ /* 0x000fc00000000000 */
[----:B------:R-:W-:-:S00]  /*34730*/  NOP ;  /* 0x0000000000007918 */ /* 0x000fc00000000000 */
[----:B------:R-:W-:-:S00]  /*34740*/  NOP ;  /* 0x0000000000007918 */ /* 0x000fc00000000000 */
[----:B------:R-:W-:-:S00]  /*34750*/  NOP ;  /* 0x0000000000007918 */ /* 0x000fc00000000000 */
[----:B------:R-:W-:-:S00]  /*34760*/  NOP ;  /* 0x0000000000007918 */ /* 0x000fc00000000000 */
[----:B------:R-:W-:-:S00]  /*34770*/  NOP ;  /* 0x0000000000007918 */ /* 0x000fc00000000000 */
.L_x_3:


//--------------------- .nv.shared.matmul_kernel  --------------------------
	.section	.nv.shared.matmul_kernel,"aw",@nobits
	.sectionflags	@""
	.align	16
	.zero		1024


//--------------------- .nv.shared.reserved.0     --------------------------
	.section	.nv.shared.reserved.0,"aw",@nobits
	.weak		__nv_reservedSMEM_offset_0_alias
	.size		__nv_reservedSMEM_offset_0_alias, 0, 64
	.other		__nv_reservedSMEM_offset_0_alias,@"STO_CUDA_RESERVED_SHARED STV_DEFAULT"
__nv_reservedSMEM_offset_0_alias:
	.zero		0
	.zero		64


//--------------------- .nv.constant0.matmul_kernel --------------------------
	.section	.nv.constant0.matmul_kernel,"a",@progbits
	.sectionflags	@""
	.align	4
.nv.constant0.matmul_kernel:
	.zero		976


//--------------------- SYMBOLS --------------------------

	.type		.nv.reservedSmem.offset0,@object
	.size		.nv.reservedSmem.offset0,0x4
	.type		.nv.reservedSmem.cap,@object
	.size		.nv.reservedSmem.cap,0x4
